//
// Generated by NVIDIA NVVM Compiler
//
// Compiler Build ID: CL-36424714
// Cuda compilation tools, release 13.0, V13.0.88
// Based on NVVM 20.0.0
//

.version 9.0
.target sm_100
.address_size 64

	// .globl	_Z15init_randombondPaPKfxxf
// _ZZN3cub18CUB_300001_SM_10006detail6reduce28DeviceReduceSingleTileKernelINS2_10policy_hubIfyN4cuda3std3__44plusIvEEE10Policy1000EPfSC_yS9_ffNS7_10__identityEEEvT0_T1_T2_T3_T4_T6_E12temp_storage has been demoted
// _ZZN3cub18CUB_300001_SM_10006detail6reduce18DeviceReduceKernelINS2_10policy_hubIfyN4cuda3std3__44plusIvEEE10Policy1000EPfyS9_fNS7_10__identityEEEvT0_PT3_T1_NS0_13GridEvenShareISH_EET2_T4_E12temp_storage has been demoted
// _ZZN3cub18CUB_300001_SM_10006detail6reduce28DeviceReduceSingleTileKernelINS2_10policy_hubIfyN4cuda3std3__44plusIvEEE10Policy1000EPfSC_iS9_ffNS7_10__identityEEEvT0_T1_T2_T3_T4_T6_E12temp_storage has been demoted
.global .align 1 .b8 _ZN34_INTERNAL_9ad916f6_4_k_cu_439ec72d4cuda3std3__45__cpo5beginE[1];
.global .align 1 .b8 _ZN34_INTERNAL_9ad916f6_4_k_cu_439ec72d4cuda3std3__45__cpo3endE[1];
.global .align 1 .b8 _ZN34_INTERNAL_9ad916f6_4_k_cu_439ec72d4cuda3std3__45__cpo6cbeginE[1];
.global .align 1 .b8 _ZN34_INTERNAL_9ad916f6_4_k_cu_439ec72d4cuda3std3__45__cpo4cendE[1];
.global .align 1 .b8 _ZN34_INTERNAL_9ad916f6_4_k_cu_439ec72d4cuda3std3__45__cpo6rbeginE[1];
.global .align 1 .b8 _ZN34_INTERNAL_9ad916f6_4_k_cu_439ec72d4cuda3std3__45__cpo4rendE[1];
.global .align 1 .b8 _ZN34_INTERNAL_9ad916f6_4_k_cu_439ec72d4cuda3std3__45__cpo7crbeginE[1];
.global .align 1 .b8 _ZN34_INTERNAL_9ad916f6_4_k_cu_439ec72d4cuda3std3__45__cpo5crendE[1];
.global .align 1 .b8 _ZN34_INTERNAL_9ad916f6_4_k_cu_439ec72d4cuda3std3__436_GLOBAL__N__9ad916f6_4_k_cu_439ec72d6ignoreE[1];
.global .align 1 .b8 _ZN34_INTERNAL_9ad916f6_4_k_cu_439ec72d4cuda3std3__419piecewise_constructE[1];
.global .align 1 .b8 _ZN34_INTERNAL_9ad916f6_4_k_cu_439ec72d4cuda3std3__48in_placeE[1];
.global .align 1 .b8 _ZN34_INTERNAL_9ad916f6_4_k_cu_439ec72d4cuda3std3__420unreachable_sentinelE[1];
.global .align 1 .b8 _ZN34_INTERNAL_9ad916f6_4_k_cu_439ec72d4cuda3std3__47nulloptE[1];
.global .align 1 .b8 _ZN34_INTERNAL_9ad916f6_4_k_cu_439ec72d4cuda3std3__48unexpectE[1];
.global .align 1 .b8 _ZN34_INTERNAL_9ad916f6_4_k_cu_439ec72d4cuda3std6ranges3__45__cpo4swapE[1];
.global .align 1 .b8 _ZN34_INTERNAL_9ad916f6_4_k_cu_439ec72d4cuda3std6ranges3__45__cpo9iter_moveE[1];
.global .align 1 .b8 _ZN34_INTERNAL_9ad916f6_4_k_cu_439ec72d4cuda3std6ranges3__45__cpo5beginE[1];
.global .align 1 .b8 _ZN34_INTERNAL_9ad916f6_4_k_cu_439ec72d4cuda3std6ranges3__45__cpo3endE[1];
.global .align 1 .b8 _ZN34_INTERNAL_9ad916f6_4_k_cu_439ec72d4cuda3std6ranges3__45__cpo6cbeginE[1];
.global .align 1 .b8 _ZN34_INTERNAL_9ad916f6_4_k_cu_439ec72d4cuda3std6ranges3__45__cpo4cendE[1];
.global .align 1 .b8 _ZN34_INTERNAL_9ad916f6_4_k_cu_439ec72d4cuda3std6ranges3__45__cpo7advanceE[1];
.global .align 1 .b8 _ZN34_INTERNAL_9ad916f6_4_k_cu_439ec72d4cuda3std6ranges3__45__cpo9iter_swapE[1];
.global .align 1 .b8 _ZN34_INTERNAL_9ad916f6_4_k_cu_439ec72d4cuda3std6ranges3__45__cpo4nextE[1];
.global .align 1 .b8 _ZN34_INTERNAL_9ad916f6_4_k_cu_439ec72d4cuda3std6ranges3__45__cpo4prevE[1];
.global .align 1 .b8 _ZN34_INTERNAL_9ad916f6_4_k_cu_439ec72d4cuda3std6ranges3__45__cpo4dataE[1];
.global .align 1 .b8 _ZN34_INTERNAL_9ad916f6_4_k_cu_439ec72d4cuda3std6ranges3__45__cpo5cdataE[1];
.global .align 1 .b8 _ZN34_INTERNAL_9ad916f6_4_k_cu_439ec72d4cuda3std6ranges3__45__cpo4sizeE[1];
.global .align 1 .b8 _ZN34_INTERNAL_9ad916f6_4_k_cu_439ec72d4cuda3std6ranges3__45__cpo5ssizeE[1];
.global .align 1 .b8 _ZN34_INTERNAL_9ad916f6_4_k_cu_439ec72d4cuda3std6ranges3__45__cpo8distanceE[1];
.global .align 1 .b8 _ZN34_INTERNAL_9ad916f6_4_k_cu_439ec72d6thrust24THRUST_300001_SM_1000_NS6system6detail10sequential3seqE[1];
.global .align 1 .b8 _ZN34_INTERNAL_9ad916f6_4_k_cu_439ec72d6thrust24THRUST_300001_SM_1000_NS12placeholders2_1E[1];
.global .align 1 .b8 _ZN34_INTERNAL_9ad916f6_4_k_cu_439ec72d6thrust24THRUST_300001_SM_1000_NS12placeholders2_2E[1];
.global .align 1 .b8 _ZN34_INTERNAL_9ad916f6_4_k_cu_439ec72d6thrust24THRUST_300001_SM_1000_NS12placeholders2_3E[1];
.global .align 1 .b8 _ZN34_INTERNAL_9ad916f6_4_k_cu_439ec72d6thrust24THRUST_300001_SM_1000_NS12placeholders2_4E[1];
.global .align 1 .b8 _ZN34_INTERNAL_9ad916f6_4_k_cu_439ec72d6thrust24THRUST_300001_SM_1000_NS12placeholders2_5E[1];
.global .align 1 .b8 _ZN34_INTERNAL_9ad916f6_4_k_cu_439ec72d6thrust24THRUST_300001_SM_1000_NS12placeholders2_6E[1];
.global .align 1 .b8 _ZN34_INTERNAL_9ad916f6_4_k_cu_439ec72d6thrust24THRUST_300001_SM_1000_NS12placeholders2_7E[1];
.global .align 1 .b8 _ZN34_INTERNAL_9ad916f6_4_k_cu_439ec72d6thrust24THRUST_300001_SM_1000_NS12placeholders2_8E[1];
.global .align 1 .b8 _ZN34_INTERNAL_9ad916f6_4_k_cu_439ec72d6thrust24THRUST_300001_SM_1000_NS12placeholders2_9E[1];
.global .align 1 .b8 _ZN34_INTERNAL_9ad916f6_4_k_cu_439ec72d6thrust24THRUST_300001_SM_1000_NS12placeholders3_10E[1];

.visible .entry _Z15init_randombondPaPKfxxf(
	.param .u64 .ptr .align 1 _Z15init_randombondPaPKfxxf_param_0,
	.param .u64 .ptr .align 1 _Z15init_randombondPaPKfxxf_param_1,
	.param .u64 _Z15init_randombondPaPKfxxf_param_2,
	.param .u64 _Z15init_randombondPaPKfxxf_param_3,
	.param .f32 _Z15init_randombondPaPKfxxf_param_4
)
{
	.reg .pred 	%p<3>;
	.reg .b16 	%rs<2>;
	.reg .b32 	%r<5>;
	.reg .b32 	%f<3>;
	.reg .b64 	%rd<13>;

	ld.param.u64 	%rd2, [_Z15init_randombondPaPKfxxf_param_0];
	ld.param.u64 	%rd3, [_Z15init_randombondPaPKfxxf_param_1];
	ld.param.u64 	%rd4, [_Z15init_randombondPaPKfxxf_param_2];
	ld.param.u64 	%rd5, [_Z15init_randombondPaPKfxxf_param_3];
	ld.param.f32 	%f1, [_Z15init_randombondPaPKfxxf_param_4];
	mov.u32 	%r1, %tid.x;
	mov.u32 	%r2, %ctaid.x;
	mov.u32 	%r3, %ntid.x;
	mad.lo.s32 	%r4, %r2, %r3, %r1;
	cvt.u64.u32 	%rd1, %r4;
	mul.lo.s64 	%rd6, %rd4, %rd5;
	shl.b64 	%rd7, %rd6, 1;
	setp.le.s64 	%p1, %rd7, %rd1;
	@%p1 bra 	$L__BB0_2;
	cvta.to.global.u64 	%rd8, %rd3;
	cvta.to.global.u64 	%rd9, %rd2;
	shl.b64 	%rd10, %rd1, 2;
	add.s64 	%rd11, %rd8, %rd10;
	ld.global.nc.f32 	%f2, [%rd11];
	setp.lt.f32 	%p2, %f2, %f1;
	selp.b16 	%rs1, -1, 1, %p2;
	add.s64 	%rd12, %rd9, %rd1;
	st.global.u8 	[%rd12], %rs1;
$L__BB0_2:
	ret;

}
	// .globl	_Z10init_spinsPaPKfxx
.visible .entry _Z10init_spinsPaPKfxx(
	.param .u64 .ptr .align 1 _Z10init_spinsPaPKfxx_param_0,
	.param .u64 .ptr .align 1 _Z10init_spinsPaPKfxx_param_1,
	.param .u64 _Z10init_spinsPaPKfxx_param_2,
	.param .u64 _Z10init_spinsPaPKfxx_param_3
)
{
	.reg .pred 	%p<3>;
	.reg .b16 	%rs<2>;
	.reg .b32 	%r<4>;
	.reg .b32 	%f<2>;
	.reg .b64 	%rd<14>;

	ld.param.u64 	%rd2, [_Z10init_spinsPaPKfxx_param_0];
	ld.param.u64 	%rd3, [_Z10init_spinsPaPKfxx_param_1];
	ld.param.u64 	%rd4, [_Z10init_spinsPaPKfxx_param_2];
	ld.param.u64 	%rd5, [_Z10init_spinsPaPKfxx_param_3];
	mov.u32 	%r1, %ntid.x;
	mov.u32 	%r2, %ctaid.x;
	mul.wide.u32 	%rd6, %r1, %r2;
	mov.u32 	%r3, %tid.x;
	cvt.u64.u32 	%rd7, %r3;
	add.s64 	%rd1, %rd6, %rd7;
	mul.lo.s64 	%rd8, %rd5, %rd4;
	setp.ge.s64 	%p1, %rd1, %rd8;
	@%p1 bra 	$L__BB1_2;
	cvta.to.global.u64 	%rd9, %rd3;
	cvta.to.global.u64 	%rd10, %rd2;
	shl.b64 	%rd11, %rd1, 2;
	add.s64 	%rd12, %rd9, %rd11;
	ld.global.nc.f32 	%f1, [%rd12];
	setp.lt.f32 	%p2, %f1, 0f3F000000;
	selp.b16 	%rs1, -1, 1, %p2;
	add.s64 	%rd13, %rd10, %rd1;
	st.global.u8 	[%rd13], %rs1;
$L__BB1_2:
	ret;

}
	// .globl	_Z11calc_energyILb1EEvPfPaS1_S1_xxf
.visible .entry _Z11calc_energyILb1EEvPfPaS1_S1_xxf(
	.param .u64 .ptr .align 1 _Z11calc_energyILb1EEvPfPaS1_S1_xxf_param_0,
	.param .u64 .ptr .align 1 _Z11calc_energyILb1EEvPfPaS1_S1_xxf_param_1,
	.param .u64 .ptr .align 1 _Z11calc_energyILb1EEvPfPaS1_S1_xxf_param_2,
	.param .u64 .ptr .align 1 _Z11calc_energyILb1EEvPfPaS1_S1_xxf_param_3,
	.param .u64 _Z11calc_energyILb1EEvPfPaS1_S1_xxf_param_4,
	.param .u64 _Z11calc_energyILb1EEvPfPaS1_S1_xxf_param_5,
	.param .f32 _Z11calc_energyILb1EEvPfPaS1_S1_xxf_param_6
)
{
	.reg .pred 	%p<12>;
	.reg .b16 	%rs<6>;
	.reg .b32 	%r<62>;
	.reg .b32 	%f<8>;
	.reg .b64 	%rd<72>;

	ld.param.u64 	%rd19, [_Z11calc_energyILb1EEvPfPaS1_S1_xxf_param_4];
	ld.param.u64 	%rd20, [_Z11calc_energyILb1EEvPfPaS1_S1_xxf_param_5];
	mov.u32 	%r10, %ntid.x;
	mov.u32 	%r11, %ctaid.x;
	mul.wide.u32 	%rd21, %r10, %r11;
	mov.u32 	%r12, %tid.x;
	cvt.u64.u32 	%rd22, %r12;
	add.s64 	%rd1, %rd21, %rd22;
	or.b64  	%rd23, %rd1, %rd20;
	and.b64  	%rd24, %rd23, -4294967296;
	setp.ne.s64 	%p1, %rd24, 0;
	@%p1 bra 	$L__BB2_2;
	cvt.u32.u64 	%r13, %rd20;
	cvt.u32.u64 	%r14, %rd1;
	div.u32 	%r15, %r14, %r13;
	mul.lo.s32 	%r16, %r15, %r13;
	sub.s32 	%r17, %r14, %r16;
	cvt.u64.u32 	%rd70, %r15;
	cvt.u64.u32 	%rd71, %r17;
	bra.uni 	$L__BB2_3;
$L__BB2_2:
	div.s64 	%rd70, %rd1, %rd20;
	mul.lo.s64 	%rd25, %rd70, %rd20;
	sub.s64 	%rd71, %rd1, %rd25;
$L__BB2_3:
	shl.b64 	%rd8, %rd70, 32;
	cvt.s64.s32 	%rd9, %rd70;
	setp.ge.s64 	%p2, %rd9, %rd19;
	shl.b64 	%rd10, %rd71, 32;
	cvt.s64.s32 	%rd11, %rd71;
	setp.ge.s64 	%p3, %rd11, %rd20;
	or.pred  	%p4, %p2, %p3;
	@%p4 bra 	$L__BB2_10;
	cvt.u32.u64 	%r18, %rd70;
	cvt.u32.u64 	%r19, %rd71;
	add.s64 	%rd26, %rd8, 4294967296;
	shr.s64 	%rd12, %rd26, 32;
	setp.gt.s32 	%p5, %r18, 0;
	selp.b64 	%rd27, %rd70, %rd19, %p5;
	add.s64 	%rd28, %rd10, 4294967296;
	shr.s64 	%rd13, %rd28, 32;
	setp.lt.s64 	%p6, %rd13, %rd20;
	add.s32 	%r1, %r19, 1;
	selp.b32 	%r20, %r1, 0, %p6;
	setp.gt.s32 	%p7, %r19, 0;
	selp.b64 	%rd29, %rd71, %rd20, %p7;
	cvt.u32.u64 	%r21, %rd29;
	add.s32 	%r2, %r21, -1;
	add.s64 	%rd30, %rd19, 2147483647;
	mul.lo.s64 	%rd31, %rd30, %rd20;
	shl.b64 	%rd32, %rd31, 1;
	mad.lo.s64 	%rd33, %rd12, %rd20, %rd11;
	shl.b64 	%rd34, %rd33, 1;
	add.s32 	%r22, %r18, 1;
	shr.u32 	%r23, %r22, 31;
	add.s32 	%r24, %r22, %r23;
	and.b32  	%r25, %r24, -2;
	sub.s32 	%r26, %r22, %r25;
	cvt.u32.u64 	%r27, %rd34;
	cvt.u32.u64 	%r28, %rd32;
	add.s32 	%r29, %r27, %r28;
	add.s32 	%r3, %r26, %r29;
	shl.b64 	%rd14, %rd27, 32;
	mad.lo.s64 	%rd35, %rd27, %rd20, %rd11;
	shl.b64 	%rd36, %rd35, 1;
	cvt.u32.u64 	%r30, %rd36;
	add.s32 	%r31, %r30, %r28;
	add.s32 	%r4, %r26, %r31;
	and.b64  	%rd37, %rd70, 1;
	setp.eq.b64 	%p8, %rd37, 1;
	not.pred 	%p9, %p8;
	selp.b32 	%r5, %r2, %r20, %p8;
	@%p9 bra 	$L__BB2_6;
	cvt.u32.u64 	%r32, %rd20;
	mad.lo.s32 	%r34, %r18, %r32, %r2;
	shl.b32 	%r35, %r34, 1;
	or.b32  	%r61, %r35, 1;
	bra.uni 	$L__BB2_9;
$L__BB2_6:
	setp.lt.s64 	%p10, %rd13, %rd20;
	@%p10 bra 	$L__BB2_8;
	cvt.u32.u64 	%r37, %rd20;
	mad.lo.s32 	%r39, %r18, %r37, %r19;
	shl.b32 	%r40, %r39, 1;
	or.b32  	%r61, %r40, 1;
	bra.uni 	$L__BB2_9;
$L__BB2_8:
	cvt.u32.u64 	%r41, %rd20;
	mad.lo.s32 	%r43, %r18, %r41, %r1;
	shl.b32 	%r44, %r43, 1;
	add.s32 	%r61, %r44, -1;
$L__BB2_9:
	ld.param.f32 	%f7, [_Z11calc_energyILb1EEvPfPaS1_S1_xxf_param_6];
	ld.param.u64 	%rd69, [_Z11calc_energyILb1EEvPfPaS1_S1_xxf_param_3];
	ld.param.u64 	%rd68, [_Z11calc_energyILb1EEvPfPaS1_S1_xxf_param_2];
	ld.param.u64 	%rd67, [_Z11calc_energyILb1EEvPfPaS1_S1_xxf_param_1];
	ld.param.u64 	%rd66, [_Z11calc_energyILb1EEvPfPaS1_S1_xxf_param_0];
	cvta.to.global.u64 	%rd38, %rd69;
	cvta.to.global.u64 	%rd39, %rd68;
	setp.lt.s64 	%p11, %rd12, %rd19;
	neg.f32 	%f2, %f7;
	mul.lo.s64 	%rd40, %rd9, %rd20;
	add.s64 	%rd41, %rd40, %rd11;
	cvta.to.global.u64 	%rd42, %rd67;
	add.s64 	%rd43, %rd42, %rd41;
	ld.global.s8 	%rs1, [%rd43];
	cvt.rn.f32.s16 	%f3, %rs1;
	mul.f32 	%f4, %f2, %f3;
	add.s64 	%rd44, %rd14, -4294967296;
	shr.s64 	%rd45, %rd44, 32;
	mad.lo.s64 	%rd46, %rd45, %rd20, %rd11;
	add.s64 	%rd47, %rd39, %rd46;
	cvt.s64.s32 	%rd48, %r4;
	add.s64 	%rd49, %rd38, %rd48;
	add.s64 	%rd50, %rd39, %rd41;
	shl.b64 	%rd51, %rd41, 1;
	add.s64 	%rd52, %rd38, %rd51;
	selp.b64 	%rd53, %rd12, 0, %p11;
	mad.lo.s64 	%rd54, %rd53, %rd20, %rd11;
	add.s64 	%rd55, %rd39, %rd54;
	cvt.s64.s32 	%rd56, %r3;
	add.s64 	%rd57, %rd38, %rd56;
	cvt.s64.s32 	%rd58, %r5;
	add.s64 	%rd59, %rd40, %rd58;
	add.s64 	%rd60, %rd39, %rd59;
	cvt.s64.s32 	%rd61, %r61;
	add.s64 	%rd62, %rd38, %rd61;
	ld.global.u8 	%r45, [%rd62];
	ld.global.u8 	%r46, [%rd57];
	prmt.b32 	%r47, %r46, %r45, 0x3340U;
	ld.global.u8 	%r48, [%rd49];
	ld.global.u8 	%r49, [%rd52];
	prmt.b32 	%r50, %r49, %r48, 0x3340U;
	prmt.b32 	%r51, %r50, %r47, 0x5410U;
	ld.global.nc.u8 	%rs2, [%rd60];
	cvt.u32.u8 	%r52, %rs2;
	ld.global.nc.u8 	%rs3, [%rd55];
	cvt.u32.u8 	%r53, %rs3;
	prmt.b32 	%r54, %r53, %r52, 0x3340U;
	ld.global.nc.u8 	%rs4, [%rd47];
	cvt.u32.u8 	%r55, %rs4;
	ld.global.nc.u8 	%rs5, [%rd50];
	cvt.u32.u8 	%r56, %rs5;
	prmt.b32 	%r57, %r56, %r55, 0x3340U;
	prmt.b32 	%r58, %r57, %r54, 0x5410U;
	mov.b32 	%r59, 0;
	dp4a.s32.s32 	%r60, %r51, %r58, %r59;
	cvt.rn.f32.s32 	%f5, %r60;
	mul.f32 	%f6, %f4, %f5;
	cvta.to.global.u64 	%rd63, %rd66;
	shl.b64 	%rd64, %rd1, 2;
	add.s64 	%rd65, %rd63, %rd64;
	st.global.f32 	[%rd65], %f6;
$L__BB2_10:
	ret;

}
	// .globl	_ZN3cub18CUB_300001_SM_10006detail11EmptyKernelIvEEvv
.visible .entry _ZN3cub18CUB_300001_SM_10006detail11EmptyKernelIvEEvv()
{


	ret;

}
	// .globl	_ZN3cub18CUB_300001_SM_10006detail6reduce28DeviceReduceSingleTileKernelINS2_10policy_hubIfyN4cuda3std3__44plusIvEEE10Policy1000EPfSC_yS9_ffNS7_10__identityEEEvT0_T1_T2_T3_T4_T6_
.visible .entry _ZN3cub18CUB_300001_SM_10006detail6reduce28DeviceReduceSingleTileKernelINS2_10policy_hubIfyN4cuda3std3__44plusIvEEE10Policy1000EPfSC_yS9_ffNS7_10__identityEEEvT0_T1_T2_T3_T4_T6_(
	.param .u64 .ptr .align 1 _ZN3cub18CUB_300001_SM_10006detail6reduce28DeviceReduceSingleTileKernelINS2_10policy_hubIfyN4cuda3std3__44plusIvEEE10Policy1000EPfSC_yS9_ffNS7_10__identityEEEvT0_T1_T2_T3_T4_T6__param_0,
	.param .u64 .ptr .align 1 _ZN3cub18CUB_300001_SM_10006detail6reduce28DeviceReduceSingleTileKernelINS2_10policy_hubIfyN4cuda3std3__44plusIvEEE10Policy1000EPfSC_yS9_ffNS7_10__identityEEEvT0_T1_T2_T3_T4_T6__param_1,
	.param .u64 _ZN3cub18CUB_300001_SM_10006detail6reduce28DeviceReduceSingleTileKernelINS2_10policy_hubIfyN4cuda3std3__44plusIvEEE10Policy1000EPfSC_yS9_ffNS7_10__identityEEEvT0_T1_T2_T3_T4_T6__param_2,
	.param .align 1 .b8 _ZN3cub18CUB_300001_SM_10006detail6reduce28DeviceReduceSingleTileKernelINS2_10policy_hubIfyN4cuda3std3__44plusIvEEE10Policy1000EPfSC_yS9_ffNS7_10__identityEEEvT0_T1_T2_T3_T4_T6__param_3[1],
	.param .f32 _ZN3cub18CUB_300001_SM_10006detail6reduce28DeviceReduceSingleTileKernelINS2_10policy_hubIfyN4cuda3std3__44plusIvEEE10Policy1000EPfSC_yS9_ffNS7_10__identityEEEvT0_T1_T2_T3_T4_T6__param_4,
	.param .align 1 .b8 _ZN3cub18CUB_300001_SM_10006detail6reduce28DeviceReduceSingleTileKernelINS2_10policy_hubIfyN4cuda3std3__44plusIvEEE10Policy1000EPfSC_yS9_ffNS7_10__identityEEEvT0_T1_T2_T3_T4_T6__param_5[1]
)
.maxntid 256
.minnctapersm 1
{
	.reg .pred 	%p<67>;
	.reg .b32 	%r<314>;
	.reg .b32 	%f<425>;
	.reg .b64 	%rd<150>;
	// demoted variable
	.shared .align 4 .b8 _ZZN3cub18CUB_300001_SM_10006detail6reduce28DeviceReduceSingleTileKernelINS2_10policy_hubIfyN4cuda3std3__44plusIvEEE10Policy1000EPfSC_yS9_ffNS7_10__identityEEEvT0_T1_T2_T3_T4_T6_E12temp_storage[44];
	ld.param.u64 	%rd31, [_ZN3cub18CUB_300001_SM_10006detail6reduce28DeviceReduceSingleTileKernelINS2_10policy_hubIfyN4cuda3std3__44plusIvEEE10Policy1000EPfSC_yS9_ffNS7_10__identityEEEvT0_T1_T2_T3_T4_T6__param_0];
	ld.param.u64 	%rd33, [_ZN3cub18CUB_300001_SM_10006detail6reduce28DeviceReduceSingleTileKernelINS2_10policy_hubIfyN4cuda3std3__44plusIvEEE10Policy1000EPfSC_yS9_ffNS7_10__identityEEEvT0_T1_T2_T3_T4_T6__param_1];
	ld.param.u64 	%rd32, [_ZN3cub18CUB_300001_SM_10006detail6reduce28DeviceReduceSingleTileKernelINS2_10policy_hubIfyN4cuda3std3__44plusIvEEE10Policy1000EPfSC_yS9_ffNS7_10__identityEEEvT0_T1_T2_T3_T4_T6__param_2];
	ld.param.f32 	%f54, [_ZN3cub18CUB_300001_SM_10006detail6reduce28DeviceReduceSingleTileKernelINS2_10policy_hubIfyN4cuda3std3__44plusIvEEE10Policy1000EPfSC_yS9_ffNS7_10__identityEEEvT0_T1_T2_T3_T4_T6__param_4];
	cvta.to.global.u64 	%rd1, %rd33;
	setp.ne.s64 	%p1, %rd32, 0;
	@%p1 bra 	$L__BB4_3;
	mov.u32 	%r295, %tid.x;
	setp.ne.s32 	%p66, %r295, 0;
	@%p66 bra 	$L__BB4_74;
	st.global.f32 	[%rd1], %f54;
	bra.uni 	$L__BB4_74;
$L__BB4_3:
	and.b64  	%rd34, %rd31, 15;
	setp.ne.s64 	%p2, %rd34, 0;
	@%p2 bra 	$L__BB4_38;
	setp.gt.u64 	%p34, %rd32, 4095;
	@%p34 bra 	$L__BB4_22;
	cvt.u32.u64 	%r1, %rd32;
	mov.u32 	%r2, %tid.x;
	setp.ge.u32 	%p46, %r2, %r1;
	mov.f32 	%f403, 0f00000000;
	mov.u32 	%r299, %r2;
	@%p46 bra 	$L__BB4_7;
	mul.wide.u32 	%rd132, %r2, 4;
	add.s64 	%rd131, %rd31, %rd132;
	// begin inline asm
	ld.global.nc.u32 %r239, [%rd131];
	// end inline asm
	mov.b32 	%f403, %r239;
	add.s32 	%r299, %r2, 256;
$L__BB4_7:
	setp.ge.u32 	%p47, %r299, %r1;
	@%p47 bra 	$L__BB4_13;
	not.b32 	%r240, %r299;
	add.s32 	%r5, %r240, %r1;
	and.b32  	%r241, %r5, 768;
	setp.eq.s32 	%p48, %r241, 768;
	@%p48 bra 	$L__BB4_11;
	mul.wide.u32 	%rd133, %r299, 4;
	add.s64 	%rd140, %rd31, %rd133;
	shr.u32 	%r242, %r5, 8;
	add.s32 	%r243, %r242, 1;
	and.b32  	%r244, %r243, 3;
	neg.s32 	%r297, %r244;
$L__BB4_10:
	.pragma "nounroll";
	// begin inline asm
	ld.global.nc.u32 %r245, [%rd140];
	// end inline asm
	mov.b32 	%f326, %r245;
	add.f32 	%f403, %f403, %f326;
	add.s32 	%r299, %r299, 256;
	add.s64 	%rd140, %rd140, 1024;
	add.s32 	%r297, %r297, 1;
	setp.ne.s32 	%p49, %r297, 0;
	@%p49 bra 	$L__BB4_10;
$L__BB4_11:
	setp.lt.u32 	%p50, %r5, 768;
	@%p50 bra 	$L__BB4_13;
$L__BB4_12:
	mul.wide.s32 	%rd139, %r299, 4;
	add.s64 	%rd135, %rd31, %rd139;
	// begin inline asm
	ld.global.nc.u32 %r246, [%rd135];
	// end inline asm
	mov.b32 	%f327, %r246;
	add.f32 	%f328, %f403, %f327;
	add.s64 	%rd136, %rd135, 1024;
	// begin inline asm
	ld.global.nc.u32 %r247, [%rd136];
	// end inline asm
	mov.b32 	%f329, %r247;
	add.f32 	%f330, %f328, %f329;
	add.s64 	%rd137, %rd135, 2048;
	// begin inline asm
	ld.global.nc.u32 %r248, [%rd137];
	// end inline asm
	mov.b32 	%f331, %r248;
	add.f32 	%f332, %f330, %f331;
	add.s64 	%rd138, %rd135, 3072;
	// begin inline asm
	ld.global.nc.u32 %r249, [%rd138];
	// end inline asm
	mov.b32 	%f333, %r249;
	add.f32 	%f403, %f332, %f333;
	add.s32 	%r299, %r299, 1024;
	setp.lt.s32 	%p51, %r299, %r1;
	@%p51 bra 	$L__BB4_12;
$L__BB4_13:
	setp.lt.u64 	%p52, %rd32, 256;
	@%p52 bra 	$L__BB4_18;
	// begin inline asm
	mov.u32 %r274, %laneid;
	// end inline asm
	mov.b32 	%r275, 1;
	mov.b32 	%r288, 31;
	mov.b32 	%r289, -1;
	// begin inline asm
	{  .reg .f32 r0;  .reg .pred p;  shfl.sync.down.b32 r0|p, %f403, %r275, %r288, %r289;  @p add.f32 r0, r0, %f403;  mov.f32 %f369, r0;}
	// end inline asm
	mov.b32 	%r278, 2;
	// begin inline asm
	{  .reg .f32 r0;  .reg .pred p;  shfl.sync.down.b32 r0|p, %f369, %r278, %r288, %r289;  @p add.f32 r0, r0, %f369;  mov.f32 %f372, r0;}
	// end inline asm
	mov.b32 	%r281, 4;
	// begin inline asm
	{  .reg .f32 r0;  .reg .pred p;  shfl.sync.down.b32 r0|p, %f372, %r281, %r288, %r289;  @p add.f32 r0, r0, %f372;  mov.f32 %f375, r0;}
	// end inline asm
	mov.b32 	%r284, 8;
	// begin inline asm
	{  .reg .f32 r0;  .reg .pred p;  shfl.sync.down.b32 r0|p, %f375, %r284, %r288, %r289;  @p add.f32 r0, r0, %f375;  mov.f32 %f378, r0;}
	// end inline asm
	mov.b32 	%r287, 16;
	// begin inline asm
	{  .reg .f32 r0;  .reg .pred p;  shfl.sync.down.b32 r0|p, %f378, %r287, %r288, %r289;  @p add.f32 r0, r0, %f378;  mov.f32 %f424, r0;}
	// end inline asm
	setp.ne.s32 	%p63, %r274, 0;
	@%p63 bra 	$L__BB4_16;
	shr.u32 	%r290, %r2, 3;
	and.b32  	%r291, %r290, 124;
	mov.u32 	%r292, _ZZN3cub18CUB_300001_SM_10006detail6reduce28DeviceReduceSingleTileKernelINS2_10policy_hubIfyN4cuda3std3__44plusIvEEE10Policy1000EPfSC_yS9_ffNS7_10__identityEEEvT0_T1_T2_T3_T4_T6_E12temp_storage;
	add.s32 	%r293, %r292, %r291;
	st.shared.f32 	[%r293+8], %f424;
$L__BB4_16:
	bar.sync 	0;
	setp.ne.s32 	%p64, %r2, 0;
	@%p64 bra 	$L__BB4_72;
	ld.shared.f32 	%f384, [_ZZN3cub18CUB_300001_SM_10006detail6reduce28DeviceReduceSingleTileKernelINS2_10policy_hubIfyN4cuda3std3__44plusIvEEE10Policy1000EPfSC_yS9_ffNS7_10__identityEEEvT0_T1_T2_T3_T4_T6_E12temp_storage+12];
	add.f32 	%f385, %f424, %f384;
	ld.shared.f32 	%f386, [_ZZN3cub18CUB_300001_SM_10006detail6reduce28DeviceReduceSingleTileKernelINS2_10policy_hubIfyN4cuda3std3__44plusIvEEE10Policy1000EPfSC_yS9_ffNS7_10__identityEEEvT0_T1_T2_T3_T4_T6_E12temp_storage+16];
	add.f32 	%f387, %f385, %f386;
	ld.shared.f32 	%f388, [_ZZN3cub18CUB_300001_SM_10006detail6reduce28DeviceReduceSingleTileKernelINS2_10policy_hubIfyN4cuda3std3__44plusIvEEE10Policy1000EPfSC_yS9_ffNS7_10__identityEEEvT0_T1_T2_T3_T4_T6_E12temp_storage+20];
	add.f32 	%f389, %f387, %f388;
	ld.shared.f32 	%f390, [_ZZN3cub18CUB_300001_SM_10006detail6reduce28DeviceReduceSingleTileKernelINS2_10policy_hubIfyN4cuda3std3__44plusIvEEE10Policy1000EPfSC_yS9_ffNS7_10__identityEEEvT0_T1_T2_T3_T4_T6_E12temp_storage+24];
	add.f32 	%f391, %f389, %f390;
	ld.shared.f32 	%f392, [_ZZN3cub18CUB_300001_SM_10006detail6reduce28DeviceReduceSingleTileKernelINS2_10policy_hubIfyN4cuda3std3__44plusIvEEE10Policy1000EPfSC_yS9_ffNS7_10__identityEEEvT0_T1_T2_T3_T4_T6_E12temp_storage+28];
	add.f32 	%f393, %f391, %f392;
	ld.shared.f32 	%f394, [_ZZN3cub18CUB_300001_SM_10006detail6reduce28DeviceReduceSingleTileKernelINS2_10policy_hubIfyN4cuda3std3__44plusIvEEE10Policy1000EPfSC_yS9_ffNS7_10__identityEEEvT0_T1_T2_T3_T4_T6_E12temp_storage+32];
	add.f32 	%f395, %f393, %f394;
	ld.shared.f32 	%f396, [_ZZN3cub18CUB_300001_SM_10006detail6reduce28DeviceReduceSingleTileKernelINS2_10policy_hubIfyN4cuda3std3__44plusIvEEE10Policy1000EPfSC_yS9_ffNS7_10__identityEEEvT0_T1_T2_T3_T4_T6_E12temp_storage+36];
	add.f32 	%f424, %f395, %f396;
	bra.uni 	$L__BB4_72;
$L__BB4_18:
	// begin inline asm
	mov.u32 %r250, %laneid;
	// end inline asm
	and.b32  	%r266, %r2, 992;
	add.s32 	%r267, %r266, 32;
	setp.gt.u32 	%p53, %r267, %r1;
	not.b32 	%r268, %r266;
	add.s32 	%r269, %r1, %r268;
	selp.b32 	%r264, %r269, 31, %p53;
	mov.b32 	%r251, 1;
	mov.b32 	%r265, -1;
	// begin inline asm
	{  .reg .f32 r0;  .reg .pred p;  shfl.sync.down.b32 r0|p, %f403, %r251, %r264, %r265;  @p add.f32 r0, r0, %f403;  mov.f32 %f334, r0;}
	// end inline asm
	mov.b32 	%r254, 2;
	// begin inline asm
	{  .reg .f32 r0;  .reg .pred p;  shfl.sync.down.b32 r0|p, %f334, %r254, %r264, %r265;  @p add.f32 r0, r0, %f334;  mov.f32 %f337, r0;}
	// end inline asm
	mov.b32 	%r257, 4;
	// begin inline asm
	{  .reg .f32 r0;  .reg .pred p;  shfl.sync.down.b32 r0|p, %f337, %r257, %r264, %r265;  @p add.f32 r0, r0, %f337;  mov.f32 %f340, r0;}
	// end inline asm
	mov.b32 	%r260, 8;
	// begin inline asm
	{  .reg .f32 r0;  .reg .pred p;  shfl.sync.down.b32 r0|p, %f340, %r260, %r264, %r265;  @p add.f32 r0, r0, %f340;  mov.f32 %f343, r0;}
	// end inline asm
	mov.b32 	%r263, 16;
	// begin inline asm
	{  .reg .f32 r0;  .reg .pred p;  shfl.sync.down.b32 r0|p, %f343, %r263, %r264, %r265;  @p add.f32 r0, r0, %f343;  mov.f32 %f424, r0;}
	// end inline asm
	setp.ne.s32 	%p54, %r250, 0;
	@%p54 bra 	$L__BB4_20;
	shr.u32 	%r270, %r2, 3;
	and.b32  	%r271, %r270, 124;
	mov.u32 	%r272, _ZZN3cub18CUB_300001_SM_10006detail6reduce28DeviceReduceSingleTileKernelINS2_10policy_hubIfyN4cuda3std3__44plusIvEEE10Policy1000EPfSC_yS9_ffNS7_10__identityEEEvT0_T1_T2_T3_T4_T6_E12temp_storage;
	add.s32 	%r273, %r272, %r271;
	st.shared.f32 	[%r273+8], %f424;
$L__BB4_20:
	bar.sync 	0;
	setp.ne.s32 	%p55, %r2, 0;
	@%p55 bra 	$L__BB4_72;
	setp.gt.u64 	%p56, %rd32, 32;
	ld.shared.f32 	%f349, [_ZZN3cub18CUB_300001_SM_10006detail6reduce28DeviceReduceSingleTileKernelINS2_10policy_hubIfyN4cuda3std3__44plusIvEEE10Policy1000EPfSC_yS9_ffNS7_10__identityEEEvT0_T1_T2_T3_T4_T6_E12temp_storage+12];
	add.f32 	%f350, %f424, %f349;
	selp.f32 	%f351, %f350, %f424, %p56;
	setp.gt.u64 	%p57, %rd32, 64;
	ld.shared.f32 	%f352, [_ZZN3cub18CUB_300001_SM_10006detail6reduce28DeviceReduceSingleTileKernelINS2_10policy_hubIfyN4cuda3std3__44plusIvEEE10Policy1000EPfSC_yS9_ffNS7_10__identityEEEvT0_T1_T2_T3_T4_T6_E12temp_storage+16];
	add.f32 	%f353, %f352, %f351;
	selp.f32 	%f354, %f353, %f351, %p57;
	setp.gt.u64 	%p58, %rd32, 96;
	ld.shared.f32 	%f355, [_ZZN3cub18CUB_300001_SM_10006detail6reduce28DeviceReduceSingleTileKernelINS2_10policy_hubIfyN4cuda3std3__44plusIvEEE10Policy1000EPfSC_yS9_ffNS7_10__identityEEEvT0_T1_T2_T3_T4_T6_E12temp_storage+20];
	add.f32 	%f356, %f355, %f354;
	selp.f32 	%f357, %f356, %f354, %p58;
	setp.gt.u64 	%p59, %rd32, 128;
	ld.shared.f32 	%f358, [_ZZN3cub18CUB_300001_SM_10006detail6reduce28DeviceReduceSingleTileKernelINS2_10policy_hubIfyN4cuda3std3__44plusIvEEE10Policy1000EPfSC_yS9_ffNS7_10__identityEEEvT0_T1_T2_T3_T4_T6_E12temp_storage+24];
	add.f32 	%f359, %f358, %f357;
	selp.f32 	%f360, %f359, %f357, %p59;
	setp.gt.u64 	%p60, %rd32, 160;
	ld.shared.f32 	%f361, [_ZZN3cub18CUB_300001_SM_10006detail6reduce28DeviceReduceSingleTileKernelINS2_10policy_hubIfyN4cuda3std3__44plusIvEEE10Policy1000EPfSC_yS9_ffNS7_10__identityEEEvT0_T1_T2_T3_T4_T6_E12temp_storage+28];
	add.f32 	%f362, %f361, %f360;
	selp.f32 	%f363, %f362, %f360, %p60;
	setp.gt.u64 	%p61, %rd32, 192;
	ld.shared.f32 	%f364, [_ZZN3cub18CUB_300001_SM_10006detail6reduce28DeviceReduceSingleTileKernelINS2_10policy_hubIfyN4cuda3std3__44plusIvEEE10Policy1000EPfSC_yS9_ffNS7_10__identityEEEvT0_T1_T2_T3_T4_T6_E12temp_storage+32];
	add.f32 	%f365, %f364, %f363;
	selp.f32 	%f366, %f365, %f363, %p61;
	setp.gt.u64 	%p62, %rd32, 224;
	ld.shared.f32 	%f367, [_ZZN3cub18CUB_300001_SM_10006detail6reduce28DeviceReduceSingleTileKernelINS2_10policy_hubIfyN4cuda3std3__44plusIvEEE10Policy1000EPfSC_yS9_ffNS7_10__identityEEEvT0_T1_T2_T3_T4_T6_E12temp_storage+36];
	add.f32 	%f368, %f367, %f366;
	selp.f32 	%f424, %f368, %f366, %p62;
	bra.uni 	$L__BB4_72;
$L__BB4_22:
	mov.u32 	%r14, %tid.x;
	shl.b32 	%r171, %r14, 2;
	mul.wide.u32 	%rd104, %r171, 4;
	add.s64 	%rd93, %rd31, %rd104;
	// begin inline asm
	ld.global.nc.v2.u64 {%rd91, %rd92}, [%rd93];
	// end inline asm
	mov.b64 	{%r172, %r173}, %rd92;
	mov.b64 	{%r174, %r175}, %rd91;
	mov.b32 	%f226, %r175;
	mov.b32 	%f227, %r174;
	mov.b32 	%f228, %r173;
	mov.b32 	%f229, %r172;
	add.s64 	%rd96, %rd93, 4096;
	// begin inline asm
	ld.global.nc.v2.u64 {%rd94, %rd95}, [%rd96];
	// end inline asm
	mov.b64 	{%r176, %r177}, %rd95;
	mov.b64 	{%r178, %r179}, %rd94;
	mov.b32 	%f230, %r179;
	mov.b32 	%f231, %r178;
	mov.b32 	%f232, %r177;
	mov.b32 	%f233, %r176;
	add.s64 	%rd99, %rd93, 8192;
	// begin inline asm
	ld.global.nc.v2.u64 {%rd97, %rd98}, [%rd99];
	// end inline asm
	mov.b64 	{%r180, %r181}, %rd98;
	mov.b64 	{%r182, %r183}, %rd97;
	mov.b32 	%f234, %r183;
	mov.b32 	%f235, %r182;
	mov.b32 	%f236, %r181;
	mov.b32 	%f237, %r180;
	add.s64 	%rd102, %rd93, 12288;
	// begin inline asm
	ld.global.nc.v2.u64 {%rd100, %rd101}, [%rd102];
	// end inline asm
	mov.b64 	{%r184, %r185}, %rd101;
	mov.b64 	{%r186, %r187}, %rd100;
	mov.b32 	%f238, %r187;
	mov.b32 	%f239, %r186;
	mov.b32 	%f240, %r185;
	mov.b32 	%f241, %r184;
	add.f32 	%f242, %f227, %f226;
	add.f32 	%f243, %f229, %f228;
	add.f32 	%f244, %f231, %f230;
	add.f32 	%f245, %f233, %f232;
	add.f32 	%f246, %f235, %f234;
	add.f32 	%f247, %f237, %f236;
	add.f32 	%f248, %f239, %f238;
	add.f32 	%f249, %f241, %f240;
	add.f32 	%f250, %f242, %f243;
	add.f32 	%f251, %f244, %f245;
	add.f32 	%f252, %f246, %f247;
	add.f32 	%f253, %f248, %f249;
	add.f32 	%f254, %f250, %f251;
	add.f32 	%f255, %f252, %f253;
	add.f32 	%f410, %f254, %f255;
	add.s64 	%rd6, %rd32, -4096;
	setp.lt.u64 	%p35, %rd6, 4096;
	mov.b64 	%rd142, 4096;
	@%p35 bra 	$L__BB4_26;
	mov.b64 	%rd142, 4096;
$L__BB4_24:
	shl.b64 	%rd118, %rd142, 2;
	add.s64 	%rd108, %rd93, %rd118;
	// begin inline asm
	ld.global.nc.v2.u64 {%rd106, %rd107}, [%rd108];
	// end inline asm
	mov.b64 	{%r188, %r189}, %rd107;
	mov.b64 	{%r190, %r191}, %rd106;
	mov.b32 	%f256, %r191;
	mov.b32 	%f257, %r190;
	mov.b32 	%f258, %r189;
	mov.b32 	%f259, %r188;
	add.s64 	%rd111, %rd108, 4096;
	// begin inline asm
	ld.global.nc.v2.u64 {%rd109, %rd110}, [%rd111];
	// end inline asm
	mov.b64 	{%r192, %r193}, %rd110;
	mov.b64 	{%r194, %r195}, %rd109;
	mov.b32 	%f260, %r195;
	mov.b32 	%f261, %r194;
	mov.b32 	%f262, %r193;
	mov.b32 	%f263, %r192;
	add.s64 	%rd114, %rd108, 8192;
	// begin inline asm
	ld.global.nc.v2.u64 {%rd112, %rd113}, [%rd114];
	// end inline asm
	mov.b64 	{%r196, %r197}, %rd113;
	mov.b64 	{%r198, %r199}, %rd112;
	mov.b32 	%f264, %r199;
	mov.b32 	%f265, %r198;
	mov.b32 	%f266, %r197;
	mov.b32 	%f267, %r196;
	add.s64 	%rd117, %rd108, 12288;
	// begin inline asm
	ld.global.nc.v2.u64 {%rd115, %rd116}, [%rd117];
	// end inline asm
	mov.b64 	{%r200, %r201}, %rd116;
	mov.b64 	{%r202, %r203}, %rd115;
	mov.b32 	%f268, %r203;
	mov.b32 	%f269, %r202;
	mov.b32 	%f270, %r201;
	mov.b32 	%f271, %r200;
	add.f32 	%f272, %f410, %f257;
	add.f32 	%f273, %f256, %f259;
	add.f32 	%f274, %f258, %f261;
	add.f32 	%f275, %f260, %f263;
	add.f32 	%f276, %f262, %f265;
	add.f32 	%f277, %f264, %f267;
	add.f32 	%f278, %f266, %f269;
	add.f32 	%f279, %f268, %f271;
	add.f32 	%f280, %f272, %f273;
	add.f32 	%f281, %f274, %f275;
	add.f32 	%f282, %f276, %f277;
	add.f32 	%f283, %f278, %f279;
	add.f32 	%f284, %f280, %f281;
	add.f32 	%f285, %f282, %f283;
	add.f32 	%f286, %f284, %f285;
	add.f32 	%f410, %f286, %f270;
	sub.s64 	%rd119, %rd32, %rd142;
	setp.lt.u64 	%p36, %rd119, 4096;
	@%p36 bra 	$L__BB4_34;
	add.s64 	%rd142, %rd142, 4096;
	setp.le.u64 	%p37, %rd142, %rd6;
	@%p37 bra 	$L__BB4_24;
$L__BB4_26:
	setp.le.u64 	%p38, %rd32, %rd142;
	@%p38 bra 	$L__BB4_34;
	cvt.u32.u64 	%r204, %rd142;
	cvt.u32.u64 	%r205, %rd32;
	sub.s32 	%r15, %r205, %r204;
	setp.ge.s32 	%p39, %r14, %r15;
	@%p39 bra 	$L__BB4_34;
	not.b32 	%r207, %r14;
	add.s32 	%r208, %r207, %r205;
	sub.s32 	%r16, %r208, %r204;
	and.b32  	%r210, %r16, 768;
	setp.eq.s32 	%p40, %r210, 768;
	mov.u32 	%r303, %r14;
	@%p40 bra 	$L__BB4_31;
	cvt.u64.u32 	%rd120, %r14;
	add.s64 	%rd121, %rd142, %rd120;
	shl.b64 	%rd122, %rd121, 2;
	add.s64 	%rd143, %rd31, %rd122;
	shr.u32 	%r211, %r16, 8;
	add.s32 	%r212, %r211, 1;
	and.b32  	%r213, %r212, 3;
	neg.s32 	%r301, %r213;
	mov.u32 	%r303, %r14;
$L__BB4_30:
	.pragma "nounroll";
	// begin inline asm
	ld.global.nc.u32 %r214, [%rd143];
	// end inline asm
	mov.b32 	%f288, %r214;
	add.f32 	%f410, %f410, %f288;
	add.s32 	%r303, %r303, 256;
	add.s64 	%rd143, %rd143, 1024;
	add.s32 	%r301, %r301, 1;
	setp.ne.s32 	%p41, %r301, 0;
	@%p41 bra 	$L__BB4_30;
$L__BB4_31:
	setp.lt.u32 	%p42, %r16, 768;
	@%p42 bra 	$L__BB4_34;
	cvt.u64.u32 	%rd124, %r303;
	add.s64 	%rd125, %rd142, %rd124;
	shl.b64 	%rd126, %rd125, 2;
	add.s64 	%rd144, %rd31, %rd126;
$L__BB4_33:
	// begin inline asm
	ld.global.nc.u32 %r215, [%rd144];
	// end inline asm
	mov.b32 	%f289, %r215;
	add.f32 	%f290, %f410, %f289;
	add.s64 	%rd128, %rd144, 1024;
	// begin inline asm
	ld.global.nc.u32 %r216, [%rd128];
	// end inline asm
	mov.b32 	%f291, %r216;
	add.f32 	%f292, %f290, %f291;
	add.s64 	%rd129, %rd144, 2048;
	// begin inline asm
	ld.global.nc.u32 %r217, [%rd129];
	// end inline asm
	mov.b32 	%f293, %r217;
	add.f32 	%f294, %f292, %f293;
	add.s64 	%rd130, %rd144, 3072;
	// begin inline asm
	ld.global.nc.u32 %r218, [%rd130];
	// end inline asm
	mov.b32 	%f295, %r218;
	add.f32 	%f410, %f294, %f295;
	add.s32 	%r303, %r303, 1024;
	add.s64 	%rd144, %rd144, 4096;
	setp.lt.s32 	%p43, %r303, %r15;
	@%p43 bra 	$L__BB4_33;
$L__BB4_34:
	// begin inline asm
	mov.u32 %r219, %laneid;
	// end inline asm
	mov.b32 	%r220, 1;
	mov.b32 	%r233, 31;
	mov.b32 	%r234, -1;
	// begin inline asm
	{  .reg .f32 r0;  .reg .pred p;  shfl.sync.down.b32 r0|p, %f410, %r220, %r233, %r234;  @p add.f32 r0, r0, %f410;  mov.f32 %f296, r0;}
	// end inline asm
	mov.b32 	%r223, 2;
	// begin inline asm
	{  .reg .f32 r0;  .reg .pred p;  shfl.sync.down.b32 r0|p, %f296, %r223, %r233, %r234;  @p add.f32 r0, r0, %f296;  mov.f32 %f299, r0;}
	// end inline asm
	mov.b32 	%r226, 4;
	// begin inline asm
	{  .reg .f32 r0;  .reg .pred p;  shfl.sync.down.b32 r0|p, %f299, %r226, %r233, %r234;  @p add.f32 r0, r0, %f299;  mov.f32 %f302, r0;}
	// end inline asm
	mov.b32 	%r229, 8;
	// begin inline asm
	{  .reg .f32 r0;  .reg .pred p;  shfl.sync.down.b32 r0|p, %f302, %r229, %r233, %r234;  @p add.f32 r0, r0, %f302;  mov.f32 %f305, r0;}
	// end inline asm
	mov.b32 	%r232, 16;
	// begin inline asm
	{  .reg .f32 r0;  .reg .pred p;  shfl.sync.down.b32 r0|p, %f305, %r232, %r233, %r234;  @p add.f32 r0, r0, %f305;  mov.f32 %f424, r0;}
	// end inline asm
	setp.ne.s32 	%p44, %r219, 0;
	@%p44 bra 	$L__BB4_36;
	shr.u32 	%r235, %r14, 3;
	and.b32  	%r236, %r235, 124;
	mov.u32 	%r237, _ZZN3cub18CUB_300001_SM_10006detail6reduce28DeviceReduceSingleTileKernelINS2_10policy_hubIfyN4cuda3std3__44plusIvEEE10Policy1000EPfSC_yS9_ffNS7_10__identityEEEvT0_T1_T2_T3_T4_T6_E12temp_storage;
	add.s32 	%r238, %r237, %r236;
	st.shared.f32 	[%r238+8], %f424;
$L__BB4_36:
	bar.sync 	0;
	setp.ne.s32 	%p45, %r14, 0;
	@%p45 bra 	$L__BB4_72;
	ld.shared.f32 	%f311, [_ZZN3cub18CUB_300001_SM_10006detail6reduce28DeviceReduceSingleTileKernelINS2_10policy_hubIfyN4cuda3std3__44plusIvEEE10Policy1000EPfSC_yS9_ffNS7_10__identityEEEvT0_T1_T2_T3_T4_T6_E12temp_storage+12];
	add.f32 	%f312, %f424, %f311;
	ld.shared.f32 	%f313, [_ZZN3cub18CUB_300001_SM_10006detail6reduce28DeviceReduceSingleTileKernelINS2_10policy_hubIfyN4cuda3std3__44plusIvEEE10Policy1000EPfSC_yS9_ffNS7_10__identityEEEvT0_T1_T2_T3_T4_T6_E12temp_storage+16];
	add.f32 	%f314, %f312, %f313;
	ld.shared.f32 	%f315, [_ZZN3cub18CUB_300001_SM_10006detail6reduce28DeviceReduceSingleTileKernelINS2_10policy_hubIfyN4cuda3std3__44plusIvEEE10Policy1000EPfSC_yS9_ffNS7_10__identityEEEvT0_T1_T2_T3_T4_T6_E12temp_storage+20];
	add.f32 	%f316, %f314, %f315;
	ld.shared.f32 	%f317, [_ZZN3cub18CUB_300001_SM_10006detail6reduce28DeviceReduceSingleTileKernelINS2_10policy_hubIfyN4cuda3std3__44plusIvEEE10Policy1000EPfSC_yS9_ffNS7_10__identityEEEvT0_T1_T2_T3_T4_T6_E12temp_storage+24];
	add.f32 	%f318, %f316, %f317;
	ld.shared.f32 	%f319, [_ZZN3cub18CUB_300001_SM_10006detail6reduce28DeviceReduceSingleTileKernelINS2_10policy_hubIfyN4cuda3std3__44plusIvEEE10Policy1000EPfSC_yS9_ffNS7_10__identityEEEvT0_T1_T2_T3_T4_T6_E12temp_storage+28];
	add.f32 	%f320, %f318, %f319;
	ld.shared.f32 	%f321, [_ZZN3cub18CUB_300001_SM_10006detail6reduce28DeviceReduceSingleTileKernelINS2_10policy_hubIfyN4cuda3std3__44plusIvEEE10Policy1000EPfSC_yS9_ffNS7_10__identityEEEvT0_T1_T2_T3_T4_T6_E12temp_storage+32];
	add.f32 	%f322, %f320, %f321;
	ld.shared.f32 	%f323, [_ZZN3cub18CUB_300001_SM_10006detail6reduce28DeviceReduceSingleTileKernelINS2_10policy_hubIfyN4cuda3std3__44plusIvEEE10Policy1000EPfSC_yS9_ffNS7_10__identityEEEvT0_T1_T2_T3_T4_T6_E12temp_storage+36];
	add.f32 	%f424, %f322, %f323;
	bra.uni 	$L__BB4_72;
$L__BB4_38:
	setp.gt.u64 	%p3, %rd32, 4095;
	@%p3 bra 	$L__BB4_56;
	cvt.u32.u64 	%r25, %rd32;
	mov.u32 	%r26, %tid.x;
	setp.ge.u32 	%p15, %r26, %r25;
	mov.f32 	%f416, 0f00000000;
	mov.u32 	%r308, %r26;
	@%p15 bra 	$L__BB4_41;
	mul.wide.u32 	%rd83, %r26, 4;
	add.s64 	%rd82, %rd31, %rd83;
	// begin inline asm
	ld.global.nc.u32 %r116, [%rd82];
	// end inline asm
	mov.b32 	%f416, %r116;
	add.s32 	%r308, %r26, 256;
$L__BB4_41:
	setp.ge.u32 	%p16, %r308, %r25;
	@%p16 bra 	$L__BB4_47;
	not.b32 	%r117, %r308;
	add.s32 	%r29, %r117, %r25;
	and.b32  	%r118, %r29, 768;
	setp.eq.s32 	%p17, %r118, 768;
	@%p17 bra 	$L__BB4_45;
	mul.wide.u32 	%rd84, %r308, 4;
	add.s64 	%rd145, %rd31, %rd84;
	shr.u32 	%r119, %r29, 8;
	add.s32 	%r120, %r119, 1;
	and.b32  	%r121, %r120, 3;
	neg.s32 	%r306, %r121;
$L__BB4_44:
	.pragma "nounroll";
	// begin inline asm
	ld.global.nc.u32 %r122, [%rd145];
	// end inline asm
	mov.b32 	%f155, %r122;
	add.f32 	%f416, %f416, %f155;
	add.s32 	%r308, %r308, 256;
	add.s64 	%rd145, %rd145, 1024;
	add.s32 	%r306, %r306, 1;
	setp.ne.s32 	%p18, %r306, 0;
	@%p18 bra 	$L__BB4_44;
$L__BB4_45:
	setp.lt.u32 	%p19, %r29, 768;
	@%p19 bra 	$L__BB4_47;
$L__BB4_46:
	mul.wide.s32 	%rd90, %r308, 4;
	add.s64 	%rd86, %rd31, %rd90;
	// begin inline asm
	ld.global.nc.u32 %r123, [%rd86];
	// end inline asm
	mov.b32 	%f156, %r123;
	add.f32 	%f157, %f416, %f156;
	add.s64 	%rd87, %rd86, 1024;
	// begin inline asm
	ld.global.nc.u32 %r124, [%rd87];
	// end inline asm
	mov.b32 	%f158, %r124;
	add.f32 	%f159, %f157, %f158;
	add.s64 	%rd88, %rd86, 2048;
	// begin inline asm
	ld.global.nc.u32 %r125, [%rd88];
	// end inline asm
	mov.b32 	%f160, %r125;
	add.f32 	%f161, %f159, %f160;
	add.s64 	%rd89, %rd86, 3072;
	// begin inline asm
	ld.global.nc.u32 %r126, [%rd89];
	// end inline asm
	mov.b32 	%f162, %r126;
	add.f32 	%f416, %f161, %f162;
	add.s32 	%r308, %r308, 1024;
	setp.lt.s32 	%p20, %r308, %r25;
	@%p20 bra 	$L__BB4_46;
$L__BB4_47:
	setp.lt.u64 	%p21, %rd32, 256;
	@%p21 bra 	$L__BB4_52;
	// begin inline asm
	mov.u32 %r151, %laneid;
	// end inline asm
	mov.b32 	%r152, 1;
	mov.b32 	%r165, 31;
	mov.b32 	%r166, -1;
	// begin inline asm
	{  .reg .f32 r0;  .reg .pred p;  shfl.sync.down.b32 r0|p, %f416, %r152, %r165, %r166;  @p add.f32 r0, r0, %f416;  mov.f32 %f198, r0;}
	// end inline asm
	mov.b32 	%r155, 2;
	// begin inline asm
	{  .reg .f32 r0;  .reg .pred p;  shfl.sync.down.b32 r0|p, %f198, %r155, %r165, %r166;  @p add.f32 r0, r0, %f198;  mov.f32 %f201, r0;}
	// end inline asm
	mov.b32 	%r158, 4;
	// begin inline asm
	{  .reg .f32 r0;  .reg .pred p;  shfl.sync.down.b32 r0|p, %f201, %r158, %r165, %r166;  @p add.f32 r0, r0, %f201;  mov.f32 %f204, r0;}
	// end inline asm
	mov.b32 	%r161, 8;
	// begin inline asm
	{  .reg .f32 r0;  .reg .pred p;  shfl.sync.down.b32 r0|p, %f204, %r161, %r165, %r166;  @p add.f32 r0, r0, %f204;  mov.f32 %f207, r0;}
	// end inline asm
	mov.b32 	%r164, 16;
	// begin inline asm
	{  .reg .f32 r0;  .reg .pred p;  shfl.sync.down.b32 r0|p, %f207, %r164, %r165, %r166;  @p add.f32 r0, r0, %f207;  mov.f32 %f424, r0;}
	// end inline asm
	setp.ne.s32 	%p32, %r151, 0;
	@%p32 bra 	$L__BB4_50;
	shr.u32 	%r167, %r26, 3;
	and.b32  	%r168, %r167, 124;
	mov.u32 	%r169, _ZZN3cub18CUB_300001_SM_10006detail6reduce28DeviceReduceSingleTileKernelINS2_10policy_hubIfyN4cuda3std3__44plusIvEEE10Policy1000EPfSC_yS9_ffNS7_10__identityEEEvT0_T1_T2_T3_T4_T6_E12temp_storage;
	add.s32 	%r170, %r169, %r168;
	st.shared.f32 	[%r170+8], %f424;
$L__BB4_50:
	bar.sync 	0;
	setp.ne.s32 	%p33, %r26, 0;
	@%p33 bra 	$L__BB4_72;
	ld.shared.f32 	%f213, [_ZZN3cub18CUB_300001_SM_10006detail6reduce28DeviceReduceSingleTileKernelINS2_10policy_hubIfyN4cuda3std3__44plusIvEEE10Policy1000EPfSC_yS9_ffNS7_10__identityEEEvT0_T1_T2_T3_T4_T6_E12temp_storage+12];
	add.f32 	%f214, %f424, %f213;
	ld.shared.f32 	%f215, [_ZZN3cub18CUB_300001_SM_10006detail6reduce28DeviceReduceSingleTileKernelINS2_10policy_hubIfyN4cuda3std3__44plusIvEEE10Policy1000EPfSC_yS9_ffNS7_10__identityEEEvT0_T1_T2_T3_T4_T6_E12temp_storage+16];
	add.f32 	%f216, %f214, %f215;
	ld.shared.f32 	%f217, [_ZZN3cub18CUB_300001_SM_10006detail6reduce28DeviceReduceSingleTileKernelINS2_10policy_hubIfyN4cuda3std3__44plusIvEEE10Policy1000EPfSC_yS9_ffNS7_10__identityEEEvT0_T1_T2_T3_T4_T6_E12temp_storage+20];
	add.f32 	%f218, %f216, %f217;
	ld.shared.f32 	%f219, [_ZZN3cub18CUB_300001_SM_10006detail6reduce28DeviceReduceSingleTileKernelINS2_10policy_hubIfyN4cuda3std3__44plusIvEEE10Policy1000EPfSC_yS9_ffNS7_10__identityEEEvT0_T1_T2_T3_T4_T6_E12temp_storage+24];
	add.f32 	%f220, %f218, %f219;
	ld.shared.f32 	%f221, [_ZZN3cub18CUB_300001_SM_10006detail6reduce28DeviceReduceSingleTileKernelINS2_10policy_hubIfyN4cuda3std3__44plusIvEEE10Policy1000EPfSC_yS9_ffNS7_10__identityEEEvT0_T1_T2_T3_T4_T6_E12temp_storage+28];
	add.f32 	%f222, %f220, %f221;
	ld.shared.f32 	%f223, [_ZZN3cub18CUB_300001_SM_10006detail6reduce28DeviceReduceSingleTileKernelINS2_10policy_hubIfyN4cuda3std3__44plusIvEEE10Policy1000EPfSC_yS9_ffNS7_10__identityEEEvT0_T1_T2_T3_T4_T6_E12temp_storage+32];
	add.f32 	%f224, %f222, %f223;
	ld.shared.f32 	%f225, [_ZZN3cub18CUB_300001_SM_10006detail6reduce28DeviceReduceSingleTileKernelINS2_10policy_hubIfyN4cuda3std3__44plusIvEEE10Policy1000EPfSC_yS9_ffNS7_10__identityEEEvT0_T1_T2_T3_T4_T6_E12temp_storage+36];
	add.f32 	%f424, %f224, %f225;
	bra.uni 	$L__BB4_72;
$L__BB4_52:
	// begin inline asm
	mov.u32 %r127, %laneid;
	// end inline asm
	and.b32  	%r143, %r26, 992;
	add.s32 	%r144, %r143, 32;
	setp.gt.u32 	%p22, %r144, %r25;
	not.b32 	%r145, %r143;
	add.s32 	%r146, %r25, %r145;
	selp.b32 	%r141, %r146, 31, %p22;
	mov.b32 	%r128, 1;
	mov.b32 	%r142, -1;
	// begin inline asm
	{  .reg .f32 r0;  .reg .pred p;  shfl.sync.down.b32 r0|p, %f416, %r128, %r141, %r142;  @p add.f32 r0, r0, %f416;  mov.f32 %f163, r0;}
	// end inline asm
	mov.b32 	%r131, 2;
	// begin inline asm
	{  .reg .f32 r0;  .reg .pred p;  shfl.sync.down.b32 r0|p, %f163, %r131, %r141, %r142;  @p add.f32 r0, r0, %f163;  mov.f32 %f166, r0;}
	// end inline asm
	mov.b32 	%r134, 4;
	// begin inline asm
	{  .reg .f32 r0;  .reg .pred p;  shfl.sync.down.b32 r0|p, %f166, %r134, %r141, %r142;  @p add.f32 r0, r0, %f166;  mov.f32 %f169, r0;}
	// end inline asm
	mov.b32 	%r137, 8;
	// begin inline asm
	{  .reg .f32 r0;  .reg .pred p;  shfl.sync.down.b32 r0|p, %f169, %r137, %r141, %r142;  @p add.f32 r0, r0, %f169;  mov.f32 %f172, r0;}
	// end inline asm
	mov.b32 	%r140, 16;
	// begin inline asm
	{  .reg .f32 r0;  .reg .pred p;  shfl.sync.down.b32 r0|p, %f172, %r140, %r141, %r142;  @p add.f32 r0, r0, %f172;  mov.f32 %f424, r0;}
	// end inline asm
	setp.ne.s32 	%p23, %r127, 0;
	@%p23 bra 	$L__BB4_54;
	shr.u32 	%r147, %r26, 3;
	and.b32  	%r148, %r147, 124;
	mov.u32 	%r149, _ZZN3cub18CUB_300001_SM_10006detail6reduce28DeviceReduceSingleTileKernelINS2_10policy_hubIfyN4cuda3std3__44plusIvEEE10Policy1000EPfSC_yS9_ffNS7_10__identityEEEvT0_T1_T2_T3_T4_T6_E12temp_storage;
	add.s32 	%r150, %r149, %r148;
	st.shared.f32 	[%r150+8], %f424;
$L__BB4_54:
	bar.sync 	0;
	setp.ne.s32 	%p24, %r26, 0;
	@%p24 bra 	$L__BB4_72;
	setp.gt.u64 	%p25, %rd32, 32;
	ld.shared.f32 	%f178, [_ZZN3cub18CUB_300001_SM_10006detail6reduce28DeviceReduceSingleTileKernelINS2_10policy_hubIfyN4cuda3std3__44plusIvEEE10Policy1000EPfSC_yS9_ffNS7_10__identityEEEvT0_T1_T2_T3_T4_T6_E12temp_storage+12];
	add.f32 	%f179, %f424, %f178;
	selp.f32 	%f180, %f179, %f424, %p25;
	setp.gt.u64 	%p26, %rd32, 64;
	ld.shared.f32 	%f181, [_ZZN3cub18CUB_300001_SM_10006detail6reduce28DeviceReduceSingleTileKernelINS2_10policy_hubIfyN4cuda3std3__44plusIvEEE10Policy1000EPfSC_yS9_ffNS7_10__identityEEEvT0_T1_T2_T3_T4_T6_E12temp_storage+16];
	add.f32 	%f182, %f181, %f180;
	selp.f32 	%f183, %f182, %f180, %p26;
	setp.gt.u64 	%p27, %rd32, 96;
	ld.shared.f32 	%f184, [_ZZN3cub18CUB_300001_SM_10006detail6reduce28DeviceReduceSingleTileKernelINS2_10policy_hubIfyN4cuda3std3__44plusIvEEE10Policy1000EPfSC_yS9_ffNS7_10__identityEEEvT0_T1_T2_T3_T4_T6_E12temp_storage+20];
	add.f32 	%f185, %f184, %f183;
	selp.f32 	%f186, %f185, %f183, %p27;
	setp.gt.u64 	%p28, %rd32, 128;
	ld.shared.f32 	%f187, [_ZZN3cub18CUB_300001_SM_10006detail6reduce28DeviceReduceSingleTileKernelINS2_10policy_hubIfyN4cuda3std3__44plusIvEEE10Policy1000EPfSC_yS9_ffNS7_10__identityEEEvT0_T1_T2_T3_T4_T6_E12temp_storage+24];
	add.f32 	%f188, %f187, %f186;
	selp.f32 	%f189, %f188, %f186, %p28;
	setp.gt.u64 	%p29, %rd32, 160;
	ld.shared.f32 	%f190, [_ZZN3cub18CUB_300001_SM_10006detail6reduce28DeviceReduceSingleTileKernelINS2_10policy_hubIfyN4cuda3std3__44plusIvEEE10Policy1000EPfSC_yS9_ffNS7_10__identityEEEvT0_T1_T2_T3_T4_T6_E12temp_storage+28];
	add.f32 	%f191, %f190, %f189;
	selp.f32 	%f192, %f191, %f189, %p29;
	setp.gt.u64 	%p30, %rd32, 192;
	ld.shared.f32 	%f193, [_ZZN3cub18CUB_300001_SM_10006detail6reduce28DeviceReduceSingleTileKernelINS2_10policy_hubIfyN4cuda3std3__44plusIvEEE10Policy1000EPfSC_yS9_ffNS7_10__identityEEEvT0_T1_T2_T3_T4_T6_E12temp_storage+32];
	add.f32 	%f194, %f193, %f192;
	selp.f32 	%f195, %f194, %f192, %p30;
	setp.gt.u64 	%p31, %rd32, 224;
	ld.shared.f32 	%f196, [_ZZN3cub18CUB_300001_SM_10006detail6reduce28DeviceReduceSingleTileKernelINS2_10policy_hubIfyN4cuda3std3__44plusIvEEE10Policy1000EPfSC_yS9_ffNS7_10__identityEEEvT0_T1_T2_T3_T4_T6_E12temp_storage+36];
	add.f32 	%f197, %f196, %f195;
	selp.f32 	%f424, %f197, %f195, %p31;
	bra.uni 	$L__BB4_72;
$L__BB4_56:
	mov.u32 	%r38, %tid.x;
	cvt.u64.u32 	%rd19, %r38;
	mul.wide.u32 	%rd52, %r38, 4;
	add.s64 	%rd35, %rd31, %rd52;
	// begin inline asm
	ld.global.nc.u32 %r49, [%rd35];
	// end inline asm
	mov.b32 	%f55, %r49;
	add.s64 	%rd36, %rd35, 1024;
	// begin inline asm
	ld.global.nc.u32 %r50, [%rd36];
	// end inline asm
	mov.b32 	%f56, %r50;
	add.s64 	%rd37, %rd35, 2048;
	// begin inline asm
	ld.global.nc.u32 %r51, [%rd37];
	// end inline asm
	mov.b32 	%f57, %r51;
	add.s64 	%rd38, %rd35, 3072;
	// begin inline asm
	ld.global.nc.u32 %r52, [%rd38];
	// end inline asm
	mov.b32 	%f58, %r52;
	add.s64 	%rd39, %rd35, 4096;
	// begin inline asm
	ld.global.nc.u32 %r53, [%rd39];
	// end inline asm
	mov.b32 	%f59, %r53;
	add.s64 	%rd40, %rd35, 5120;
	// begin inline asm
	ld.global.nc.u32 %r54, [%rd40];
	// end inline asm
	mov.b32 	%f60, %r54;
	add.s64 	%rd41, %rd35, 6144;
	// begin inline asm
	ld.global.nc.u32 %r55, [%rd41];
	// end inline asm
	mov.b32 	%f61, %r55;
	add.s64 	%rd42, %rd35, 7168;
	// begin inline asm
	ld.global.nc.u32 %r56, [%rd42];
	// end inline asm
	mov.b32 	%f62, %r56;
	add.s64 	%rd43, %rd35, 8192;
	// begin inline asm
	ld.global.nc.u32 %r57, [%rd43];
	// end inline asm
	mov.b32 	%f63, %r57;
	add.s64 	%rd44, %rd35, 9216;
	// begin inline asm
	ld.global.nc.u32 %r58, [%rd44];
	// end inline asm
	mov.b32 	%f64, %r58;
	add.s64 	%rd45, %rd35, 10240;
	// begin inline asm
	ld.global.nc.u32 %r59, [%rd45];
	// end inline asm
	mov.b32 	%f65, %r59;
	add.s64 	%rd46, %rd35, 11264;
	// begin inline asm
	ld.global.nc.u32 %r60, [%rd46];
	// end inline asm
	mov.b32 	%f66, %r60;
	add.s64 	%rd47, %rd35, 12288;
	// begin inline asm
	ld.global.nc.u32 %r61, [%rd47];
	// end inline asm
	mov.b32 	%f67, %r61;
	add.s64 	%rd48, %rd35, 13312;
	// begin inline asm
	ld.global.nc.u32 %r62, [%rd48];
	// end inline asm
	mov.b32 	%f68, %r62;
	add.s64 	%rd49, %rd35, 14336;
	// begin inline asm
	ld.global.nc.u32 %r63, [%rd49];
	// end inline asm
	mov.b32 	%f69, %r63;
	add.s64 	%rd50, %rd35, 15360;
	// begin inline asm
	ld.global.nc.u32 %r64, [%rd50];
	// end inline asm
	mov.b32 	%f70, %r64;
	add.f32 	%f71, %f55, %f56;
	add.f32 	%f72, %f57, %f58;
	add.f32 	%f73, %f59, %f60;
	add.f32 	%f74, %f61, %f62;
	add.f32 	%f75, %f63, %f64;
	add.f32 	%f76, %f65, %f66;
	add.f32 	%f77, %f67, %f68;
	add.f32 	%f78, %f69, %f70;
	add.f32 	%f79, %f71, %f72;
	add.f32 	%f80, %f73, %f74;
	add.f32 	%f81, %f75, %f76;
	add.f32 	%f82, %f77, %f78;
	add.f32 	%f83, %f79, %f80;
	add.f32 	%f84, %f81, %f82;
	add.f32 	%f423, %f83, %f84;
	add.s64 	%rd21, %rd32, -4096;
	setp.lt.u64 	%p4, %rd21, 4096;
	mov.b64 	%rd147, 4096;
	@%p4 bra 	$L__BB4_60;
	mov.b64 	%rd147, 4096;
$L__BB4_58:
	shl.b64 	%rd70, %rd147, 2;
	add.s64 	%rd54, %rd35, %rd70;
	// begin inline asm
	ld.global.nc.u32 %r65, [%rd54];
	// end inline asm
	mov.b32 	%f85, %r65;
	add.s64 	%rd55, %rd54, 1024;
	// begin inline asm
	ld.global.nc.u32 %r66, [%rd55];
	// end inline asm
	mov.b32 	%f86, %r66;
	add.s64 	%rd56, %rd54, 2048;
	// begin inline asm
	ld.global.nc.u32 %r67, [%rd56];
	// end inline asm
	mov.b32 	%f87, %r67;
	add.s64 	%rd57, %rd54, 3072;
	// begin inline asm
	ld.global.nc.u32 %r68, [%rd57];
	// end inline asm
	mov.b32 	%f88, %r68;
	add.s64 	%rd58, %rd54, 4096;
	// begin inline asm
	ld.global.nc.u32 %r69, [%rd58];
	// end inline asm
	mov.b32 	%f89, %r69;
	add.s64 	%rd59, %rd54, 5120;
	// begin inline asm
	ld.global.nc.u32 %r70, [%rd59];
	// end inline asm
	mov.b32 	%f90, %r70;
	add.s64 	%rd60, %rd54, 6144;
	// begin inline asm
	ld.global.nc.u32 %r71, [%rd60];
	// end inline asm
	mov.b32 	%f91, %r71;
	add.s64 	%rd61, %rd54, 7168;
	// begin inline asm
	ld.global.nc.u32 %r72, [%rd61];
	// end inline asm
	mov.b32 	%f92, %r72;
	add.s64 	%rd62, %rd54, 8192;
	// begin inline asm
	ld.global.nc.u32 %r73, [%rd62];
	// end inline asm
	mov.b32 	%f93, %r73;
	add.s64 	%rd63, %rd54, 9216;
	// begin inline asm
	ld.global.nc.u32 %r74, [%rd63];
	// end inline asm
	mov.b32 	%f94, %r74;
	add.s64 	%rd64, %rd54, 10240;
	// begin inline asm
	ld.global.nc.u32 %r75, [%rd64];
	// end inline asm
	mov.b32 	%f95, %r75;
	add.s64 	%rd65, %rd54, 11264;
	// begin inline asm
	ld.global.nc.u32 %r76, [%rd65];
	// end inline asm
	mov.b32 	%f96, %r76;
	add.s64 	%rd66, %rd54, 12288;
	// begin inline asm
	ld.global.nc.u32 %r77, [%rd66];
	// end inline asm
	mov.b32 	%f97, %r77;
	add.s64 	%rd67, %rd54, 13312;
	// begin inline asm
	ld.global.nc.u32 %r78, [%rd67];
	// end inline asm
	mov.b32 	%f98, %r78;
	add.s64 	%rd68, %rd54, 14336;
	// begin inline asm
	ld.global.nc.u32 %r79, [%rd68];
	// end inline asm
	mov.b32 	%f99, %r79;
	add.s64 	%rd69, %rd54, 15360;
	// begin inline asm
	ld.global.nc.u32 %r80, [%rd69];
	// end inline asm
	mov.b32 	%f100, %r80;
	add.f32 	%f101, %f423, %f85;
	add.f32 	%f102, %f86, %f87;
	add.f32 	%f103, %f88, %f89;
	add.f32 	%f104, %f90, %f91;
	add.f32 	%f105, %f92, %f93;
	add.f32 	%f106, %f94, %f95;
	add.f32 	%f107, %f96, %f97;
	add.f32 	%f108, %f98, %f99;
	add.f32 	%f109, %f101, %f102;
	add.f32 	%f110, %f103, %f104;
	add.f32 	%f111, %f105, %f106;
	add.f32 	%f112, %f107, %f108;
	add.f32 	%f113, %f109, %f110;
	add.f32 	%f114, %f111, %f112;
	add.f32 	%f115, %f113, %f114;
	add.f32 	%f423, %f115, %f100;
	sub.s64 	%rd71, %rd32, %rd147;
	setp.lt.u64 	%p5, %rd71, 4096;
	@%p5 bra 	$L__BB4_68;
	add.s64 	%rd147, %rd147, 4096;
	setp.le.u64 	%p6, %rd147, %rd21;
	@%p6 bra 	$L__BB4_58;
$L__BB4_60:
	setp.le.u64 	%p7, %rd32, %rd147;
	@%p7 bra 	$L__BB4_68;
	cvt.u32.u64 	%r81, %rd147;
	cvt.u32.u64 	%r82, %rd32;
	sub.s32 	%r39, %r82, %r81;
	setp.ge.s32 	%p8, %r38, %r39;
	@%p8 bra 	$L__BB4_68;
	not.b32 	%r84, %r38;
	add.s32 	%r85, %r84, %r82;
	sub.s32 	%r40, %r85, %r81;
	and.b32  	%r87, %r40, 768;
	setp.eq.s32 	%p9, %r87, 768;
	mov.u32 	%r312, %r38;
	@%p9 bra 	$L__BB4_65;
	add.s64 	%rd72, %rd147, %rd19;
	shl.b64 	%rd73, %rd72, 2;
	add.s64 	%rd148, %rd31, %rd73;
	shr.u32 	%r88, %r40, 8;
	add.s32 	%r89, %r88, 1;
	and.b32  	%r90, %r89, 3;
	neg.s32 	%r310, %r90;
	mov.u32 	%r312, %r38;
$L__BB4_64:
	.pragma "nounroll";
	// begin inline asm
	ld.global.nc.u32 %r91, [%rd148];
	// end inline asm
	mov.b32 	%f117, %r91;
	add.f32 	%f423, %f423, %f117;
	add.s32 	%r312, %r312, 256;
	add.s64 	%rd148, %rd148, 1024;
	add.s32 	%r310, %r310, 1;
	setp.ne.s32 	%p10, %r310, 0;
	@%p10 bra 	$L__BB4_64;
$L__BB4_65:
	setp.lt.u32 	%p11, %r40, 768;
	@%p11 bra 	$L__BB4_68;
	cvt.u64.u32 	%rd75, %r312;
	add.s64 	%rd76, %rd147, %rd75;
	shl.b64 	%rd77, %rd76, 2;
	add.s64 	%rd149, %rd31, %rd77;
$L__BB4_67:
	// begin inline asm
	ld.global.nc.u32 %r92, [%rd149];
	// end inline asm
	mov.b32 	%f118, %r92;
	add.f32 	%f119, %f423, %f118;
	add.s64 	%rd79, %rd149, 1024;
	// begin inline asm
	ld.global.nc.u32 %r93, [%rd79];
	// end inline asm
	mov.b32 	%f120, %r93;
	add.f32 	%f121, %f119, %f120;
	add.s64 	%rd80, %rd149, 2048;
	// begin inline asm
	ld.global.nc.u32 %r94, [%rd80];
	// end inline asm
	mov.b32 	%f122, %r94;
	add.f32 	%f123, %f121, %f122;
	add.s64 	%rd81, %rd149, 3072;
	// begin inline asm
	ld.global.nc.u32 %r95, [%rd81];
	// end inline asm
	mov.b32 	%f124, %r95;
	add.f32 	%f423, %f123, %f124;
	add.s32 	%r312, %r312, 1024;
	add.s64 	%rd149, %rd149, 4096;
	setp.lt.s32 	%p12, %r312, %r39;
	@%p12 bra 	$L__BB4_67;
$L__BB4_68:
	// begin inline asm
	mov.u32 %r96, %laneid;
	// end inline asm
	mov.b32 	%r97, 1;
	mov.b32 	%r110, 31;
	mov.b32 	%r111, -1;
	// begin inline asm
	{  .reg .f32 r0;  .reg .pred p;  shfl.sync.down.b32 r0|p, %f423, %r97, %r110, %r111;  @p add.f32 r0, r0, %f423;  mov.f32 %f125, r0;}
	// end inline asm
	mov.b32 	%r100, 2;
	// begin inline asm
	{  .reg .f32 r0;  .reg .pred p;  shfl.sync.down.b32 r0|p, %f125, %r100, %r110, %r111;  @p add.f32 r0, r0, %f125;  mov.f32 %f128, r0;}
	// end inline asm
	mov.b32 	%r103, 4;
	// begin inline asm
	{  .reg .f32 r0;  .reg .pred p;  shfl.sync.down.b32 r0|p, %f128, %r103, %r110, %r111;  @p add.f32 r0, r0, %f128;  mov.f32 %f131, r0;}
	// end inline asm
	mov.b32 	%r106, 8;
	// begin inline asm
	{  .reg .f32 r0;  .reg .pred p;  shfl.sync.down.b32 r0|p, %f131, %r106, %r110, %r111;  @p add.f32 r0, r0, %f131;  mov.f32 %f134, r0;}
	// end inline asm
	mov.b32 	%r109, 16;
	// begin inline asm
	{  .reg .f32 r0;  .reg .pred p;  shfl.sync.down.b32 r0|p, %f134, %r109, %r110, %r111;  @p add.f32 r0, r0, %f134;  mov.f32 %f424, r0;}
	// end inline asm
	setp.ne.s32 	%p13, %r96, 0;
	@%p13 bra 	$L__BB4_70;
	shr.u32 	%r112, %r38, 3;
	and.b32  	%r113, %r112, 124;
	mov.u32 	%r114, _ZZN3cub18CUB_300001_SM_10006detail6reduce28DeviceReduceSingleTileKernelINS2_10policy_hubIfyN4cuda3std3__44plusIvEEE10Policy1000EPfSC_yS9_ffNS7_10__identityEEEvT0_T1_T2_T3_T4_T6_E12temp_storage;
	add.s32 	%r115, %r114, %r113;
	st.shared.f32 	[%r115+8], %f424;
$L__BB4_70:
	bar.sync 	0;
	setp.ne.s32 	%p14, %r38, 0;
	@%p14 bra 	$L__BB4_72;
	ld.shared.f32 	%f140, [_ZZN3cub18CUB_300001_SM_10006detail6reduce28DeviceReduceSingleTileKernelINS2_10policy_hubIfyN4cuda3std3__44plusIvEEE10Policy1000EPfSC_yS9_ffNS7_10__identityEEEvT0_T1_T2_T3_T4_T6_E12temp_storage+12];
	add.f32 	%f141, %f424, %f140;
	ld.shared.f32 	%f142, [_ZZN3cub18CUB_300001_SM_10006detail6reduce28DeviceReduceSingleTileKernelINS2_10policy_hubIfyN4cuda3std3__44plusIvEEE10Policy1000EPfSC_yS9_ffNS7_10__identityEEEvT0_T1_T2_T3_T4_T6_E12temp_storage+16];
	add.f32 	%f143, %f141, %f142;
	ld.shared.f32 	%f144, [_ZZN3cub18CUB_300001_SM_10006detail6reduce28DeviceReduceSingleTileKernelINS2_10policy_hubIfyN4cuda3std3__44plusIvEEE10Policy1000EPfSC_yS9_ffNS7_10__identityEEEvT0_T1_T2_T3_T4_T6_E12temp_storage+20];
	add.f32 	%f145, %f143, %f144;
	ld.shared.f32 	%f146, [_ZZN3cub18CUB_300001_SM_10006detail6reduce28DeviceReduceSingleTileKernelINS2_10policy_hubIfyN4cuda3std3__44plusIvEEE10Policy1000EPfSC_yS9_ffNS7_10__identityEEEvT0_T1_T2_T3_T4_T6_E12temp_storage+24];
	add.f32 	%f147, %f145, %f146;
	ld.shared.f32 	%f148, [_ZZN3cub18CUB_300001_SM_10006detail6reduce28DeviceReduceSingleTileKernelINS2_10policy_hubIfyN4cuda3std3__44plusIvEEE10Policy1000EPfSC_yS9_ffNS7_10__identityEEEvT0_T1_T2_T3_T4_T6_E12temp_storage+28];
	add.f32 	%f149, %f147, %f148;
	ld.shared.f32 	%f150, [_ZZN3cub18CUB_300001_SM_10006detail6reduce28DeviceReduceSingleTileKernelINS2_10policy_hubIfyN4cuda3std3__44plusIvEEE10Policy1000EPfSC_yS9_ffNS7_10__identityEEEvT0_T1_T2_T3_T4_T6_E12temp_storage+32];
	add.f32 	%f151, %f149, %f150;
	ld.shared.f32 	%f152, [_ZZN3cub18CUB_300001_SM_10006detail6reduce28DeviceReduceSingleTileKernelINS2_10policy_hubIfyN4cuda3std3__44plusIvEEE10Policy1000EPfSC_yS9_ffNS7_10__identityEEEvT0_T1_T2_T3_T4_T6_E12temp_storage+36];
	add.f32 	%f424, %f151, %f152;
$L__BB4_72:
	mov.u32 	%r294, %tid.x;
	setp.ne.s32 	%p65, %r294, 0;
	@%p65 bra 	$L__BB4_74;
	add.f32 	%f397, %f54, %f424;
	st.global.f32 	[%rd1], %f397;
$L__BB4_74:
	ret;

}
	// .globl	_ZN3cub18CUB_300001_SM_10006detail6reduce18DeviceReduceKernelINS2_10policy_hubIfyN4cuda3std3__44plusIvEEE10Policy1000EPfyS9_fNS7_10__identityEEEvT0_PT3_T1_NS0_13GridEvenShareISH_EET2_T4_
.visible .entry _ZN3cub18CUB_300001_SM_10006detail6reduce18DeviceReduceKernelINS2_10policy_hubIfyN4cuda3std3__44plusIvEEE10Policy1000EPfyS9_fNS7_10__identityEEEvT0_PT3_T1_NS0_13GridEvenShareISH_EET2_T4_(
	.param .u64 .ptr .align 1 _ZN3cub18CUB_300001_SM_10006detail6reduce18DeviceReduceKernelINS2_10policy_hubIfyN4cuda3std3__44plusIvEEE10Policy1000EPfyS9_fNS7_10__identityEEEvT0_PT3_T1_NS0_13GridEvenShareISH_EET2_T4__param_0,
	.param .u64 .ptr .align 1 _ZN3cub18CUB_300001_SM_10006detail6reduce18DeviceReduceKernelINS2_10policy_hubIfyN4cuda3std3__44plusIvEEE10Policy1000EPfyS9_fNS7_10__identityEEEvT0_PT3_T1_NS0_13GridEvenShareISH_EET2_T4__param_1,
	.param .u64 _ZN3cub18CUB_300001_SM_10006detail6reduce18DeviceReduceKernelINS2_10policy_hubIfyN4cuda3std3__44plusIvEEE10Policy1000EPfyS9_fNS7_10__identityEEEvT0_PT3_T1_NS0_13GridEvenShareISH_EET2_T4__param_2,
	.param .align 8 .b8 _ZN3cub18CUB_300001_SM_10006detail6reduce18DeviceReduceKernelINS2_10policy_hubIfyN4cuda3std3__44plusIvEEE10Policy1000EPfyS9_fNS7_10__identityEEEvT0_PT3_T1_NS0_13GridEvenShareISH_EET2_T4__param_3[72],
	.param .align 1 .b8 _ZN3cub18CUB_300001_SM_10006detail6reduce18DeviceReduceKernelINS2_10policy_hubIfyN4cuda3std3__44plusIvEEE10Policy1000EPfyS9_fNS7_10__identityEEEvT0_PT3_T1_NS0_13GridEvenShareISH_EET2_T4__param_4[1],
	.param .align 1 .b8 _ZN3cub18CUB_300001_SM_10006detail6reduce18DeviceReduceKernelINS2_10policy_hubIfyN4cuda3std3__44plusIvEEE10Policy1000EPfyS9_fNS7_10__identityEEEvT0_PT3_T1_NS0_13GridEvenShareISH_EET2_T4__param_5[1]
)
.maxntid 256
{
	.reg .pred 	%p<65>;
	.reg .b32 	%r<352>;
	.reg .b32 	%f<419>;
	.reg .b64 	%rd<174>;
	// demoted variable
	.shared .align 4 .b8 _ZZN3cub18CUB_300001_SM_10006detail6reduce18DeviceReduceKernelINS2_10policy_hubIfyN4cuda3std3__44plusIvEEE10Policy1000EPfyS9_fNS7_10__identityEEEvT0_PT3_T1_NS0_13GridEvenShareISH_EET2_T4_E12temp_storage[44];
	ld.param.u64 	%rd1, [_ZN3cub18CUB_300001_SM_10006detail6reduce18DeviceReduceKernelINS2_10policy_hubIfyN4cuda3std3__44plusIvEEE10Policy1000EPfyS9_fNS7_10__identityEEEvT0_PT3_T1_NS0_13GridEvenShareISH_EET2_T4__param_3+32];
	ld.param.u64 	%rd39, [_ZN3cub18CUB_300001_SM_10006detail6reduce18DeviceReduceKernelINS2_10policy_hubIfyN4cuda3std3__44plusIvEEE10Policy1000EPfyS9_fNS7_10__identityEEEvT0_PT3_T1_NS0_13GridEvenShareISH_EET2_T4__param_0];
	ld.param.u32 	%r1, [_ZN3cub18CUB_300001_SM_10006detail6reduce18DeviceReduceKernelINS2_10policy_hubIfyN4cuda3std3__44plusIvEEE10Policy1000EPfyS9_fNS7_10__identityEEEvT0_PT3_T1_NS0_13GridEvenShareISH_EET2_T4__param_3+40];
	mov.u32 	%r2, %ctaid.x;
	shl.b32 	%r59, %r1, 12;
	cvt.s64.s32 	%rd2, %r59;
	shl.b32 	%r60, %r2, 12;
	cvt.u64.u32 	%rd3, %r60;
	and.b64  	%rd41, %rd39, 15;
	setp.ne.s64 	%p1, %rd41, 0;
	@%p1 bra 	$L__BB5_35;
	sub.s64 	%rd4, %rd1, %rd3;
	setp.gt.u64 	%p33, %rd4, 4095;
	@%p33 bra 	$L__BB5_19;
	cvt.u32.u64 	%r271, %rd3;
	cvt.u32.u64 	%r3, %rd1;
	sub.s32 	%r4, %r3, %r271;
	mov.u32 	%r5, %tid.x;
	setp.ge.s32 	%p45, %r5, %r4;
	mov.f32 	%f399, 0f00000000;
	mov.u32 	%r335, %r5;
	@%p45 bra 	$L__BB5_4;
	add.s32 	%r274, %r271, %r5;
	mul.wide.u32 	%rd146, %r274, 4;
	add.s64 	%rd145, %rd39, %rd146;
	// begin inline asm
	ld.global.nc.u32 %r272, [%rd145];
	// end inline asm
	mov.b32 	%f399, %r272;
	add.s32 	%r335, %r5, 256;
$L__BB5_4:
	setp.ge.s32 	%p46, %r335, %r4;
	@%p46 bra 	$L__BB5_10;
	not.b32 	%r275, %r335;
	add.s32 	%r8, %r275, %r3;
	and.b32  	%r276, %r8, 768;
	setp.eq.s32 	%p47, %r276, 768;
	@%p47 bra 	$L__BB5_8;
	cvt.u64.u32 	%rd147, %r335;
	add.s64 	%rd148, %rd147, %rd3;
	shl.b64 	%rd149, %rd148, 2;
	add.s64 	%rd162, %rd39, %rd149;
	shr.u32 	%r277, %r8, 8;
	add.s32 	%r278, %r277, 1;
	and.b32  	%r279, %r278, 3;
	neg.s32 	%r333, %r279;
$L__BB5_7:
	.pragma "nounroll";
	// begin inline asm
	ld.global.nc.u32 %r280, [%rd162];
	// end inline asm
	mov.b32 	%f323, %r280;
	add.f32 	%f399, %f399, %f323;
	add.s32 	%r335, %r335, 256;
	add.s64 	%rd162, %rd162, 1024;
	add.s32 	%r333, %r333, 1;
	setp.ne.s32 	%p48, %r333, 0;
	@%p48 bra 	$L__BB5_7;
$L__BB5_8:
	sub.s32 	%r282, %r8, %r271;
	setp.lt.u32 	%p49, %r282, 768;
	@%p49 bra 	$L__BB5_10;
$L__BB5_9:
	cvt.s64.s32 	%rd155, %r335;
	add.s64 	%rd156, %rd3, %rd155;
	shl.b64 	%rd157, %rd156, 2;
	add.s64 	%rd151, %rd39, %rd157;
	// begin inline asm
	ld.global.nc.u32 %r283, [%rd151];
	// end inline asm
	mov.b32 	%f324, %r283;
	add.f32 	%f325, %f399, %f324;
	add.s64 	%rd152, %rd151, 1024;
	// begin inline asm
	ld.global.nc.u32 %r284, [%rd152];
	// end inline asm
	mov.b32 	%f326, %r284;
	add.f32 	%f327, %f325, %f326;
	add.s64 	%rd153, %rd151, 2048;
	// begin inline asm
	ld.global.nc.u32 %r285, [%rd153];
	// end inline asm
	mov.b32 	%f328, %r285;
	add.f32 	%f329, %f327, %f328;
	add.s64 	%rd154, %rd151, 3072;
	// begin inline asm
	ld.global.nc.u32 %r286, [%rd154];
	// end inline asm
	mov.b32 	%f330, %r286;
	add.f32 	%f399, %f329, %f330;
	add.s32 	%r335, %r335, 1024;
	setp.lt.s32 	%p50, %r335, %r4;
	@%p50 bra 	$L__BB5_9;
$L__BB5_10:
	setp.lt.s32 	%p51, %r4, 256;
	@%p51 bra 	$L__BB5_15;
	// begin inline asm
	mov.u32 %r311, %laneid;
	// end inline asm
	mov.b32 	%r312, 1;
	mov.b32 	%r325, 31;
	mov.b32 	%r326, -1;
	// begin inline asm
	{  .reg .f32 r0;  .reg .pred p;  shfl.sync.down.b32 r0|p, %f399, %r312, %r325, %r326;  @p add.f32 r0, r0, %f399;  mov.f32 %f366, r0;}
	// end inline asm
	mov.b32 	%r315, 2;
	// begin inline asm
	{  .reg .f32 r0;  .reg .pred p;  shfl.sync.down.b32 r0|p, %f366, %r315, %r325, %r326;  @p add.f32 r0, r0, %f366;  mov.f32 %f369, r0;}
	// end inline asm
	mov.b32 	%r318, 4;
	// begin inline asm
	{  .reg .f32 r0;  .reg .pred p;  shfl.sync.down.b32 r0|p, %f369, %r318, %r325, %r326;  @p add.f32 r0, r0, %f369;  mov.f32 %f372, r0;}
	// end inline asm
	mov.b32 	%r321, 8;
	// begin inline asm
	{  .reg .f32 r0;  .reg .pred p;  shfl.sync.down.b32 r0|p, %f372, %r321, %r325, %r326;  @p add.f32 r0, r0, %f372;  mov.f32 %f375, r0;}
	// end inline asm
	mov.b32 	%r324, 16;
	// begin inline asm
	{  .reg .f32 r0;  .reg .pred p;  shfl.sync.down.b32 r0|p, %f375, %r324, %r325, %r326;  @p add.f32 r0, r0, %f375;  mov.f32 %f418, r0;}
	// end inline asm
	setp.ne.s32 	%p62, %r311, 0;
	@%p62 bra 	$L__BB5_13;
	shr.u32 	%r327, %r5, 3;
	and.b32  	%r328, %r327, 124;
	mov.u32 	%r329, _ZZN3cub18CUB_300001_SM_10006detail6reduce18DeviceReduceKernelINS2_10policy_hubIfyN4cuda3std3__44plusIvEEE10Policy1000EPfyS9_fNS7_10__identityEEEvT0_PT3_T1_NS0_13GridEvenShareISH_EET2_T4_E12temp_storage;
	add.s32 	%r330, %r329, %r328;
	st.shared.f32 	[%r330+8], %f418;
$L__BB5_13:
	bar.sync 	0;
	setp.ne.s32 	%p63, %r5, 0;
	@%p63 bra 	$L__BB5_69;
	ld.shared.f32 	%f381, [_ZZN3cub18CUB_300001_SM_10006detail6reduce18DeviceReduceKernelINS2_10policy_hubIfyN4cuda3std3__44plusIvEEE10Policy1000EPfyS9_fNS7_10__identityEEEvT0_PT3_T1_NS0_13GridEvenShareISH_EET2_T4_E12temp_storage+12];
	add.f32 	%f382, %f418, %f381;
	ld.shared.f32 	%f383, [_ZZN3cub18CUB_300001_SM_10006detail6reduce18DeviceReduceKernelINS2_10policy_hubIfyN4cuda3std3__44plusIvEEE10Policy1000EPfyS9_fNS7_10__identityEEEvT0_PT3_T1_NS0_13GridEvenShareISH_EET2_T4_E12temp_storage+16];
	add.f32 	%f384, %f382, %f383;
	ld.shared.f32 	%f385, [_ZZN3cub18CUB_300001_SM_10006detail6reduce18DeviceReduceKernelINS2_10policy_hubIfyN4cuda3std3__44plusIvEEE10Policy1000EPfyS9_fNS7_10__identityEEEvT0_PT3_T1_NS0_13GridEvenShareISH_EET2_T4_E12temp_storage+20];
	add.f32 	%f386, %f384, %f385;
	ld.shared.f32 	%f387, [_ZZN3cub18CUB_300001_SM_10006detail6reduce18DeviceReduceKernelINS2_10policy_hubIfyN4cuda3std3__44plusIvEEE10Policy1000EPfyS9_fNS7_10__identityEEEvT0_PT3_T1_NS0_13GridEvenShareISH_EET2_T4_E12temp_storage+24];
	add.f32 	%f388, %f386, %f387;
	ld.shared.f32 	%f389, [_ZZN3cub18CUB_300001_SM_10006detail6reduce18DeviceReduceKernelINS2_10policy_hubIfyN4cuda3std3__44plusIvEEE10Policy1000EPfyS9_fNS7_10__identityEEEvT0_PT3_T1_NS0_13GridEvenShareISH_EET2_T4_E12temp_storage+28];
	add.f32 	%f390, %f388, %f389;
	ld.shared.f32 	%f391, [_ZZN3cub18CUB_300001_SM_10006detail6reduce18DeviceReduceKernelINS2_10policy_hubIfyN4cuda3std3__44plusIvEEE10Policy1000EPfyS9_fNS7_10__identityEEEvT0_PT3_T1_NS0_13GridEvenShareISH_EET2_T4_E12temp_storage+32];
	add.f32 	%f392, %f390, %f391;
	ld.shared.f32 	%f393, [_ZZN3cub18CUB_300001_SM_10006detail6reduce18DeviceReduceKernelINS2_10policy_hubIfyN4cuda3std3__44plusIvEEE10Policy1000EPfyS9_fNS7_10__identityEEEvT0_PT3_T1_NS0_13GridEvenShareISH_EET2_T4_E12temp_storage+36];
	add.f32 	%f418, %f392, %f393;
	bra.uni 	$L__BB5_69;
$L__BB5_15:
	// begin inline asm
	mov.u32 %r287, %laneid;
	// end inline asm
	and.b32  	%r303, %r5, 992;
	add.s32 	%r304, %r303, 32;
	setp.gt.s32 	%p52, %r304, %r4;
	not.b32 	%r305, %r303;
	add.s32 	%r306, %r4, %r305;
	selp.b32 	%r301, %r306, 31, %p52;
	mov.b32 	%r288, 1;
	mov.b32 	%r302, -1;
	// begin inline asm
	{  .reg .f32 r0;  .reg .pred p;  shfl.sync.down.b32 r0|p, %f399, %r288, %r301, %r302;  @p add.f32 r0, r0, %f399;  mov.f32 %f331, r0;}
	// end inline asm
	mov.b32 	%r291, 2;
	// begin inline asm
	{  .reg .f32 r0;  .reg .pred p;  shfl.sync.down.b32 r0|p, %f331, %r291, %r301, %r302;  @p add.f32 r0, r0, %f331;  mov.f32 %f334, r0;}
	// end inline asm
	mov.b32 	%r294, 4;
	// begin inline asm
	{  .reg .f32 r0;  .reg .pred p;  shfl.sync.down.b32 r0|p, %f334, %r294, %r301, %r302;  @p add.f32 r0, r0, %f334;  mov.f32 %f337, r0;}
	// end inline asm
	mov.b32 	%r297, 8;
	// begin inline asm
	{  .reg .f32 r0;  .reg .pred p;  shfl.sync.down.b32 r0|p, %f337, %r297, %r301, %r302;  @p add.f32 r0, r0, %f337;  mov.f32 %f340, r0;}
	// end inline asm
	mov.b32 	%r300, 16;
	// begin inline asm
	{  .reg .f32 r0;  .reg .pred p;  shfl.sync.down.b32 r0|p, %f340, %r300, %r301, %r302;  @p add.f32 r0, r0, %f340;  mov.f32 %f418, r0;}
	// end inline asm
	setp.ne.s32 	%p53, %r287, 0;
	@%p53 bra 	$L__BB5_17;
	shr.u32 	%r307, %r5, 3;
	and.b32  	%r308, %r307, 124;
	mov.u32 	%r309, _ZZN3cub18CUB_300001_SM_10006detail6reduce18DeviceReduceKernelINS2_10policy_hubIfyN4cuda3std3__44plusIvEEE10Policy1000EPfyS9_fNS7_10__identityEEEvT0_PT3_T1_NS0_13GridEvenShareISH_EET2_T4_E12temp_storage;
	add.s32 	%r310, %r309, %r308;
	st.shared.f32 	[%r310+8], %f418;
$L__BB5_17:
	bar.sync 	0;
	setp.ne.s32 	%p54, %r5, 0;
	@%p54 bra 	$L__BB5_69;
	setp.gt.s32 	%p55, %r4, 32;
	ld.shared.f32 	%f346, [_ZZN3cub18CUB_300001_SM_10006detail6reduce18DeviceReduceKernelINS2_10policy_hubIfyN4cuda3std3__44plusIvEEE10Policy1000EPfyS9_fNS7_10__identityEEEvT0_PT3_T1_NS0_13GridEvenShareISH_EET2_T4_E12temp_storage+12];
	add.f32 	%f347, %f418, %f346;
	selp.f32 	%f348, %f347, %f418, %p55;
	setp.gt.s32 	%p56, %r4, 64;
	ld.shared.f32 	%f349, [_ZZN3cub18CUB_300001_SM_10006detail6reduce18DeviceReduceKernelINS2_10policy_hubIfyN4cuda3std3__44plusIvEEE10Policy1000EPfyS9_fNS7_10__identityEEEvT0_PT3_T1_NS0_13GridEvenShareISH_EET2_T4_E12temp_storage+16];
	add.f32 	%f350, %f349, %f348;
	selp.f32 	%f351, %f350, %f348, %p56;
	setp.gt.s32 	%p57, %r4, 96;
	ld.shared.f32 	%f352, [_ZZN3cub18CUB_300001_SM_10006detail6reduce18DeviceReduceKernelINS2_10policy_hubIfyN4cuda3std3__44plusIvEEE10Policy1000EPfyS9_fNS7_10__identityEEEvT0_PT3_T1_NS0_13GridEvenShareISH_EET2_T4_E12temp_storage+20];
	add.f32 	%f353, %f352, %f351;
	selp.f32 	%f354, %f353, %f351, %p57;
	setp.gt.s32 	%p58, %r4, 128;
	ld.shared.f32 	%f355, [_ZZN3cub18CUB_300001_SM_10006detail6reduce18DeviceReduceKernelINS2_10policy_hubIfyN4cuda3std3__44plusIvEEE10Policy1000EPfyS9_fNS7_10__identityEEEvT0_PT3_T1_NS0_13GridEvenShareISH_EET2_T4_E12temp_storage+24];
	add.f32 	%f356, %f355, %f354;
	selp.f32 	%f357, %f356, %f354, %p58;
	setp.gt.s32 	%p59, %r4, 160;
	ld.shared.f32 	%f358, [_ZZN3cub18CUB_300001_SM_10006detail6reduce18DeviceReduceKernelINS2_10policy_hubIfyN4cuda3std3__44plusIvEEE10Policy1000EPfyS9_fNS7_10__identityEEEvT0_PT3_T1_NS0_13GridEvenShareISH_EET2_T4_E12temp_storage+28];
	add.f32 	%f359, %f358, %f357;
	selp.f32 	%f360, %f359, %f357, %p59;
	setp.gt.s32 	%p60, %r4, 192;
	ld.shared.f32 	%f361, [_ZZN3cub18CUB_300001_SM_10006detail6reduce18DeviceReduceKernelINS2_10policy_hubIfyN4cuda3std3__44plusIvEEE10Policy1000EPfyS9_fNS7_10__identityEEEvT0_PT3_T1_NS0_13GridEvenShareISH_EET2_T4_E12temp_storage+32];
	add.f32 	%f362, %f361, %f360;
	selp.f32 	%f363, %f362, %f360, %p60;
	setp.gt.s32 	%p61, %r4, 224;
	ld.shared.f32 	%f364, [_ZZN3cub18CUB_300001_SM_10006detail6reduce18DeviceReduceKernelINS2_10policy_hubIfyN4cuda3std3__44plusIvEEE10Policy1000EPfyS9_fNS7_10__identityEEEvT0_PT3_T1_NS0_13GridEvenShareISH_EET2_T4_E12temp_storage+36];
	add.f32 	%f365, %f364, %f363;
	selp.f32 	%f418, %f365, %f363, %p61;
	bra.uni 	$L__BB5_69;
$L__BB5_19:
	cvt.u32.u64 	%r195, %rd3;
	mov.u32 	%r17, %tid.x;
	shl.b32 	%r196, %r17, 2;
	add.s32 	%r197, %r195, %r196;
	mul.wide.u32 	%rd115, %r197, 4;
	add.s64 	%rd105, %rd39, %rd115;
	// begin inline asm
	ld.global.nc.v2.u64 {%rd103, %rd104}, [%rd105];
	// end inline asm
	mov.b64 	{%r198, %r199}, %rd104;
	mov.b64 	{%r200, %r201}, %rd103;
	mov.b32 	%f223, %r201;
	mov.b32 	%f224, %r200;
	mov.b32 	%f225, %r199;
	mov.b32 	%f226, %r198;
	add.s64 	%rd108, %rd105, 4096;
	// begin inline asm
	ld.global.nc.v2.u64 {%rd106, %rd107}, [%rd108];
	// end inline asm
	mov.b64 	{%r202, %r203}, %rd107;
	mov.b64 	{%r204, %r205}, %rd106;
	mov.b32 	%f227, %r205;
	mov.b32 	%f228, %r204;
	mov.b32 	%f229, %r203;
	mov.b32 	%f230, %r202;
	add.s64 	%rd111, %rd105, 8192;
	// begin inline asm
	ld.global.nc.v2.u64 {%rd109, %rd110}, [%rd111];
	// end inline asm
	mov.b64 	{%r206, %r207}, %rd110;
	mov.b64 	{%r208, %r209}, %rd109;
	mov.b32 	%f231, %r209;
	mov.b32 	%f232, %r208;
	mov.b32 	%f233, %r207;
	mov.b32 	%f234, %r206;
	add.s64 	%rd114, %rd105, 12288;
	// begin inline asm
	ld.global.nc.v2.u64 {%rd112, %rd113}, [%rd114];
	// end inline asm
	mov.b64 	{%r210, %r211}, %rd113;
	mov.b64 	{%r212, %r213}, %rd112;
	mov.b32 	%f235, %r213;
	mov.b32 	%f236, %r212;
	mov.b32 	%f237, %r211;
	mov.b32 	%f238, %r210;
	add.f32 	%f239, %f224, %f223;
	add.f32 	%f240, %f226, %f225;
	add.f32 	%f241, %f228, %f227;
	add.f32 	%f242, %f230, %f229;
	add.f32 	%f243, %f232, %f231;
	add.f32 	%f244, %f234, %f233;
	add.f32 	%f245, %f236, %f235;
	add.f32 	%f246, %f238, %f237;
	add.f32 	%f247, %f239, %f240;
	add.f32 	%f248, %f241, %f242;
	add.f32 	%f249, %f243, %f244;
	add.f32 	%f250, %f245, %f246;
	add.f32 	%f251, %f247, %f248;
	add.f32 	%f252, %f249, %f250;
	add.f32 	%f405, %f251, %f252;
	setp.lt.u64 	%p34, %rd4, %rd2;
	@%p34 bra 	$L__BB5_31;
	add.s64 	%rd164, %rd2, %rd3;
	cvt.u64.u32 	%rd116, %r17;
	add.s64 	%rd117, %rd164, %rd116;
	shl.b64 	%rd118, %rd117, 2;
	add.s64 	%rd163, %rd39, %rd118;
	mov.b32 	%r337, 0;
$L__BB5_21:
	add.s64 	%rd3, %rd3, %rd2;
	add.s64 	%rd119, %rd1, -4096;
	setp.gt.u64 	%p35, %rd3, %rd119;
	@%p35 bra 	$L__BB5_23;
	cvt.u64.u32 	%rd132, %r196;
	add.s64 	%rd133, %rd3, %rd132;
	shl.b64 	%rd134, %rd133, 2;
	add.s64 	%rd122, %rd39, %rd134;
	// begin inline asm
	ld.global.nc.v2.u64 {%rd120, %rd121}, [%rd122];
	// end inline asm
	mov.b64 	{%r216, %r217}, %rd121;
	mov.b64 	{%r218, %r219}, %rd120;
	mov.b32 	%f253, %r219;
	mov.b32 	%f254, %r218;
	mov.b32 	%f255, %r217;
	mov.b32 	%f256, %r216;
	add.s64 	%rd125, %rd122, 4096;
	// begin inline asm
	ld.global.nc.v2.u64 {%rd123, %rd124}, [%rd125];
	// end inline asm
	mov.b64 	{%r220, %r221}, %rd124;
	mov.b64 	{%r222, %r223}, %rd123;
	mov.b32 	%f257, %r223;
	mov.b32 	%f258, %r222;
	mov.b32 	%f259, %r221;
	mov.b32 	%f260, %r220;
	add.s64 	%rd128, %rd122, 8192;
	// begin inline asm
	ld.global.nc.v2.u64 {%rd126, %rd127}, [%rd128];
	// end inline asm
	mov.b64 	{%r224, %r225}, %rd127;
	mov.b64 	{%r226, %r227}, %rd126;
	mov.b32 	%f261, %r227;
	mov.b32 	%f262, %r226;
	mov.b32 	%f263, %r225;
	mov.b32 	%f264, %r224;
	add.s64 	%rd131, %rd122, 12288;
	// begin inline asm
	ld.global.nc.v2.u64 {%rd129, %rd130}, [%rd131];
	// end inline asm
	mov.b64 	{%r228, %r229}, %rd130;
	mov.b64 	{%r230, %r231}, %rd129;
	mov.b32 	%f265, %r231;
	mov.b32 	%f266, %r230;
	mov.b32 	%f267, %r229;
	mov.b32 	%f268, %r228;
	add.f32 	%f269, %f405, %f254;
	add.f32 	%f270, %f253, %f256;
	add.f32 	%f271, %f255, %f258;
	add.f32 	%f272, %f257, %f260;
	add.f32 	%f273, %f259, %f262;
	add.f32 	%f274, %f261, %f264;
	add.f32 	%f275, %f263, %f266;
	add.f32 	%f276, %f265, %f268;
	add.f32 	%f277, %f269, %f270;
	add.f32 	%f278, %f271, %f272;
	add.f32 	%f279, %f273, %f274;
	add.f32 	%f280, %f275, %f276;
	add.f32 	%f281, %f277, %f278;
	add.f32 	%f282, %f279, %f280;
	add.f32 	%f283, %f281, %f282;
	add.f32 	%f405, %f283, %f267;
	sub.s64 	%rd135, %rd1, %rd3;
	setp.lt.u64 	%p36, %rd135, %rd2;
	add.s32 	%r337, %r337, 1;
	add.s64 	%rd164, %rd164, %rd2;
	shl.b64 	%rd136, %rd2, 2;
	add.s64 	%rd163, %rd163, %rd136;
	@%p36 bra 	$L__BB5_31;
	bra.uni 	$L__BB5_21;
$L__BB5_23:
	setp.le.u64 	%p37, %rd1, %rd3;
	@%p37 bra 	$L__BB5_31;
	cvt.u32.u64 	%r232, %rd3;
	cvt.u32.u64 	%r233, %rd1;
	sub.s32 	%r20, %r233, %r232;
	setp.ge.s32 	%p38, %r17, %r20;
	@%p38 bra 	$L__BB5_31;
	cvt.u32.u64 	%r235, %rd2;
	not.b32 	%r237, %r17;
	add.s32 	%r238, %r237, %r233;
	add.s32 	%r239, %r235, %r195;
	sub.s32 	%r240, %r238, %r239;
	mul.lo.s32 	%r241, %r1, %r337;
	shl.b32 	%r242, %r241, 12;
	sub.s32 	%r21, %r240, %r242;
	shr.u32 	%r243, %r238, 8;
	add.s32 	%r22, %r243, 1;
	and.b32  	%r244, %r238, 768;
	setp.eq.s32 	%p39, %r244, 768;
	mov.u32 	%r340, %r17;
	@%p39 bra 	$L__BB5_28;
	and.b32  	%r245, %r22, 3;
	neg.s32 	%r338, %r245;
	mov.u32 	%r340, %r17;
$L__BB5_27:
	.pragma "nounroll";
	// begin inline asm
	ld.global.nc.u32 %r246, [%rd163];
	// end inline asm
	mov.b32 	%f285, %r246;
	add.f32 	%f405, %f405, %f285;
	add.s32 	%r340, %r340, 256;
	add.s64 	%rd163, %rd163, 1024;
	add.s32 	%r338, %r338, 1;
	setp.ne.s32 	%p40, %r338, 0;
	@%p40 bra 	$L__BB5_27;
$L__BB5_28:
	setp.lt.u32 	%p41, %r21, 768;
	@%p41 bra 	$L__BB5_31;
	cvt.u64.u32 	%rd138, %r340;
	add.s64 	%rd139, %rd138, %rd164;
	shl.b64 	%rd140, %rd139, 2;
	add.s64 	%rd167, %rd39, %rd140;
$L__BB5_30:
	// begin inline asm
	ld.global.nc.u32 %r247, [%rd167];
	// end inline asm
	mov.b32 	%f286, %r247;
	add.f32 	%f287, %f405, %f286;
	add.s64 	%rd142, %rd167, 1024;
	// begin inline asm
	ld.global.nc.u32 %r248, [%rd142];
	// end inline asm
	mov.b32 	%f288, %r248;
	add.f32 	%f289, %f287, %f288;
	add.s64 	%rd143, %rd167, 2048;
	// begin inline asm
	ld.global.nc.u32 %r249, [%rd143];
	// end inline asm
	mov.b32 	%f290, %r249;
	add.f32 	%f291, %f289, %f290;
	add.s64 	%rd144, %rd167, 3072;
	// begin inline asm
	ld.global.nc.u32 %r250, [%rd144];
	// end inline asm
	mov.b32 	%f292, %r250;
	add.f32 	%f405, %f291, %f292;
	add.s32 	%r340, %r340, 1024;
	add.s64 	%rd167, %rd167, 4096;
	setp.lt.s32 	%p42, %r340, %r20;
	@%p42 bra 	$L__BB5_30;
$L__BB5_31:
	// begin inline asm
	mov.u32 %r251, %laneid;
	// end inline asm
	mov.b32 	%r252, 1;
	mov.b32 	%r265, 31;
	mov.b32 	%r266, -1;
	// begin inline asm
	{  .reg .f32 r0;  .reg .pred p;  shfl.sync.down.b32 r0|p, %f405, %r252, %r265, %r266;  @p add.f32 r0, r0, %f405;  mov.f32 %f293, r0;}
	// end inline asm
	mov.b32 	%r255, 2;
	// begin inline asm
	{  .reg .f32 r0;  .reg .pred p;  shfl.sync.down.b32 r0|p, %f293, %r255, %r265, %r266;  @p add.f32 r0, r0, %f293;  mov.f32 %f296, r0;}
	// end inline asm
	mov.b32 	%r258, 4;
	// begin inline asm
	{  .reg .f32 r0;  .reg .pred p;  shfl.sync.down.b32 r0|p, %f296, %r258, %r265, %r266;  @p add.f32 r0, r0, %f296;  mov.f32 %f299, r0;}
	// end inline asm
	mov.b32 	%r261, 8;
	// begin inline asm
	{  .reg .f32 r0;  .reg .pred p;  shfl.sync.down.b32 r0|p, %f299, %r261, %r265, %r266;  @p add.f32 r0, r0, %f299;  mov.f32 %f302, r0;}
	// end inline asm
	mov.b32 	%r264, 16;
	// begin inline asm
	{  .reg .f32 r0;  .reg .pred p;  shfl.sync.down.b32 r0|p, %f302, %r264, %r265, %r266;  @p add.f32 r0, r0, %f302;  mov.f32 %f418, r0;}
	// end inline asm
	setp.ne.s32 	%p43, %r251, 0;
	@%p43 bra 	$L__BB5_33;
	shr.u32 	%r267, %r17, 3;
	and.b32  	%r268, %r267, 124;
	mov.u32 	%r269, _ZZN3cub18CUB_300001_SM_10006detail6reduce18DeviceReduceKernelINS2_10policy_hubIfyN4cuda3std3__44plusIvEEE10Policy1000EPfyS9_fNS7_10__identityEEEvT0_PT3_T1_NS0_13GridEvenShareISH_EET2_T4_E12temp_storage;
	add.s32 	%r270, %r269, %r268;
	st.shared.f32 	[%r270+8], %f418;
$L__BB5_33:
	bar.sync 	0;
	setp.ne.s32 	%p44, %r17, 0;
	@%p44 bra 	$L__BB5_69;
	ld.shared.f32 	%f308, [_ZZN3cub18CUB_300001_SM_10006detail6reduce18DeviceReduceKernelINS2_10policy_hubIfyN4cuda3std3__44plusIvEEE10Policy1000EPfyS9_fNS7_10__identityEEEvT0_PT3_T1_NS0_13GridEvenShareISH_EET2_T4_E12temp_storage+12];
	add.f32 	%f309, %f418, %f308;
	ld.shared.f32 	%f310, [_ZZN3cub18CUB_300001_SM_10006detail6reduce18DeviceReduceKernelINS2_10policy_hubIfyN4cuda3std3__44plusIvEEE10Policy1000EPfyS9_fNS7_10__identityEEEvT0_PT3_T1_NS0_13GridEvenShareISH_EET2_T4_E12temp_storage+16];
	add.f32 	%f311, %f309, %f310;
	ld.shared.f32 	%f312, [_ZZN3cub18CUB_300001_SM_10006detail6reduce18DeviceReduceKernelINS2_10policy_hubIfyN4cuda3std3__44plusIvEEE10Policy1000EPfyS9_fNS7_10__identityEEEvT0_PT3_T1_NS0_13GridEvenShareISH_EET2_T4_E12temp_storage+20];
	add.f32 	%f313, %f311, %f312;
	ld.shared.f32 	%f314, [_ZZN3cub18CUB_300001_SM_10006detail6reduce18DeviceReduceKernelINS2_10policy_hubIfyN4cuda3std3__44plusIvEEE10Policy1000EPfyS9_fNS7_10__identityEEEvT0_PT3_T1_NS0_13GridEvenShareISH_EET2_T4_E12temp_storage+24];
	add.f32 	%f315, %f313, %f314;
	ld.shared.f32 	%f316, [_ZZN3cub18CUB_300001_SM_10006detail6reduce18DeviceReduceKernelINS2_10policy_hubIfyN4cuda3std3__44plusIvEEE10Policy1000EPfyS9_fNS7_10__identityEEEvT0_PT3_T1_NS0_13GridEvenShareISH_EET2_T4_E12temp_storage+28];
	add.f32 	%f317, %f315, %f316;
	ld.shared.f32 	%f318, [_ZZN3cub18CUB_300001_SM_10006detail6reduce18DeviceReduceKernelINS2_10policy_hubIfyN4cuda3std3__44plusIvEEE10Policy1000EPfyS9_fNS7_10__identityEEEvT0_PT3_T1_NS0_13GridEvenShareISH_EET2_T4_E12temp_storage+32];
	add.f32 	%f319, %f317, %f318;
	ld.shared.f32 	%f320, [_ZZN3cub18CUB_300001_SM_10006detail6reduce18DeviceReduceKernelINS2_10policy_hubIfyN4cuda3std3__44plusIvEEE10Policy1000EPfyS9_fNS7_10__identityEEEvT0_PT3_T1_NS0_13GridEvenShareISH_EET2_T4_E12temp_storage+36];
	add.f32 	%f418, %f319, %f320;
	bra.uni 	$L__BB5_69;
$L__BB5_35:
	sub.s64 	%rd21, %rd1, %rd3;
	setp.gt.u64 	%p2, %rd21, 4095;
	@%p2 bra 	$L__BB5_53;
	cvt.u32.u64 	%r135, %rd3;
	cvt.u32.u64 	%r31, %rd1;
	sub.s32 	%r32, %r31, %r135;
	mov.u32 	%r33, %tid.x;
	setp.ge.s32 	%p14, %r33, %r32;
	mov.f32 	%f411, 0f00000000;
	mov.u32 	%r345, %r33;
	@%p14 bra 	$L__BB5_38;
	add.s32 	%r138, %r135, %r33;
	mul.wide.u32 	%rd91, %r138, 4;
	add.s64 	%rd90, %rd39, %rd91;
	// begin inline asm
	ld.global.nc.u32 %r136, [%rd90];
	// end inline asm
	mov.b32 	%f411, %r136;
	add.s32 	%r345, %r33, 256;
$L__BB5_38:
	setp.ge.s32 	%p15, %r345, %r32;
	@%p15 bra 	$L__BB5_44;
	not.b32 	%r139, %r345;
	add.s32 	%r36, %r139, %r31;
	and.b32  	%r140, %r36, 768;
	setp.eq.s32 	%p16, %r140, 768;
	@%p16 bra 	$L__BB5_42;
	cvt.u64.u32 	%rd92, %r345;
	add.s64 	%rd93, %rd92, %rd3;
	shl.b64 	%rd94, %rd93, 2;
	add.s64 	%rd168, %rd39, %rd94;
	shr.u32 	%r141, %r36, 8;
	add.s32 	%r142, %r141, 1;
	and.b32  	%r143, %r142, 3;
	neg.s32 	%r343, %r143;
$L__BB5_41:
	.pragma "nounroll";
	// begin inline asm
	ld.global.nc.u32 %r144, [%rd168];
	// end inline asm
	mov.b32 	%f152, %r144;
	add.f32 	%f411, %f411, %f152;
	add.s32 	%r345, %r345, 256;
	add.s64 	%rd168, %rd168, 1024;
	add.s32 	%r343, %r343, 1;
	setp.ne.s32 	%p17, %r343, 0;
	@%p17 bra 	$L__BB5_41;
$L__BB5_42:
	sub.s32 	%r146, %r36, %r135;
	setp.lt.u32 	%p18, %r146, 768;
	@%p18 bra 	$L__BB5_44;
$L__BB5_43:
	cvt.s64.s32 	%rd100, %r345;
	add.s64 	%rd101, %rd3, %rd100;
	shl.b64 	%rd102, %rd101, 2;
	add.s64 	%rd96, %rd39, %rd102;
	// begin inline asm
	ld.global.nc.u32 %r147, [%rd96];
	// end inline asm
	mov.b32 	%f153, %r147;
	add.f32 	%f154, %f411, %f153;
	add.s64 	%rd97, %rd96, 1024;
	// begin inline asm
	ld.global.nc.u32 %r148, [%rd97];
	// end inline asm
	mov.b32 	%f155, %r148;
	add.f32 	%f156, %f154, %f155;
	add.s64 	%rd98, %rd96, 2048;
	// begin inline asm
	ld.global.nc.u32 %r149, [%rd98];
	// end inline asm
	mov.b32 	%f157, %r149;
	add.f32 	%f158, %f156, %f157;
	add.s64 	%rd99, %rd96, 3072;
	// begin inline asm
	ld.global.nc.u32 %r150, [%rd99];
	// end inline asm
	mov.b32 	%f159, %r150;
	add.f32 	%f411, %f158, %f159;
	add.s32 	%r345, %r345, 1024;
	setp.lt.s32 	%p19, %r345, %r32;
	@%p19 bra 	$L__BB5_43;
$L__BB5_44:
	setp.lt.s32 	%p20, %r32, 256;
	@%p20 bra 	$L__BB5_49;
	// begin inline asm
	mov.u32 %r175, %laneid;
	// end inline asm
	mov.b32 	%r176, 1;
	mov.b32 	%r189, 31;
	mov.b32 	%r190, -1;
	// begin inline asm
	{  .reg .f32 r0;  .reg .pred p;  shfl.sync.down.b32 r0|p, %f411, %r176, %r189, %r190;  @p add.f32 r0, r0, %f411;  mov.f32 %f195, r0;}
	// end inline asm
	mov.b32 	%r179, 2;
	// begin inline asm
	{  .reg .f32 r0;  .reg .pred p;  shfl.sync.down.b32 r0|p, %f195, %r179, %r189, %r190;  @p add.f32 r0, r0, %f195;  mov.f32 %f198, r0;}
	// end inline asm
	mov.b32 	%r182, 4;
	// begin inline asm
	{  .reg .f32 r0;  .reg .pred p;  shfl.sync.down.b32 r0|p, %f198, %r182, %r189, %r190;  @p add.f32 r0, r0, %f198;  mov.f32 %f201, r0;}
	// end inline asm
	mov.b32 	%r185, 8;
	// begin inline asm
	{  .reg .f32 r0;  .reg .pred p;  shfl.sync.down.b32 r0|p, %f201, %r185, %r189, %r190;  @p add.f32 r0, r0, %f201;  mov.f32 %f204, r0;}
	// end inline asm
	mov.b32 	%r188, 16;
	// begin inline asm
	{  .reg .f32 r0;  .reg .pred p;  shfl.sync.down.b32 r0|p, %f204, %r188, %r189, %r190;  @p add.f32 r0, r0, %f204;  mov.f32 %f418, r0;}
	// end inline asm
	setp.ne.s32 	%p31, %r175, 0;
	@%p31 bra 	$L__BB5_47;
	shr.u32 	%r191, %r33, 3;
	and.b32  	%r192, %r191, 124;
	mov.u32 	%r193, _ZZN3cub18CUB_300001_SM_10006detail6reduce18DeviceReduceKernelINS2_10policy_hubIfyN4cuda3std3__44plusIvEEE10Policy1000EPfyS9_fNS7_10__identityEEEvT0_PT3_T1_NS0_13GridEvenShareISH_EET2_T4_E12temp_storage;
	add.s32 	%r194, %r193, %r192;
	st.shared.f32 	[%r194+8], %f418;
$L__BB5_47:
	bar.sync 	0;
	setp.ne.s32 	%p32, %r33, 0;
	@%p32 bra 	$L__BB5_69;
	ld.shared.f32 	%f210, [_ZZN3cub18CUB_300001_SM_10006detail6reduce18DeviceReduceKernelINS2_10policy_hubIfyN4cuda3std3__44plusIvEEE10Policy1000EPfyS9_fNS7_10__identityEEEvT0_PT3_T1_NS0_13GridEvenShareISH_EET2_T4_E12temp_storage+12];
	add.f32 	%f211, %f418, %f210;
	ld.shared.f32 	%f212, [_ZZN3cub18CUB_300001_SM_10006detail6reduce18DeviceReduceKernelINS2_10policy_hubIfyN4cuda3std3__44plusIvEEE10Policy1000EPfyS9_fNS7_10__identityEEEvT0_PT3_T1_NS0_13GridEvenShareISH_EET2_T4_E12temp_storage+16];
	add.f32 	%f213, %f211, %f212;
	ld.shared.f32 	%f214, [_ZZN3cub18CUB_300001_SM_10006detail6reduce18DeviceReduceKernelINS2_10policy_hubIfyN4cuda3std3__44plusIvEEE10Policy1000EPfyS9_fNS7_10__identityEEEvT0_PT3_T1_NS0_13GridEvenShareISH_EET2_T4_E12temp_storage+20];
	add.f32 	%f215, %f213, %f214;
	ld.shared.f32 	%f216, [_ZZN3cub18CUB_300001_SM_10006detail6reduce18DeviceReduceKernelINS2_10policy_hubIfyN4cuda3std3__44plusIvEEE10Policy1000EPfyS9_fNS7_10__identityEEEvT0_PT3_T1_NS0_13GridEvenShareISH_EET2_T4_E12temp_storage+24];
	add.f32 	%f217, %f215, %f216;
	ld.shared.f32 	%f218, [_ZZN3cub18CUB_300001_SM_10006detail6reduce18DeviceReduceKernelINS2_10policy_hubIfyN4cuda3std3__44plusIvEEE10Policy1000EPfyS9_fNS7_10__identityEEEvT0_PT3_T1_NS0_13GridEvenShareISH_EET2_T4_E12temp_storage+28];
	add.f32 	%f219, %f217, %f218;
	ld.shared.f32 	%f220, [_ZZN3cub18CUB_300001_SM_10006detail6reduce18DeviceReduceKernelINS2_10policy_hubIfyN4cuda3std3__44plusIvEEE10Policy1000EPfyS9_fNS7_10__identityEEEvT0_PT3_T1_NS0_13GridEvenShareISH_EET2_T4_E12temp_storage+32];
	add.f32 	%f221, %f219, %f220;
	ld.shared.f32 	%f222, [_ZZN3cub18CUB_300001_SM_10006detail6reduce18DeviceReduceKernelINS2_10policy_hubIfyN4cuda3std3__44plusIvEEE10Policy1000EPfyS9_fNS7_10__identityEEEvT0_PT3_T1_NS0_13GridEvenShareISH_EET2_T4_E12temp_storage+36];
	add.f32 	%f418, %f221, %f222;
	bra.uni 	$L__BB5_69;
$L__BB5_49:
	// begin inline asm
	mov.u32 %r151, %laneid;
	// end inline asm
	and.b32  	%r167, %r33, 992;
	add.s32 	%r168, %r167, 32;
	setp.gt.s32 	%p21, %r168, %r32;
	not.b32 	%r169, %r167;
	add.s32 	%r170, %r32, %r169;
	selp.b32 	%r165, %r170, 31, %p21;
	mov.b32 	%r152, 1;
	mov.b32 	%r166, -1;
	// begin inline asm
	{  .reg .f32 r0;  .reg .pred p;  shfl.sync.down.b32 r0|p, %f411, %r152, %r165, %r166;  @p add.f32 r0, r0, %f411;  mov.f32 %f160, r0;}
	// end inline asm
	mov.b32 	%r155, 2;
	// begin inline asm
	{  .reg .f32 r0;  .reg .pred p;  shfl.sync.down.b32 r0|p, %f160, %r155, %r165, %r166;  @p add.f32 r0, r0, %f160;  mov.f32 %f163, r0;}
	// end inline asm
	mov.b32 	%r158, 4;
	// begin inline asm
	{  .reg .f32 r0;  .reg .pred p;  shfl.sync.down.b32 r0|p, %f163, %r158, %r165, %r166;  @p add.f32 r0, r0, %f163;  mov.f32 %f166, r0;}
	// end inline asm
	mov.b32 	%r161, 8;
	// begin inline asm
	{  .reg .f32 r0;  .reg .pred p;  shfl.sync.down.b32 r0|p, %f166, %r161, %r165, %r166;  @p add.f32 r0, r0, %f166;  mov.f32 %f169, r0;}
	// end inline asm
	mov.b32 	%r164, 16;
	// begin inline asm
	{  .reg .f32 r0;  .reg .pred p;  shfl.sync.down.b32 r0|p, %f169, %r164, %r165, %r166;  @p add.f32 r0, r0, %f169;  mov.f32 %f418, r0;}
	// end inline asm
	setp.ne.s32 	%p22, %r151, 0;
	@%p22 bra 	$L__BB5_51;
	shr.u32 	%r171, %r33, 3;
	and.b32  	%r172, %r171, 124;
	mov.u32 	%r173, _ZZN3cub18CUB_300001_SM_10006detail6reduce18DeviceReduceKernelINS2_10policy_hubIfyN4cuda3std3__44plusIvEEE10Policy1000EPfyS9_fNS7_10__identityEEEvT0_PT3_T1_NS0_13GridEvenShareISH_EET2_T4_E12temp_storage;
	add.s32 	%r174, %r173, %r172;
	st.shared.f32 	[%r174+8], %f418;
$L__BB5_51:
	bar.sync 	0;
	setp.ne.s32 	%p23, %r33, 0;
	@%p23 bra 	$L__BB5_69;
	setp.gt.s32 	%p24, %r32, 32;
	ld.shared.f32 	%f175, [_ZZN3cub18CUB_300001_SM_10006detail6reduce18DeviceReduceKernelINS2_10policy_hubIfyN4cuda3std3__44plusIvEEE10Policy1000EPfyS9_fNS7_10__identityEEEvT0_PT3_T1_NS0_13GridEvenShareISH_EET2_T4_E12temp_storage+12];
	add.f32 	%f176, %f418, %f175;
	selp.f32 	%f177, %f176, %f418, %p24;
	setp.gt.s32 	%p25, %r32, 64;
	ld.shared.f32 	%f178, [_ZZN3cub18CUB_300001_SM_10006detail6reduce18DeviceReduceKernelINS2_10policy_hubIfyN4cuda3std3__44plusIvEEE10Policy1000EPfyS9_fNS7_10__identityEEEvT0_PT3_T1_NS0_13GridEvenShareISH_EET2_T4_E12temp_storage+16];
	add.f32 	%f179, %f178, %f177;
	selp.f32 	%f180, %f179, %f177, %p25;
	setp.gt.s32 	%p26, %r32, 96;
	ld.shared.f32 	%f181, [_ZZN3cub18CUB_300001_SM_10006detail6reduce18DeviceReduceKernelINS2_10policy_hubIfyN4cuda3std3__44plusIvEEE10Policy1000EPfyS9_fNS7_10__identityEEEvT0_PT3_T1_NS0_13GridEvenShareISH_EET2_T4_E12temp_storage+20];
	add.f32 	%f182, %f181, %f180;
	selp.f32 	%f183, %f182, %f180, %p26;
	setp.gt.s32 	%p27, %r32, 128;
	ld.shared.f32 	%f184, [_ZZN3cub18CUB_300001_SM_10006detail6reduce18DeviceReduceKernelINS2_10policy_hubIfyN4cuda3std3__44plusIvEEE10Policy1000EPfyS9_fNS7_10__identityEEEvT0_PT3_T1_NS0_13GridEvenShareISH_EET2_T4_E12temp_storage+24];
	add.f32 	%f185, %f184, %f183;
	selp.f32 	%f186, %f185, %f183, %p27;
	setp.gt.s32 	%p28, %r32, 160;
	ld.shared.f32 	%f187, [_ZZN3cub18CUB_300001_SM_10006detail6reduce18DeviceReduceKernelINS2_10policy_hubIfyN4cuda3std3__44plusIvEEE10Policy1000EPfyS9_fNS7_10__identityEEEvT0_PT3_T1_NS0_13GridEvenShareISH_EET2_T4_E12temp_storage+28];
	add.f32 	%f188, %f187, %f186;
	selp.f32 	%f189, %f188, %f186, %p28;
	setp.gt.s32 	%p29, %r32, 192;
	ld.shared.f32 	%f190, [_ZZN3cub18CUB_300001_SM_10006detail6reduce18DeviceReduceKernelINS2_10policy_hubIfyN4cuda3std3__44plusIvEEE10Policy1000EPfyS9_fNS7_10__identityEEEvT0_PT3_T1_NS0_13GridEvenShareISH_EET2_T4_E12temp_storage+32];
	add.f32 	%f191, %f190, %f189;
	selp.f32 	%f192, %f191, %f189, %p29;
	setp.gt.s32 	%p30, %r32, 224;
	ld.shared.f32 	%f193, [_ZZN3cub18CUB_300001_SM_10006detail6reduce18DeviceReduceKernelINS2_10policy_hubIfyN4cuda3std3__44plusIvEEE10Policy1000EPfyS9_fNS7_10__identityEEEvT0_PT3_T1_NS0_13GridEvenShareISH_EET2_T4_E12temp_storage+36];
	add.f32 	%f194, %f193, %f192;
	selp.f32 	%f418, %f194, %f192, %p30;
	bra.uni 	$L__BB5_69;
$L__BB5_53:
	cvt.u32.u64 	%r77, %rd3;
	mov.u32 	%r45, %tid.x;
	add.s32 	%r78, %r45, %r77;
	mul.wide.u32 	%rd58, %r78, 4;
	add.s64 	%rd42, %rd39, %rd58;
	// begin inline asm
	ld.global.nc.u32 %r61, [%rd42];
	// end inline asm
	mov.b32 	%f52, %r61;
	add.s64 	%rd43, %rd42, 1024;
	// begin inline asm
	ld.global.nc.u32 %r62, [%rd43];
	// end inline asm
	mov.b32 	%f53, %r62;
	add.s64 	%rd44, %rd42, 2048;
	// begin inline asm
	ld.global.nc.u32 %r63, [%rd44];
	// end inline asm
	mov.b32 	%f54, %r63;
	add.s64 	%rd45, %rd42, 3072;
	// begin inline asm
	ld.global.nc.u32 %r64, [%rd45];
	// end inline asm
	mov.b32 	%f55, %r64;
	add.s64 	%rd46, %rd42, 4096;
	// begin inline asm
	ld.global.nc.u32 %r65, [%rd46];
	// end inline asm
	mov.b32 	%f56, %r65;
	add.s64 	%rd47, %rd42, 5120;
	// begin inline asm
	ld.global.nc.u32 %r66, [%rd47];
	// end inline asm
	mov.b32 	%f57, %r66;
	add.s64 	%rd48, %rd42, 6144;
	// begin inline asm
	ld.global.nc.u32 %r67, [%rd48];
	// end inline asm
	mov.b32 	%f58, %r67;
	add.s64 	%rd49, %rd42, 7168;
	// begin inline asm
	ld.global.nc.u32 %r68, [%rd49];
	// end inline asm
	mov.b32 	%f59, %r68;
	add.s64 	%rd50, %rd42, 8192;
	// begin inline asm
	ld.global.nc.u32 %r69, [%rd50];
	// end inline asm
	mov.b32 	%f60, %r69;
	add.s64 	%rd51, %rd42, 9216;
	// begin inline asm
	ld.global.nc.u32 %r70, [%rd51];
	// end inline asm
	mov.b32 	%f61, %r70;
	add.s64 	%rd52, %rd42, 10240;
	// begin inline asm
	ld.global.nc.u32 %r71, [%rd52];
	// end inline asm
	mov.b32 	%f62, %r71;
	add.s64 	%rd53, %rd42, 11264;
	// begin inline asm
	ld.global.nc.u32 %r72, [%rd53];
	// end inline asm
	mov.b32 	%f63, %r72;
	add.s64 	%rd54, %rd42, 12288;
	// begin inline asm
	ld.global.nc.u32 %r73, [%rd54];
	// end inline asm
	mov.b32 	%f64, %r73;
	add.s64 	%rd55, %rd42, 13312;
	// begin inline asm
	ld.global.nc.u32 %r74, [%rd55];
	// end inline asm
	mov.b32 	%f65, %r74;
	add.s64 	%rd56, %rd42, 14336;
	// begin inline asm
	ld.global.nc.u32 %r75, [%rd56];
	// end inline asm
	mov.b32 	%f66, %r75;
	add.s64 	%rd57, %rd42, 15360;
	// begin inline asm
	ld.global.nc.u32 %r76, [%rd57];
	// end inline asm
	mov.b32 	%f67, %r76;
	add.f32 	%f68, %f52, %f53;
	add.f32 	%f69, %f54, %f55;
	add.f32 	%f70, %f56, %f57;
	add.f32 	%f71, %f58, %f59;
	add.f32 	%f72, %f60, %f61;
	add.f32 	%f73, %f62, %f63;
	add.f32 	%f74, %f64, %f65;
	add.f32 	%f75, %f66, %f67;
	add.f32 	%f76, %f68, %f69;
	add.f32 	%f77, %f70, %f71;
	add.f32 	%f78, %f72, %f73;
	add.f32 	%f79, %f74, %f75;
	add.f32 	%f80, %f76, %f77;
	add.f32 	%f81, %f78, %f79;
	add.f32 	%f417, %f80, %f81;
	setp.lt.u64 	%p3, %rd21, %rd2;
	@%p3 bra 	$L__BB5_65;
	cvt.u64.u32 	%rd25, %r45;
	add.s64 	%rd170, %rd2, %rd3;
	add.s64 	%rd59, %rd170, %rd25;
	shl.b64 	%rd60, %rd59, 2;
	add.s64 	%rd169, %rd39, %rd60;
	mov.b32 	%r347, 0;
$L__BB5_55:
	add.s64 	%rd3, %rd3, %rd2;
	add.s64 	%rd61, %rd1, -4096;
	setp.gt.u64 	%p4, %rd3, %rd61;
	@%p4 bra 	$L__BB5_57;
	add.s64 	%rd78, %rd3, %rd25;
	shl.b64 	%rd79, %rd78, 2;
	add.s64 	%rd62, %rd39, %rd79;
	// begin inline asm
	ld.global.nc.u32 %r80, [%rd62];
	// end inline asm
	mov.b32 	%f82, %r80;
	add.s64 	%rd63, %rd62, 1024;
	// begin inline asm
	ld.global.nc.u32 %r81, [%rd63];
	// end inline asm
	mov.b32 	%f83, %r81;
	add.s64 	%rd64, %rd62, 2048;
	// begin inline asm
	ld.global.nc.u32 %r82, [%rd64];
	// end inline asm
	mov.b32 	%f84, %r82;
	add.s64 	%rd65, %rd62, 3072;
	// begin inline asm
	ld.global.nc.u32 %r83, [%rd65];
	// end inline asm
	mov.b32 	%f85, %r83;
	add.s64 	%rd66, %rd62, 4096;
	// begin inline asm
	ld.global.nc.u32 %r84, [%rd66];
	// end inline asm
	mov.b32 	%f86, %r84;
	add.s64 	%rd67, %rd62, 5120;
	// begin inline asm
	ld.global.nc.u32 %r85, [%rd67];
	// end inline asm
	mov.b32 	%f87, %r85;
	add.s64 	%rd68, %rd62, 6144;
	// begin inline asm
	ld.global.nc.u32 %r86, [%rd68];
	// end inline asm
	mov.b32 	%f88, %r86;
	add.s64 	%rd69, %rd62, 7168;
	// begin inline asm
	ld.global.nc.u32 %r87, [%rd69];
	// end inline asm
	mov.b32 	%f89, %r87;
	add.s64 	%rd70, %rd62, 8192;
	// begin inline asm
	ld.global.nc.u32 %r88, [%rd70];
	// end inline asm
	mov.b32 	%f90, %r88;
	add.s64 	%rd71, %rd62, 9216;
	// begin inline asm
	ld.global.nc.u32 %r89, [%rd71];
	// end inline asm
	mov.b32 	%f91, %r89;
	add.s64 	%rd72, %rd62, 10240;
	// begin inline asm
	ld.global.nc.u32 %r90, [%rd72];
	// end inline asm
	mov.b32 	%f92, %r90;
	add.s64 	%rd73, %rd62, 11264;
	// begin inline asm
	ld.global.nc.u32 %r91, [%rd73];
	// end inline asm
	mov.b32 	%f93, %r91;
	add.s64 	%rd74, %rd62, 12288;
	// begin inline asm
	ld.global.nc.u32 %r92, [%rd74];
	// end inline asm
	mov.b32 	%f94, %r92;
	add.s64 	%rd75, %rd62, 13312;
	// begin inline asm
	ld.global.nc.u32 %r93, [%rd75];
	// end inline asm
	mov.b32 	%f95, %r93;
	add.s64 	%rd76, %rd62, 14336;
	// begin inline asm
	ld.global.nc.u32 %r94, [%rd76];
	// end inline asm
	mov.b32 	%f96, %r94;
	add.s64 	%rd77, %rd62, 15360;
	// begin inline asm
	ld.global.nc.u32 %r95, [%rd77];
	// end inline asm
	mov.b32 	%f97, %r95;
	add.f32 	%f98, %f417, %f82;
	add.f32 	%f99, %f83, %f84;
	add.f32 	%f100, %f85, %f86;
	add.f32 	%f101, %f87, %f88;
	add.f32 	%f102, %f89, %f90;
	add.f32 	%f103, %f91, %f92;
	add.f32 	%f104, %f93, %f94;
	add.f32 	%f105, %f95, %f96;
	add.f32 	%f106, %f98, %f99;
	add.f32 	%f107, %f100, %f101;
	add.f32 	%f108, %f102, %f103;
	add.f32 	%f109, %f104, %f105;
	add.f32 	%f110, %f106, %f107;
	add.f32 	%f111, %f108, %f109;
	add.f32 	%f112, %f110, %f111;
	add.f32 	%f417, %f112, %f97;
	sub.s64 	%rd80, %rd1, %rd3;
	setp.lt.u64 	%p5, %rd80, %rd2;
	add.s32 	%r347, %r347, 1;
	add.s64 	%rd170, %rd170, %rd2;
	shl.b64 	%rd81, %rd2, 2;
	add.s64 	%rd169, %rd169, %rd81;
	@%p5 bra 	$L__BB5_65;
	bra.uni 	$L__BB5_55;
$L__BB5_57:
	setp.le.u64 	%p6, %rd1, %rd3;
	@%p6 bra 	$L__BB5_65;
	cvt.u32.u64 	%r96, %rd3;
	cvt.u32.u64 	%r97, %rd1;
	sub.s32 	%r48, %r97, %r96;
	setp.ge.s32 	%p7, %r45, %r48;
	@%p7 bra 	$L__BB5_65;
	cvt.u32.u64 	%r99, %rd2;
	not.b32 	%r101, %r45;
	add.s32 	%r102, %r101, %r97;
	add.s32 	%r103, %r99, %r77;
	sub.s32 	%r104, %r102, %r103;
	mul.lo.s32 	%r105, %r1, %r347;
	shl.b32 	%r106, %r105, 12;
	sub.s32 	%r49, %r104, %r106;
	shr.u32 	%r107, %r102, 8;
	add.s32 	%r50, %r107, 1;
	and.b32  	%r108, %r102, 768;
	setp.eq.s32 	%p8, %r108, 768;
	mov.u32 	%r350, %r45;
	@%p8 bra 	$L__BB5_62;
	and.b32  	%r109, %r50, 3;
	neg.s32 	%r348, %r109;
	mov.u32 	%r350, %r45;
$L__BB5_61:
	.pragma "nounroll";
	// begin inline asm
	ld.global.nc.u32 %r110, [%rd169];
	// end inline asm
	mov.b32 	%f114, %r110;
	add.f32 	%f417, %f417, %f114;
	add.s32 	%r350, %r350, 256;
	add.s64 	%rd169, %rd169, 1024;
	add.s32 	%r348, %r348, 1;
	setp.ne.s32 	%p9, %r348, 0;
	@%p9 bra 	$L__BB5_61;
$L__BB5_62:
	setp.lt.u32 	%p10, %r49, 768;
	@%p10 bra 	$L__BB5_65;
	cvt.u64.u32 	%rd83, %r350;
	add.s64 	%rd84, %rd83, %rd170;
	shl.b64 	%rd85, %rd84, 2;
	add.s64 	%rd173, %rd39, %rd85;
$L__BB5_64:
	// begin inline asm
	ld.global.nc.u32 %r111, [%rd173];
	// end inline asm
	mov.b32 	%f115, %r111;
	add.f32 	%f116, %f417, %f115;
	add.s64 	%rd87, %rd173, 1024;
	// begin inline asm
	ld.global.nc.u32 %r112, [%rd87];
	// end inline asm
	mov.b32 	%f117, %r112;
	add.f32 	%f118, %f116, %f117;
	add.s64 	%rd88, %rd173, 2048;
	// begin inline asm
	ld.global.nc.u32 %r113, [%rd88];
	// end inline asm
	mov.b32 	%f119, %r113;
	add.f32 	%f120, %f118, %f119;
	add.s64 	%rd89, %rd173, 3072;
	// begin inline asm
	ld.global.nc.u32 %r114, [%rd89];
	// end inline asm
	mov.b32 	%f121, %r114;
	add.f32 	%f417, %f120, %f121;
	add.s32 	%r350, %r350, 1024;
	add.s64 	%rd173, %rd173, 4096;
	setp.lt.s32 	%p11, %r350, %r48;
	@%p11 bra 	$L__BB5_64;
$L__BB5_65:
	// begin inline asm
	mov.u32 %r115, %laneid;
	// end inline asm
	mov.b32 	%r116, 1;
	mov.b32 	%r129, 31;
	mov.b32 	%r130, -1;
	// begin inline asm
	{  .reg .f32 r0;  .reg .pred p;  shfl.sync.down.b32 r0|p, %f417, %r116, %r129, %r130;  @p add.f32 r0, r0, %f417;  mov.f32 %f122, r0;}
	// end inline asm
	mov.b32 	%r119, 2;
	// begin inline asm
	{  .reg .f32 r0;  .reg .pred p;  shfl.sync.down.b32 r0|p, %f122, %r119, %r129, %r130;  @p add.f32 r0, r0, %f122;  mov.f32 %f125, r0;}
	// end inline asm
	mov.b32 	%r122, 4;
	// begin inline asm
	{  .reg .f32 r0;  .reg .pred p;  shfl.sync.down.b32 r0|p, %f125, %r122, %r129, %r130;  @p add.f32 r0, r0, %f125;  mov.f32 %f128, r0;}
	// end inline asm
	mov.b32 	%r125, 8;
	// begin inline asm
	{  .reg .f32 r0;  .reg .pred p;  shfl.sync.down.b32 r0|p, %f128, %r125, %r129, %r130;  @p add.f32 r0, r0, %f128;  mov.f32 %f131, r0;}
	// end inline asm
	mov.b32 	%r128, 16;
	// begin inline asm
	{  .reg .f32 r0;  .reg .pred p;  shfl.sync.down.b32 r0|p, %f131, %r128, %r129, %r130;  @p add.f32 r0, r0, %f131;  mov.f32 %f418, r0;}
	// end inline asm
	setp.ne.s32 	%p12, %r115, 0;
	@%p12 bra 	$L__BB5_67;
	shr.u32 	%r131, %r45, 3;
	and.b32  	%r132, %r131, 124;
	mov.u32 	%r133, _ZZN3cub18CUB_300001_SM_10006detail6reduce18DeviceReduceKernelINS2_10policy_hubIfyN4cuda3std3__44plusIvEEE10Policy1000EPfyS9_fNS7_10__identityEEEvT0_PT3_T1_NS0_13GridEvenShareISH_EET2_T4_E12temp_storage;
	add.s32 	%r134, %r133, %r132;
	st.shared.f32 	[%r134+8], %f418;
$L__BB5_67:
	bar.sync 	0;
	setp.ne.s32 	%p13, %r45, 0;
	@%p13 bra 	$L__BB5_69;
	ld.shared.f32 	%f137, [_ZZN3cub18CUB_300001_SM_10006detail6reduce18DeviceReduceKernelINS2_10policy_hubIfyN4cuda3std3__44plusIvEEE10Policy1000EPfyS9_fNS7_10__identityEEEvT0_PT3_T1_NS0_13GridEvenShareISH_EET2_T4_E12temp_storage+12];
	add.f32 	%f138, %f418, %f137;
	ld.shared.f32 	%f139, [_ZZN3cub18CUB_300001_SM_10006detail6reduce18DeviceReduceKernelINS2_10policy_hubIfyN4cuda3std3__44plusIvEEE10Policy1000EPfyS9_fNS7_10__identityEEEvT0_PT3_T1_NS0_13GridEvenShareISH_EET2_T4_E12temp_storage+16];
	add.f32 	%f140, %f138, %f139;
	ld.shared.f32 	%f141, [_ZZN3cub18CUB_300001_SM_10006detail6reduce18DeviceReduceKernelINS2_10policy_hubIfyN4cuda3std3__44plusIvEEE10Policy1000EPfyS9_fNS7_10__identityEEEvT0_PT3_T1_NS0_13GridEvenShareISH_EET2_T4_E12temp_storage+20];
	add.f32 	%f142, %f140, %f141;
	ld.shared.f32 	%f143, [_ZZN3cub18CUB_300001_SM_10006detail6reduce18DeviceReduceKernelINS2_10policy_hubIfyN4cuda3std3__44plusIvEEE10Policy1000EPfyS9_fNS7_10__identityEEEvT0_PT3_T1_NS0_13GridEvenShareISH_EET2_T4_E12temp_storage+24];
	add.f32 	%f144, %f142, %f143;
	ld.shared.f32 	%f145, [_ZZN3cub18CUB_300001_SM_10006detail6reduce18DeviceReduceKernelINS2_10policy_hubIfyN4cuda3std3__44plusIvEEE10Policy1000EPfyS9_fNS7_10__identityEEEvT0_PT3_T1_NS0_13GridEvenShareISH_EET2_T4_E12temp_storage+28];
	add.f32 	%f146, %f144, %f145;
	ld.shared.f32 	%f147, [_ZZN3cub18CUB_300001_SM_10006detail6reduce18DeviceReduceKernelINS2_10policy_hubIfyN4cuda3std3__44plusIvEEE10Policy1000EPfyS9_fNS7_10__identityEEEvT0_PT3_T1_NS0_13GridEvenShareISH_EET2_T4_E12temp_storage+32];
	add.f32 	%f148, %f146, %f147;
	ld.shared.f32 	%f149, [_ZZN3cub18CUB_300001_SM_10006detail6reduce18DeviceReduceKernelINS2_10policy_hubIfyN4cuda3std3__44plusIvEEE10Policy1000EPfyS9_fNS7_10__identityEEEvT0_PT3_T1_NS0_13GridEvenShareISH_EET2_T4_E12temp_storage+36];
	add.f32 	%f418, %f148, %f149;
$L__BB5_69:
	mov.u32 	%r331, %tid.x;
	setp.ne.s32 	%p64, %r331, 0;
	@%p64 bra 	$L__BB5_71;
	ld.param.u64 	%rd161, [_ZN3cub18CUB_300001_SM_10006detail6reduce18DeviceReduceKernelINS2_10policy_hubIfyN4cuda3std3__44plusIvEEE10Policy1000EPfyS9_fNS7_10__identityEEEvT0_PT3_T1_NS0_13GridEvenShareISH_EET2_T4__param_1];
	cvta.to.global.u64 	%rd158, %rd161;
	mul.wide.u32 	%rd159, %r2, 4;
	add.s64 	%rd160, %rd158, %rd159;
	st.global.f32 	[%rd160], %f418;
$L__BB5_71:
	ret;

}
	// .globl	_ZN3cub18CUB_300001_SM_10006detail6reduce28DeviceReduceSingleTileKernelINS2_10policy_hubIfyN4cuda3std3__44plusIvEEE10Policy1000EPfSC_iS9_ffNS7_10__identityEEEvT0_T1_T2_T3_T4_T6_
.visible .entry _ZN3cub18CUB_300001_SM_10006detail6reduce28DeviceReduceSingleTileKernelINS2_10policy_hubIfyN4cuda3std3__44plusIvEEE10Policy1000EPfSC_iS9_ffNS7_10__identityEEEvT0_T1_T2_T3_T4_T6_(
	.param .u64 .ptr .align 1 _ZN3cub18CUB_300001_SM_10006detail6reduce28DeviceReduceSingleTileKernelINS2_10policy_hubIfyN4cuda3std3__44plusIvEEE10Policy1000EPfSC_iS9_ffNS7_10__identityEEEvT0_T1_T2_T3_T4_T6__param_0,
	.param .u64 .ptr .align 1 _ZN3cub18CUB_300001_SM_10006detail6reduce28DeviceReduceSingleTileKernelINS2_10policy_hubIfyN4cuda3std3__44plusIvEEE10Policy1000EPfSC_iS9_ffNS7_10__identityEEEvT0_T1_T2_T3_T4_T6__param_1,
	.param .u32 _ZN3cub18CUB_300001_SM_10006detail6reduce28DeviceReduceSingleTileKernelINS2_10policy_hubIfyN4cuda3std3__44plusIvEEE10Policy1000EPfSC_iS9_ffNS7_10__identityEEEvT0_T1_T2_T3_T4_T6__param_2,
	.param .align 1 .b8 _ZN3cub18CUB_300001_SM_10006detail6reduce28DeviceReduceSingleTileKernelINS2_10policy_hubIfyN4cuda3std3__44plusIvEEE10Policy1000EPfSC_iS9_ffNS7_10__identityEEEvT0_T1_T2_T3_T4_T6__param_3[1],
	.param .f32 _ZN3cub18CUB_300001_SM_10006detail6reduce28DeviceReduceSingleTileKernelINS2_10policy_hubIfyN4cuda3std3__44plusIvEEE10Policy1000EPfSC_iS9_ffNS7_10__identityEEEvT0_T1_T2_T3_T4_T6__param_4,
	.param .align 1 .b8 _ZN3cub18CUB_300001_SM_10006detail6reduce28DeviceReduceSingleTileKernelINS2_10policy_hubIfyN4cuda3std3__44plusIvEEE10Policy1000EPfSC_iS9_ffNS7_10__identityEEEvT0_T1_T2_T3_T4_T6__param_5[1]
)
.maxntid 256
.minnctapersm 1
{
	.reg .pred 	%p<67>;
	.reg .b32 	%r<339>;
	.reg .b32 	%f<425>;
	.reg .b64 	%rd<125>;
	// demoted variable
	.shared .align 4 .b8 _ZZN3cub18CUB_300001_SM_10006detail6reduce28DeviceReduceSingleTileKernelINS2_10policy_hubIfyN4cuda3std3__44plusIvEEE10Policy1000EPfSC_iS9_ffNS7_10__identityEEEvT0_T1_T2_T3_T4_T6_E12temp_storage[44];
	ld.param.u64 	%rd16, [_ZN3cub18CUB_300001_SM_10006detail6reduce28DeviceReduceSingleTileKernelINS2_10policy_hubIfyN4cuda3std3__44plusIvEEE10Policy1000EPfSC_iS9_ffNS7_10__identityEEEvT0_T1_T2_T3_T4_T6__param_0];
	ld.param.u64 	%rd17, [_ZN3cub18CUB_300001_SM_10006detail6reduce28DeviceReduceSingleTileKernelINS2_10policy_hubIfyN4cuda3std3__44plusIvEEE10Policy1000EPfSC_iS9_ffNS7_10__identityEEEvT0_T1_T2_T3_T4_T6__param_1];
	ld.param.u32 	%r67, [_ZN3cub18CUB_300001_SM_10006detail6reduce28DeviceReduceSingleTileKernelINS2_10policy_hubIfyN4cuda3std3__44plusIvEEE10Policy1000EPfSC_iS9_ffNS7_10__identityEEEvT0_T1_T2_T3_T4_T6__param_2];
	ld.param.f32 	%f54, [_ZN3cub18CUB_300001_SM_10006detail6reduce28DeviceReduceSingleTileKernelINS2_10policy_hubIfyN4cuda3std3__44plusIvEEE10Policy1000EPfSC_iS9_ffNS7_10__identityEEEvT0_T1_T2_T3_T4_T6__param_4];
	cvta.to.global.u64 	%rd1, %rd17;
	setp.ne.s32 	%p1, %r67, 0;
	@%p1 bra 	$L__BB6_3;
	mov.u32 	%r312, %tid.x;
	setp.ne.s32 	%p66, %r312, 0;
	@%p66 bra 	$L__BB6_74;
	st.global.f32 	[%rd1], %f54;
	bra.uni 	$L__BB6_74;
$L__BB6_3:
	and.b64  	%rd18, %rd16, 15;
	setp.ne.s64 	%p2, %rd18, 0;
	@%p2 bra 	$L__BB6_38;
	setp.gt.s32 	%p34, %r67, 4095;
	@%p34 bra 	$L__BB6_22;
	mov.u32 	%r1, %tid.x;
	setp.ge.s32 	%p46, %r1, %r67;
	mov.f32 	%f403, 0f00000000;
	mov.u32 	%r316, %r1;
	@%p46 bra 	$L__BB6_7;
	mul.wide.u32 	%rd113, %r1, 4;
	add.s64 	%rd112, %rd16, %rd113;
	// begin inline asm
	ld.global.nc.u32 %r256, [%rd112];
	// end inline asm
	mov.b32 	%f403, %r256;
	add.s32 	%r316, %r1, 256;
$L__BB6_7:
	setp.ge.s32 	%p47, %r316, %r67;
	@%p47 bra 	$L__BB6_13;
	not.b32 	%r257, %r316;
	add.s32 	%r4, %r67, %r257;
	and.b32  	%r258, %r4, 768;
	setp.eq.s32 	%p48, %r258, 768;
	@%p48 bra 	$L__BB6_11;
	mul.wide.u32 	%rd114, %r316, 4;
	add.s64 	%rd121, %rd16, %rd114;
	shr.u32 	%r259, %r4, 8;
	add.s32 	%r260, %r259, 1;
	and.b32  	%r261, %r260, 3;
	neg.s32 	%r314, %r261;
$L__BB6_10:
	.pragma "nounroll";
	// begin inline asm
	ld.global.nc.u32 %r262, [%rd121];
	// end inline asm
	mov.b32 	%f326, %r262;
	add.f32 	%f403, %f403, %f326;
	add.s32 	%r316, %r316, 256;
	add.s64 	%rd121, %rd121, 1024;
	add.s32 	%r314, %r314, 1;
	setp.ne.s32 	%p49, %r314, 0;
	@%p49 bra 	$L__BB6_10;
$L__BB6_11:
	setp.lt.u32 	%p50, %r4, 768;
	@%p50 bra 	$L__BB6_13;
$L__BB6_12:
	mul.wide.s32 	%rd120, %r316, 4;
	add.s64 	%rd116, %rd16, %rd120;
	// begin inline asm
	ld.global.nc.u32 %r263, [%rd116];
	// end inline asm
	mov.b32 	%f327, %r263;
	add.f32 	%f328, %f403, %f327;
	add.s64 	%rd117, %rd116, 1024;
	// begin inline asm
	ld.global.nc.u32 %r264, [%rd117];
	// end inline asm
	mov.b32 	%f329, %r264;
	add.f32 	%f330, %f328, %f329;
	add.s64 	%rd118, %rd116, 2048;
	// begin inline asm
	ld.global.nc.u32 %r265, [%rd118];
	// end inline asm
	mov.b32 	%f331, %r265;
	add.f32 	%f332, %f330, %f331;
	add.s64 	%rd119, %rd116, 3072;
	// begin inline asm
	ld.global.nc.u32 %r266, [%rd119];
	// end inline asm
	mov.b32 	%f333, %r266;
	add.f32 	%f403, %f332, %f333;
	add.s32 	%r316, %r316, 1024;
	setp.lt.s32 	%p51, %r316, %r67;
	@%p51 bra 	$L__BB6_12;
$L__BB6_13:
	setp.lt.s32 	%p52, %r67, 256;
	@%p52 bra 	$L__BB6_18;
	// begin inline asm
	mov.u32 %r291, %laneid;
	// end inline asm
	mov.b32 	%r292, 1;
	mov.b32 	%r305, 31;
	mov.b32 	%r306, -1;
	// begin inline asm
	{  .reg .f32 r0;  .reg .pred p;  shfl.sync.down.b32 r0|p, %f403, %r292, %r305, %r306;  @p add.f32 r0, r0, %f403;  mov.f32 %f369, r0;}
	// end inline asm
	mov.b32 	%r295, 2;
	// begin inline asm
	{  .reg .f32 r0;  .reg .pred p;  shfl.sync.down.b32 r0|p, %f369, %r295, %r305, %r306;  @p add.f32 r0, r0, %f369;  mov.f32 %f372, r0;}
	// end inline asm
	mov.b32 	%r298, 4;
	// begin inline asm
	{  .reg .f32 r0;  .reg .pred p;  shfl.sync.down.b32 r0|p, %f372, %r298, %r305, %r306;  @p add.f32 r0, r0, %f372;  mov.f32 %f375, r0;}
	// end inline asm
	mov.b32 	%r301, 8;
	// begin inline asm
	{  .reg .f32 r0;  .reg .pred p;  shfl.sync.down.b32 r0|p, %f375, %r301, %r305, %r306;  @p add.f32 r0, r0, %f375;  mov.f32 %f378, r0;}
	// end inline asm
	mov.b32 	%r304, 16;
	// begin inline asm
	{  .reg .f32 r0;  .reg .pred p;  shfl.sync.down.b32 r0|p, %f378, %r304, %r305, %r306;  @p add.f32 r0, r0, %f378;  mov.f32 %f424, r0;}
	// end inline asm
	setp.ne.s32 	%p63, %r291, 0;
	@%p63 bra 	$L__BB6_16;
	shr.u32 	%r307, %r1, 3;
	and.b32  	%r308, %r307, 124;
	mov.u32 	%r309, _ZZN3cub18CUB_300001_SM_10006detail6reduce28DeviceReduceSingleTileKernelINS2_10policy_hubIfyN4cuda3std3__44plusIvEEE10Policy1000EPfSC_iS9_ffNS7_10__identityEEEvT0_T1_T2_T3_T4_T6_E12temp_storage;
	add.s32 	%r310, %r309, %r308;
	st.shared.f32 	[%r310+8], %f424;
$L__BB6_16:
	bar.sync 	0;
	setp.ne.s32 	%p64, %r1, 0;
	@%p64 bra 	$L__BB6_72;
	ld.shared.f32 	%f384, [_ZZN3cub18CUB_300001_SM_10006detail6reduce28DeviceReduceSingleTileKernelINS2_10policy_hubIfyN4cuda3std3__44plusIvEEE10Policy1000EPfSC_iS9_ffNS7_10__identityEEEvT0_T1_T2_T3_T4_T6_E12temp_storage+12];
	add.f32 	%f385, %f424, %f384;
	ld.shared.f32 	%f386, [_ZZN3cub18CUB_300001_SM_10006detail6reduce28DeviceReduceSingleTileKernelINS2_10policy_hubIfyN4cuda3std3__44plusIvEEE10Policy1000EPfSC_iS9_ffNS7_10__identityEEEvT0_T1_T2_T3_T4_T6_E12temp_storage+16];
	add.f32 	%f387, %f385, %f386;
	ld.shared.f32 	%f388, [_ZZN3cub18CUB_300001_SM_10006detail6reduce28DeviceReduceSingleTileKernelINS2_10policy_hubIfyN4cuda3std3__44plusIvEEE10Policy1000EPfSC_iS9_ffNS7_10__identityEEEvT0_T1_T2_T3_T4_T6_E12temp_storage+20];
	add.f32 	%f389, %f387, %f388;
	ld.shared.f32 	%f390, [_ZZN3cub18CUB_300001_SM_10006detail6reduce28DeviceReduceSingleTileKernelINS2_10policy_hubIfyN4cuda3std3__44plusIvEEE10Policy1000EPfSC_iS9_ffNS7_10__identityEEEvT0_T1_T2_T3_T4_T6_E12temp_storage+24];
	add.f32 	%f391, %f389, %f390;
	ld.shared.f32 	%f392, [_ZZN3cub18CUB_300001_SM_10006detail6reduce28DeviceReduceSingleTileKernelINS2_10policy_hubIfyN4cuda3std3__44plusIvEEE10Policy1000EPfSC_iS9_ffNS7_10__identityEEEvT0_T1_T2_T3_T4_T6_E12temp_storage+28];
	add.f32 	%f393, %f391, %f392;
	ld.shared.f32 	%f394, [_ZZN3cub18CUB_300001_SM_10006detail6reduce28DeviceReduceSingleTileKernelINS2_10policy_hubIfyN4cuda3std3__44plusIvEEE10Policy1000EPfSC_iS9_ffNS7_10__identityEEEvT0_T1_T2_T3_T4_T6_E12temp_storage+32];
	add.f32 	%f395, %f393, %f394;
	ld.shared.f32 	%f396, [_ZZN3cub18CUB_300001_SM_10006detail6reduce28DeviceReduceSingleTileKernelINS2_10policy_hubIfyN4cuda3std3__44plusIvEEE10Policy1000EPfSC_iS9_ffNS7_10__identityEEEvT0_T1_T2_T3_T4_T6_E12temp_storage+36];
	add.f32 	%f424, %f395, %f396;
	bra.uni 	$L__BB6_72;
$L__BB6_18:
	// begin inline asm
	mov.u32 %r267, %laneid;
	// end inline asm
	and.b32  	%r283, %r1, 992;
	add.s32 	%r284, %r283, 32;
	setp.gt.s32 	%p53, %r284, %r67;
	not.b32 	%r285, %r283;
	add.s32 	%r286, %r67, %r285;
	selp.b32 	%r281, %r286, 31, %p53;
	mov.b32 	%r268, 1;
	mov.b32 	%r282, -1;
	// begin inline asm
	{  .reg .f32 r0;  .reg .pred p;  shfl.sync.down.b32 r0|p, %f403, %r268, %r281, %r282;  @p add.f32 r0, r0, %f403;  mov.f32 %f334, r0;}
	// end inline asm
	mov.b32 	%r271, 2;
	// begin inline asm
	{  .reg .f32 r0;  .reg .pred p;  shfl.sync.down.b32 r0|p, %f334, %r271, %r281, %r282;  @p add.f32 r0, r0, %f334;  mov.f32 %f337, r0;}
	// end inline asm
	mov.b32 	%r274, 4;
	// begin inline asm
	{  .reg .f32 r0;  .reg .pred p;  shfl.sync.down.b32 r0|p, %f337, %r274, %r281, %r282;  @p add.f32 r0, r0, %f337;  mov.f32 %f340, r0;}
	// end inline asm
	mov.b32 	%r277, 8;
	// begin inline asm
	{  .reg .f32 r0;  .reg .pred p;  shfl.sync.down.b32 r0|p, %f340, %r277, %r281, %r282;  @p add.f32 r0, r0, %f340;  mov.f32 %f343, r0;}
	// end inline asm
	mov.b32 	%r280, 16;
	// begin inline asm
	{  .reg .f32 r0;  .reg .pred p;  shfl.sync.down.b32 r0|p, %f343, %r280, %r281, %r282;  @p add.f32 r0, r0, %f343;  mov.f32 %f424, r0;}
	// end inline asm
	setp.ne.s32 	%p54, %r267, 0;
	@%p54 bra 	$L__BB6_20;
	shr.u32 	%r287, %r1, 3;
	and.b32  	%r288, %r287, 124;
	mov.u32 	%r289, _ZZN3cub18CUB_300001_SM_10006detail6reduce28DeviceReduceSingleTileKernelINS2_10policy_hubIfyN4cuda3std3__44plusIvEEE10Policy1000EPfSC_iS9_ffNS7_10__identityEEEvT0_T1_T2_T3_T4_T6_E12temp_storage;
	add.s32 	%r290, %r289, %r288;
	st.shared.f32 	[%r290+8], %f424;
$L__BB6_20:
	bar.sync 	0;
	setp.ne.s32 	%p55, %r1, 0;
	@%p55 bra 	$L__BB6_72;
	setp.gt.s32 	%p56, %r67, 32;
	ld.shared.f32 	%f349, [_ZZN3cub18CUB_300001_SM_10006detail6reduce28DeviceReduceSingleTileKernelINS2_10policy_hubIfyN4cuda3std3__44plusIvEEE10Policy1000EPfSC_iS9_ffNS7_10__identityEEEvT0_T1_T2_T3_T4_T6_E12temp_storage+12];
	add.f32 	%f350, %f424, %f349;
	selp.f32 	%f351, %f350, %f424, %p56;
	setp.gt.s32 	%p57, %r67, 64;
	ld.shared.f32 	%f352, [_ZZN3cub18CUB_300001_SM_10006detail6reduce28DeviceReduceSingleTileKernelINS2_10policy_hubIfyN4cuda3std3__44plusIvEEE10Policy1000EPfSC_iS9_ffNS7_10__identityEEEvT0_T1_T2_T3_T4_T6_E12temp_storage+16];
	add.f32 	%f353, %f352, %f351;
	selp.f32 	%f354, %f353, %f351, %p57;
	setp.gt.s32 	%p58, %r67, 96;
	ld.shared.f32 	%f355, [_ZZN3cub18CUB_300001_SM_10006detail6reduce28DeviceReduceSingleTileKernelINS2_10policy_hubIfyN4cuda3std3__44plusIvEEE10Policy1000EPfSC_iS9_ffNS7_10__identityEEEvT0_T1_T2_T3_T4_T6_E12temp_storage+20];
	add.f32 	%f356, %f355, %f354;
	selp.f32 	%f357, %f356, %f354, %p58;
	setp.gt.s32 	%p59, %r67, 128;
	ld.shared.f32 	%f358, [_ZZN3cub18CUB_300001_SM_10006detail6reduce28DeviceReduceSingleTileKernelINS2_10policy_hubIfyN4cuda3std3__44plusIvEEE10Policy1000EPfSC_iS9_ffNS7_10__identityEEEvT0_T1_T2_T3_T4_T6_E12temp_storage+24];
	add.f32 	%f359, %f358, %f357;
	selp.f32 	%f360, %f359, %f357, %p59;
	setp.gt.s32 	%p60, %r67, 160;
	ld.shared.f32 	%f361, [_ZZN3cub18CUB_300001_SM_10006detail6reduce28DeviceReduceSingleTileKernelINS2_10policy_hubIfyN4cuda3std3__44plusIvEEE10Policy1000EPfSC_iS9_ffNS7_10__identityEEEvT0_T1_T2_T3_T4_T6_E12temp_storage+28];
	add.f32 	%f362, %f361, %f360;
	selp.f32 	%f363, %f362, %f360, %p60;
	setp.gt.s32 	%p61, %r67, 192;
	ld.shared.f32 	%f364, [_ZZN3cub18CUB_300001_SM_10006detail6reduce28DeviceReduceSingleTileKernelINS2_10policy_hubIfyN4cuda3std3__44plusIvEEE10Policy1000EPfSC_iS9_ffNS7_10__identityEEEvT0_T1_T2_T3_T4_T6_E12temp_storage+32];
	add.f32 	%f365, %f364, %f363;
	selp.f32 	%f366, %f365, %f363, %p61;
	setp.gt.s32 	%p62, %r67, 224;
	ld.shared.f32 	%f367, [_ZZN3cub18CUB_300001_SM_10006detail6reduce28DeviceReduceSingleTileKernelINS2_10policy_hubIfyN4cuda3std3__44plusIvEEE10Policy1000EPfSC_iS9_ffNS7_10__identityEEEvT0_T1_T2_T3_T4_T6_E12temp_storage+36];
	add.f32 	%f368, %f367, %f366;
	selp.f32 	%f424, %f368, %f366, %p62;
	bra.uni 	$L__BB6_72;
$L__BB6_22:
	mov.u32 	%r13, %tid.x;
	shl.b32 	%r190, %r13, 2;
	mul.wide.u32 	%rd86, %r190, 4;
	add.s64 	%rd76, %rd16, %rd86;
	// begin inline asm
	ld.global.nc.v2.u64 {%rd74, %rd75}, [%rd76];
	// end inline asm
	mov.b64 	{%r191, %r192}, %rd75;
	mov.b64 	{%r193, %r194}, %rd74;
	mov.b32 	%f226, %r194;
	mov.b32 	%f227, %r193;
	mov.b32 	%f228, %r192;
	mov.b32 	%f229, %r191;
	add.s64 	%rd79, %rd76, 4096;
	// begin inline asm
	ld.global.nc.v2.u64 {%rd77, %rd78}, [%rd79];
	// end inline asm
	mov.b64 	{%r195, %r196}, %rd78;
	mov.b64 	{%r197, %r198}, %rd77;
	mov.b32 	%f230, %r198;
	mov.b32 	%f231, %r197;
	mov.b32 	%f232, %r196;
	mov.b32 	%f233, %r195;
	add.s64 	%rd82, %rd76, 8192;
	// begin inline asm
	ld.global.nc.v2.u64 {%rd80, %rd81}, [%rd82];
	// end inline asm
	mov.b64 	{%r199, %r200}, %rd81;
	mov.b64 	{%r201, %r202}, %rd80;
	mov.b32 	%f234, %r202;
	mov.b32 	%f235, %r201;
	mov.b32 	%f236, %r200;
	mov.b32 	%f237, %r199;
	add.s64 	%rd85, %rd76, 12288;
	// begin inline asm
	ld.global.nc.v2.u64 {%rd83, %rd84}, [%rd85];
	// end inline asm
	mov.b64 	{%r203, %r204}, %rd84;
	mov.b64 	{%r205, %r206}, %rd83;
	mov.b32 	%f238, %r206;
	mov.b32 	%f239, %r205;
	mov.b32 	%f240, %r204;
	mov.b32 	%f241, %r203;
	add.f32 	%f242, %f227, %f226;
	add.f32 	%f243, %f229, %f228;
	add.f32 	%f244, %f231, %f230;
	add.f32 	%f245, %f233, %f232;
	add.f32 	%f246, %f235, %f234;
	add.f32 	%f247, %f237, %f236;
	add.f32 	%f248, %f239, %f238;
	add.f32 	%f249, %f241, %f240;
	add.f32 	%f250, %f242, %f243;
	add.f32 	%f251, %f244, %f245;
	add.f32 	%f252, %f246, %f247;
	add.f32 	%f253, %f248, %f249;
	add.f32 	%f254, %f250, %f251;
	add.f32 	%f255, %f252, %f253;
	add.f32 	%f410, %f254, %f255;
	setp.lt.u32 	%p35, %r67, 8192;
	mov.b32 	%r319, 4096;
	@%p35 bra 	$L__BB6_26;
	add.s32 	%r14, %r67, -4096;
	mov.b32 	%r319, 4096;
$L__BB6_24:
	mul.wide.s32 	%rd99, %r319, 4;
	add.s64 	%rd89, %rd76, %rd99;
	// begin inline asm
	ld.global.nc.v2.u64 {%rd87, %rd88}, [%rd89];
	// end inline asm
	mov.b64 	{%r208, %r209}, %rd88;
	mov.b64 	{%r210, %r211}, %rd87;
	mov.b32 	%f256, %r211;
	mov.b32 	%f257, %r210;
	mov.b32 	%f258, %r209;
	mov.b32 	%f259, %r208;
	add.s64 	%rd92, %rd89, 4096;
	// begin inline asm
	ld.global.nc.v2.u64 {%rd90, %rd91}, [%rd92];
	// end inline asm
	mov.b64 	{%r212, %r213}, %rd91;
	mov.b64 	{%r214, %r215}, %rd90;
	mov.b32 	%f260, %r215;
	mov.b32 	%f261, %r214;
	mov.b32 	%f262, %r213;
	mov.b32 	%f263, %r212;
	add.s64 	%rd95, %rd89, 8192;
	// begin inline asm
	ld.global.nc.v2.u64 {%rd93, %rd94}, [%rd95];
	// end inline asm
	mov.b64 	{%r216, %r217}, %rd94;
	mov.b64 	{%r218, %r219}, %rd93;
	mov.b32 	%f264, %r219;
	mov.b32 	%f265, %r218;
	mov.b32 	%f266, %r217;
	mov.b32 	%f267, %r216;
	add.s64 	%rd98, %rd89, 12288;
	// begin inline asm
	ld.global.nc.v2.u64 {%rd96, %rd97}, [%rd98];
	// end inline asm
	mov.b64 	{%r220, %r221}, %rd97;
	mov.b64 	{%r222, %r223}, %rd96;
	mov.b32 	%f268, %r223;
	mov.b32 	%f269, %r222;
	mov.b32 	%f270, %r221;
	mov.b32 	%f271, %r220;
	add.f32 	%f272, %f410, %f257;
	add.f32 	%f273, %f256, %f259;
	add.f32 	%f274, %f258, %f261;
	add.f32 	%f275, %f260, %f263;
	add.f32 	%f276, %f262, %f265;
	add.f32 	%f277, %f264, %f267;
	add.f32 	%f278, %f266, %f269;
	add.f32 	%f279, %f268, %f271;
	add.f32 	%f280, %f272, %f273;
	add.f32 	%f281, %f274, %f275;
	add.f32 	%f282, %f276, %f277;
	add.f32 	%f283, %f278, %f279;
	add.f32 	%f284, %f280, %f281;
	add.f32 	%f285, %f282, %f283;
	add.f32 	%f286, %f284, %f285;
	add.f32 	%f410, %f286, %f270;
	sub.s32 	%r224, %r67, %r319;
	setp.lt.s32 	%p36, %r224, 4096;
	@%p36 bra 	$L__BB6_34;
	add.s32 	%r319, %r319, 4096;
	setp.le.s32 	%p37, %r319, %r14;
	@%p37 bra 	$L__BB6_24;
$L__BB6_26:
	setp.le.s32 	%p38, %r67, %r319;
	@%p38 bra 	$L__BB6_34;
	sub.s32 	%r18, %r67, %r319;
	setp.ge.s32 	%p39, %r13, %r18;
	@%p39 bra 	$L__BB6_34;
	not.b32 	%r225, %r13;
	add.s32 	%r226, %r67, %r225;
	sub.s32 	%r19, %r226, %r319;
	and.b32  	%r227, %r19, 768;
	setp.eq.s32 	%p40, %r227, 768;
	mov.u32 	%r323, %r13;
	@%p40 bra 	$L__BB6_31;
	add.s32 	%r321, %r13, %r319;
	shr.u32 	%r228, %r19, 8;
	add.s32 	%r229, %r228, 1;
	and.b32  	%r230, %r229, 3;
	neg.s32 	%r320, %r230;
	mov.u32 	%r323, %r13;
$L__BB6_30:
	.pragma "nounroll";
	mul.wide.u32 	%rd101, %r321, 4;
	add.s64 	%rd100, %rd16, %rd101;
	// begin inline asm
	ld.global.nc.u32 %r231, [%rd100];
	// end inline asm
	mov.b32 	%f288, %r231;
	add.f32 	%f410, %f410, %f288;
	add.s32 	%r323, %r323, 256;
	add.s32 	%r321, %r321, 256;
	add.s32 	%r320, %r320, 1;
	setp.ne.s32 	%p41, %r320, 0;
	@%p41 bra 	$L__BB6_30;
$L__BB6_31:
	setp.lt.u32 	%p42, %r19, 768;
	@%p42 bra 	$L__BB6_34;
	cvt.u64.u32 	%rd102, %r323;
	cvt.u64.u32 	%rd103, %r319;
	add.s64 	%rd104, %rd102, %rd103;
	shl.b64 	%rd105, %rd104, 2;
	add.s64 	%rd106, %rd105, %rd16;
	add.s64 	%rd122, %rd106, 2048;
	add.s32 	%r324, %r323, %r319;
$L__BB6_33:
	mul.wide.u32 	%rd111, %r324, 4;
	add.s64 	%rd107, %rd16, %rd111;
	// begin inline asm
	ld.global.nc.u32 %r232, [%rd107];
	// end inline asm
	mov.b32 	%f289, %r232;
	add.f32 	%f290, %f410, %f289;
	add.s64 	%rd108, %rd122, -1024;
	// begin inline asm
	ld.global.nc.u32 %r233, [%rd108];
	// end inline asm
	mov.b32 	%f291, %r233;
	add.f32 	%f292, %f290, %f291;
	// begin inline asm
	ld.global.nc.u32 %r234, [%rd122];
	// end inline asm
	mov.b32 	%f293, %r234;
	add.f32 	%f294, %f292, %f293;
	add.s64 	%rd110, %rd122, 1024;
	// begin inline asm
	ld.global.nc.u32 %r235, [%rd110];
	// end inline asm
	mov.b32 	%f295, %r235;
	add.f32 	%f410, %f294, %f295;
	add.s32 	%r323, %r323, 1024;
	add.s64 	%rd122, %rd122, 4096;
	add.s32 	%r324, %r324, 1024;
	setp.lt.s32 	%p43, %r323, %r18;
	@%p43 bra 	$L__BB6_33;
$L__BB6_34:
	// begin inline asm
	mov.u32 %r236, %laneid;
	// end inline asm
	mov.b32 	%r237, 1;
	mov.b32 	%r250, 31;
	mov.b32 	%r251, -1;
	// begin inline asm
	{  .reg .f32 r0;  .reg .pred p;  shfl.sync.down.b32 r0|p, %f410, %r237, %r250, %r251;  @p add.f32 r0, r0, %f410;  mov.f32 %f296, r0;}
	// end inline asm
	mov.b32 	%r240, 2;
	// begin inline asm
	{  .reg .f32 r0;  .reg .pred p;  shfl.sync.down.b32 r0|p, %f296, %r240, %r250, %r251;  @p add.f32 r0, r0, %f296;  mov.f32 %f299, r0;}
	// end inline asm
	mov.b32 	%r243, 4;
	// begin inline asm
	{  .reg .f32 r0;  .reg .pred p;  shfl.sync.down.b32 r0|p, %f299, %r243, %r250, %r251;  @p add.f32 r0, r0, %f299;  mov.f32 %f302, r0;}
	// end inline asm
	mov.b32 	%r246, 8;
	// begin inline asm
	{  .reg .f32 r0;  .reg .pred p;  shfl.sync.down.b32 r0|p, %f302, %r246, %r250, %r251;  @p add.f32 r0, r0, %f302;  mov.f32 %f305, r0;}
	// end inline asm
	mov.b32 	%r249, 16;
	// begin inline asm
	{  .reg .f32 r0;  .reg .pred p;  shfl.sync.down.b32 r0|p, %f305, %r249, %r250, %r251;  @p add.f32 r0, r0, %f305;  mov.f32 %f424, r0;}
	// end inline asm
	setp.ne.s32 	%p44, %r236, 0;
	@%p44 bra 	$L__BB6_36;
	shr.u32 	%r252, %r13, 3;
	and.b32  	%r253, %r252, 124;
	mov.u32 	%r254, _ZZN3cub18CUB_300001_SM_10006detail6reduce28DeviceReduceSingleTileKernelINS2_10policy_hubIfyN4cuda3std3__44plusIvEEE10Policy1000EPfSC_iS9_ffNS7_10__identityEEEvT0_T1_T2_T3_T4_T6_E12temp_storage;
	add.s32 	%r255, %r254, %r253;
	st.shared.f32 	[%r255+8], %f424;
$L__BB6_36:
	bar.sync 	0;
	setp.ne.s32 	%p45, %r13, 0;
	@%p45 bra 	$L__BB6_72;
	ld.shared.f32 	%f311, [_ZZN3cub18CUB_300001_SM_10006detail6reduce28DeviceReduceSingleTileKernelINS2_10policy_hubIfyN4cuda3std3__44plusIvEEE10Policy1000EPfSC_iS9_ffNS7_10__identityEEEvT0_T1_T2_T3_T4_T6_E12temp_storage+12];
	add.f32 	%f312, %f424, %f311;
	ld.shared.f32 	%f313, [_ZZN3cub18CUB_300001_SM_10006detail6reduce28DeviceReduceSingleTileKernelINS2_10policy_hubIfyN4cuda3std3__44plusIvEEE10Policy1000EPfSC_iS9_ffNS7_10__identityEEEvT0_T1_T2_T3_T4_T6_E12temp_storage+16];
	add.f32 	%f314, %f312, %f313;
	ld.shared.f32 	%f315, [_ZZN3cub18CUB_300001_SM_10006detail6reduce28DeviceReduceSingleTileKernelINS2_10policy_hubIfyN4cuda3std3__44plusIvEEE10Policy1000EPfSC_iS9_ffNS7_10__identityEEEvT0_T1_T2_T3_T4_T6_E12temp_storage+20];
	add.f32 	%f316, %f314, %f315;
	ld.shared.f32 	%f317, [_ZZN3cub18CUB_300001_SM_10006detail6reduce28DeviceReduceSingleTileKernelINS2_10policy_hubIfyN4cuda3std3__44plusIvEEE10Policy1000EPfSC_iS9_ffNS7_10__identityEEEvT0_T1_T2_T3_T4_T6_E12temp_storage+24];
	add.f32 	%f318, %f316, %f317;
	ld.shared.f32 	%f319, [_ZZN3cub18CUB_300001_SM_10006detail6reduce28DeviceReduceSingleTileKernelINS2_10policy_hubIfyN4cuda3std3__44plusIvEEE10Policy1000EPfSC_iS9_ffNS7_10__identityEEEvT0_T1_T2_T3_T4_T6_E12temp_storage+28];
	add.f32 	%f320, %f318, %f319;
	ld.shared.f32 	%f321, [_ZZN3cub18CUB_300001_SM_10006detail6reduce28DeviceReduceSingleTileKernelINS2_10policy_hubIfyN4cuda3std3__44plusIvEEE10Policy1000EPfSC_iS9_ffNS7_10__identityEEEvT0_T1_T2_T3_T4_T6_E12temp_storage+32];
	add.f32 	%f322, %f320, %f321;
	ld.shared.f32 	%f323, [_ZZN3cub18CUB_300001_SM_10006detail6reduce28DeviceReduceSingleTileKernelINS2_10policy_hubIfyN4cuda3std3__44plusIvEEE10Policy1000EPfSC_iS9_ffNS7_10__identityEEEvT0_T1_T2_T3_T4_T6_E12temp_storage+36];
	add.f32 	%f424, %f322, %f323;
	bra.uni 	$L__BB6_72;
$L__BB6_38:
	setp.gt.s32 	%p3, %r67, 4095;
	@%p3 bra 	$L__BB6_56;
	mov.u32 	%r34, %tid.x;
	setp.ge.s32 	%p15, %r34, %r67;
	mov.f32 	%f416, 0f00000000;
	mov.u32 	%r329, %r34;
	@%p15 bra 	$L__BB6_41;
	mul.wide.u32 	%rd66, %r34, 4;
	add.s64 	%rd65, %rd16, %rd66;
	// begin inline asm
	ld.global.nc.u32 %r134, [%rd65];
	// end inline asm
	mov.b32 	%f416, %r134;
	add.s32 	%r329, %r34, 256;
$L__BB6_41:
	setp.ge.s32 	%p16, %r329, %r67;
	@%p16 bra 	$L__BB6_47;
	not.b32 	%r135, %r329;
	add.s32 	%r37, %r67, %r135;
	and.b32  	%r136, %r37, 768;
	setp.eq.s32 	%p17, %r136, 768;
	@%p17 bra 	$L__BB6_45;
	mul.wide.u32 	%rd67, %r329, 4;
	add.s64 	%rd123, %rd16, %rd67;
	shr.u32 	%r137, %r37, 8;
	add.s32 	%r138, %r137, 1;
	and.b32  	%r139, %r138, 3;
	neg.s32 	%r327, %r139;
$L__BB6_44:
	.pragma "nounroll";
	// begin inline asm
	ld.global.nc.u32 %r140, [%rd123];
	// end inline asm
	mov.b32 	%f155, %r140;
	add.f32 	%f416, %f416, %f155;
	add.s32 	%r329, %r329, 256;
	add.s64 	%rd123, %rd123, 1024;
	add.s32 	%r327, %r327, 1;
	setp.ne.s32 	%p18, %r327, 0;
	@%p18 bra 	$L__BB6_44;
$L__BB6_45:
	setp.lt.u32 	%p19, %r37, 768;
	@%p19 bra 	$L__BB6_47;
$L__BB6_46:
	mul.wide.s32 	%rd73, %r329, 4;
	add.s64 	%rd69, %rd16, %rd73;
	// begin inline asm
	ld.global.nc.u32 %r141, [%rd69];
	// end inline asm
	mov.b32 	%f156, %r141;
	add.f32 	%f157, %f416, %f156;
	add.s64 	%rd70, %rd69, 1024;
	// begin inline asm
	ld.global.nc.u32 %r142, [%rd70];
	// end inline asm
	mov.b32 	%f158, %r142;
	add.f32 	%f159, %f157, %f158;
	add.s64 	%rd71, %rd69, 2048;
	// begin inline asm
	ld.global.nc.u32 %r143, [%rd71];
	// end inline asm
	mov.b32 	%f160, %r143;
	add.f32 	%f161, %f159, %f160;
	add.s64 	%rd72, %rd69, 3072;
	// begin inline asm
	ld.global.nc.u32 %r144, [%rd72];
	// end inline asm
	mov.b32 	%f162, %r144;
	add.f32 	%f416, %f161, %f162;
	add.s32 	%r329, %r329, 1024;
	setp.lt.s32 	%p20, %r329, %r67;
	@%p20 bra 	$L__BB6_46;
$L__BB6_47:
	setp.lt.s32 	%p21, %r67, 256;
	@%p21 bra 	$L__BB6_52;
	// begin inline asm
	mov.u32 %r169, %laneid;
	// end inline asm
	mov.b32 	%r170, 1;
	mov.b32 	%r183, 31;
	mov.b32 	%r184, -1;
	// begin inline asm
	{  .reg .f32 r0;  .reg .pred p;  shfl.sync.down.b32 r0|p, %f416, %r170, %r183, %r184;  @p add.f32 r0, r0, %f416;  mov.f32 %f198, r0;}
	// end inline asm
	mov.b32 	%r173, 2;
	// begin inline asm
	{  .reg .f32 r0;  .reg .pred p;  shfl.sync.down.b32 r0|p, %f198, %r173, %r183, %r184;  @p add.f32 r0, r0, %f198;  mov.f32 %f201, r0;}
	// end inline asm
	mov.b32 	%r176, 4;
	// begin inline asm
	{  .reg .f32 r0;  .reg .pred p;  shfl.sync.down.b32 r0|p, %f201, %r176, %r183, %r184;  @p add.f32 r0, r0, %f201;  mov.f32 %f204, r0;}
	// end inline asm
	mov.b32 	%r179, 8;
	// begin inline asm
	{  .reg .f32 r0;  .reg .pred p;  shfl.sync.down.b32 r0|p, %f204, %r179, %r183, %r184;  @p add.f32 r0, r0, %f204;  mov.f32 %f207, r0;}
	// end inline asm
	mov.b32 	%r182, 16;
	// begin inline asm
	{  .reg .f32 r0;  .reg .pred p;  shfl.sync.down.b32 r0|p, %f207, %r182, %r183, %r184;  @p add.f32 r0, r0, %f207;  mov.f32 %f424, r0;}
	// end inline asm
	setp.ne.s32 	%p32, %r169, 0;
	@%p32 bra 	$L__BB6_50;
	shr.u32 	%r185, %r34, 3;
	and.b32  	%r186, %r185, 124;
	mov.u32 	%r187, _ZZN3cub18CUB_300001_SM_10006detail6reduce28DeviceReduceSingleTileKernelINS2_10policy_hubIfyN4cuda3std3__44plusIvEEE10Policy1000EPfSC_iS9_ffNS7_10__identityEEEvT0_T1_T2_T3_T4_T6_E12temp_storage;
	add.s32 	%r188, %r187, %r186;
	st.shared.f32 	[%r188+8], %f424;
$L__BB6_50:
	bar.sync 	0;
	setp.ne.s32 	%p33, %r34, 0;
	@%p33 bra 	$L__BB6_72;
	ld.shared.f32 	%f213, [_ZZN3cub18CUB_300001_SM_10006detail6reduce28DeviceReduceSingleTileKernelINS2_10policy_hubIfyN4cuda3std3__44plusIvEEE10Policy1000EPfSC_iS9_ffNS7_10__identityEEEvT0_T1_T2_T3_T4_T6_E12temp_storage+12];
	add.f32 	%f214, %f424, %f213;
	ld.shared.f32 	%f215, [_ZZN3cub18CUB_300001_SM_10006detail6reduce28DeviceReduceSingleTileKernelINS2_10policy_hubIfyN4cuda3std3__44plusIvEEE10Policy1000EPfSC_iS9_ffNS7_10__identityEEEvT0_T1_T2_T3_T4_T6_E12temp_storage+16];
	add.f32 	%f216, %f214, %f215;
	ld.shared.f32 	%f217, [_ZZN3cub18CUB_300001_SM_10006detail6reduce28DeviceReduceSingleTileKernelINS2_10policy_hubIfyN4cuda3std3__44plusIvEEE10Policy1000EPfSC_iS9_ffNS7_10__identityEEEvT0_T1_T2_T3_T4_T6_E12temp_storage+20];
	add.f32 	%f218, %f216, %f217;
	ld.shared.f32 	%f219, [_ZZN3cub18CUB_300001_SM_10006detail6reduce28DeviceReduceSingleTileKernelINS2_10policy_hubIfyN4cuda3std3__44plusIvEEE10Policy1000EPfSC_iS9_ffNS7_10__identityEEEvT0_T1_T2_T3_T4_T6_E12temp_storage+24];
	add.f32 	%f220, %f218, %f219;
	ld.shared.f32 	%f221, [_ZZN3cub18CUB_300001_SM_10006detail6reduce28DeviceReduceSingleTileKernelINS2_10policy_hubIfyN4cuda3std3__44plusIvEEE10Policy1000EPfSC_iS9_ffNS7_10__identityEEEvT0_T1_T2_T3_T4_T6_E12temp_storage+28];
	add.f32 	%f222, %f220, %f221;
	ld.shared.f32 	%f223, [_ZZN3cub18CUB_300001_SM_10006detail6reduce28DeviceReduceSingleTileKernelINS2_10policy_hubIfyN4cuda3std3__44plusIvEEE10Policy1000EPfSC_iS9_ffNS7_10__identityEEEvT0_T1_T2_T3_T4_T6_E12temp_storage+32];
	add.f32 	%f224, %f222, %f223;
	ld.shared.f32 	%f225, [_ZZN3cub18CUB_300001_SM_10006detail6reduce28DeviceReduceSingleTileKernelINS2_10policy_hubIfyN4cuda3std3__44plusIvEEE10Policy1000EPfSC_iS9_ffNS7_10__identityEEEvT0_T1_T2_T3_T4_T6_E12temp_storage+36];
	add.f32 	%f424, %f224, %f225;
	bra.uni 	$L__BB6_72;
$L__BB6_52:
	// begin inline asm
	mov.u32 %r145, %laneid;
	// end inline asm
	and.b32  	%r161, %r34, 992;
	add.s32 	%r162, %r161, 32;
	setp.gt.s32 	%p22, %r162, %r67;
	not.b32 	%r163, %r161;
	add.s32 	%r164, %r67, %r163;
	selp.b32 	%r159, %r164, 31, %p22;
	mov.b32 	%r146, 1;
	mov.b32 	%r160, -1;
	// begin inline asm
	{  .reg .f32 r0;  .reg .pred p;  shfl.sync.down.b32 r0|p, %f416, %r146, %r159, %r160;  @p add.f32 r0, r0, %f416;  mov.f32 %f163, r0;}
	// end inline asm
	mov.b32 	%r149, 2;
	// begin inline asm
	{  .reg .f32 r0;  .reg .pred p;  shfl.sync.down.b32 r0|p, %f163, %r149, %r159, %r160;  @p add.f32 r0, r0, %f163;  mov.f32 %f166, r0;}
	// end inline asm
	mov.b32 	%r152, 4;
	// begin inline asm
	{  .reg .f32 r0;  .reg .pred p;  shfl.sync.down.b32 r0|p, %f166, %r152, %r159, %r160;  @p add.f32 r0, r0, %f166;  mov.f32 %f169, r0;}
	// end inline asm
	mov.b32 	%r155, 8;
	// begin inline asm
	{  .reg .f32 r0;  .reg .pred p;  shfl.sync.down.b32 r0|p, %f169, %r155, %r159, %r160;  @p add.f32 r0, r0, %f169;  mov.f32 %f172, r0;}
	// end inline asm
	mov.b32 	%r158, 16;
	// begin inline asm
	{  .reg .f32 r0;  .reg .pred p;  shfl.sync.down.b32 r0|p, %f172, %r158, %r159, %r160;  @p add.f32 r0, r0, %f172;  mov.f32 %f424, r0;}
	// end inline asm
	setp.ne.s32 	%p23, %r145, 0;
	@%p23 bra 	$L__BB6_54;
	shr.u32 	%r165, %r34, 3;
	and.b32  	%r166, %r165, 124;
	mov.u32 	%r167, _ZZN3cub18CUB_300001_SM_10006detail6reduce28DeviceReduceSingleTileKernelINS2_10policy_hubIfyN4cuda3std3__44plusIvEEE10Policy1000EPfSC_iS9_ffNS7_10__identityEEEvT0_T1_T2_T3_T4_T6_E12temp_storage;
	add.s32 	%r168, %r167, %r166;
	st.shared.f32 	[%r168+8], %f424;
$L__BB6_54:
	bar.sync 	0;
	setp.ne.s32 	%p24, %r34, 0;
	@%p24 bra 	$L__BB6_72;
	setp.gt.s32 	%p25, %r67, 32;
	ld.shared.f32 	%f178, [_ZZN3cub18CUB_300001_SM_10006detail6reduce28DeviceReduceSingleTileKernelINS2_10policy_hubIfyN4cuda3std3__44plusIvEEE10Policy1000EPfSC_iS9_ffNS7_10__identityEEEvT0_T1_T2_T3_T4_T6_E12temp_storage+12];
	add.f32 	%f179, %f424, %f178;
	selp.f32 	%f180, %f179, %f424, %p25;
	setp.gt.s32 	%p26, %r67, 64;
	ld.shared.f32 	%f181, [_ZZN3cub18CUB_300001_SM_10006detail6reduce28DeviceReduceSingleTileKernelINS2_10policy_hubIfyN4cuda3std3__44plusIvEEE10Policy1000EPfSC_iS9_ffNS7_10__identityEEEvT0_T1_T2_T3_T4_T6_E12temp_storage+16];
	add.f32 	%f182, %f181, %f180;
	selp.f32 	%f183, %f182, %f180, %p26;
	setp.gt.s32 	%p27, %r67, 96;
	ld.shared.f32 	%f184, [_ZZN3cub18CUB_300001_SM_10006detail6reduce28DeviceReduceSingleTileKernelINS2_10policy_hubIfyN4cuda3std3__44plusIvEEE10Policy1000EPfSC_iS9_ffNS7_10__identityEEEvT0_T1_T2_T3_T4_T6_E12temp_storage+20];
	add.f32 	%f185, %f184, %f183;
	selp.f32 	%f186, %f185, %f183, %p27;
	setp.gt.s32 	%p28, %r67, 128;
	ld.shared.f32 	%f187, [_ZZN3cub18CUB_300001_SM_10006detail6reduce28DeviceReduceSingleTileKernelINS2_10policy_hubIfyN4cuda3std3__44plusIvEEE10Policy1000EPfSC_iS9_ffNS7_10__identityEEEvT0_T1_T2_T3_T4_T6_E12temp_storage+24];
	add.f32 	%f188, %f187, %f186;
	selp.f32 	%f189, %f188, %f186, %p28;
	setp.gt.s32 	%p29, %r67, 160;
	ld.shared.f32 	%f190, [_ZZN3cub18CUB_300001_SM_10006detail6reduce28DeviceReduceSingleTileKernelINS2_10policy_hubIfyN4cuda3std3__44plusIvEEE10Policy1000EPfSC_iS9_ffNS7_10__identityEEEvT0_T1_T2_T3_T4_T6_E12temp_storage+28];
	add.f32 	%f191, %f190, %f189;
	selp.f32 	%f192, %f191, %f189, %p29;
	setp.gt.s32 	%p30, %r67, 192;
	ld.shared.f32 	%f193, [_ZZN3cub18CUB_300001_SM_10006detail6reduce28DeviceReduceSingleTileKernelINS2_10policy_hubIfyN4cuda3std3__44plusIvEEE10Policy1000EPfSC_iS9_ffNS7_10__identityEEEvT0_T1_T2_T3_T4_T6_E12temp_storage+32];
	add.f32 	%f194, %f193, %f192;
	selp.f32 	%f195, %f194, %f192, %p30;
	setp.gt.s32 	%p31, %r67, 224;
	ld.shared.f32 	%f196, [_ZZN3cub18CUB_300001_SM_10006detail6reduce28DeviceReduceSingleTileKernelINS2_10policy_hubIfyN4cuda3std3__44plusIvEEE10Policy1000EPfSC_iS9_ffNS7_10__identityEEEvT0_T1_T2_T3_T4_T6_E12temp_storage+36];
	add.f32 	%f197, %f196, %f195;
	selp.f32 	%f424, %f197, %f195, %p31;
	bra.uni 	$L__BB6_72;
$L__BB6_56:
	mov.u32 	%r46, %tid.x;
	mul.wide.u32 	%rd35, %r46, 4;
	add.s64 	%rd19, %rd16, %rd35;
	// begin inline asm
	ld.global.nc.u32 %r68, [%rd19];
	// end inline asm
	mov.b32 	%f55, %r68;
	add.s64 	%rd20, %rd19, 1024;
	// begin inline asm
	ld.global.nc.u32 %r69, [%rd20];
	// end inline asm
	mov.b32 	%f56, %r69;
	add.s64 	%rd21, %rd19, 2048;
	// begin inline asm
	ld.global.nc.u32 %r70, [%rd21];
	// end inline asm
	mov.b32 	%f57, %r70;
	add.s64 	%rd22, %rd19, 3072;
	// begin inline asm
	ld.global.nc.u32 %r71, [%rd22];
	// end inline asm
	mov.b32 	%f58, %r71;
	add.s64 	%rd23, %rd19, 4096;
	// begin inline asm
	ld.global.nc.u32 %r72, [%rd23];
	// end inline asm
	mov.b32 	%f59, %r72;
	add.s64 	%rd24, %rd19, 5120;
	// begin inline asm
	ld.global.nc.u32 %r73, [%rd24];
	// end inline asm
	mov.b32 	%f60, %r73;
	add.s64 	%rd25, %rd19, 6144;
	// begin inline asm
	ld.global.nc.u32 %r74, [%rd25];
	// end inline asm
	mov.b32 	%f61, %r74;
	add.s64 	%rd26, %rd19, 7168;
	// begin inline asm
	ld.global.nc.u32 %r75, [%rd26];
	// end inline asm
	mov.b32 	%f62, %r75;
	add.s64 	%rd27, %rd19, 8192;
	// begin inline asm
	ld.global.nc.u32 %r76, [%rd27];
	// end inline asm
	mov.b32 	%f63, %r76;
	add.s64 	%rd28, %rd19, 9216;
	// begin inline asm
	ld.global.nc.u32 %r77, [%rd28];
	// end inline asm
	mov.b32 	%f64, %r77;
	add.s64 	%rd29, %rd19, 10240;
	// begin inline asm
	ld.global.nc.u32 %r78, [%rd29];
	// end inline asm
	mov.b32 	%f65, %r78;
	add.s64 	%rd30, %rd19, 11264;
	// begin inline asm
	ld.global.nc.u32 %r79, [%rd30];
	// end inline asm
	mov.b32 	%f66, %r79;
	add.s64 	%rd31, %rd19, 12288;
	// begin inline asm
	ld.global.nc.u32 %r80, [%rd31];
	// end inline asm
	mov.b32 	%f67, %r80;
	add.s64 	%rd32, %rd19, 13312;
	// begin inline asm
	ld.global.nc.u32 %r81, [%rd32];
	// end inline asm
	mov.b32 	%f68, %r81;
	add.s64 	%rd33, %rd19, 14336;
	// begin inline asm
	ld.global.nc.u32 %r82, [%rd33];
	// end inline asm
	mov.b32 	%f69, %r82;
	add.s64 	%rd34, %rd19, 15360;
	// begin inline asm
	ld.global.nc.u32 %r83, [%rd34];
	// end inline asm
	mov.b32 	%f70, %r83;
	add.f32 	%f71, %f55, %f56;
	add.f32 	%f72, %f57, %f58;
	add.f32 	%f73, %f59, %f60;
	add.f32 	%f74, %f61, %f62;
	add.f32 	%f75, %f63, %f64;
	add.f32 	%f76, %f65, %f66;
	add.f32 	%f77, %f67, %f68;
	add.f32 	%f78, %f69, %f70;
	add.f32 	%f79, %f71, %f72;
	add.f32 	%f80, %f73, %f74;
	add.f32 	%f81, %f75, %f76;
	add.f32 	%f82, %f77, %f78;
	add.f32 	%f83, %f79, %f80;
	add.f32 	%f84, %f81, %f82;
	add.f32 	%f423, %f83, %f84;
	setp.lt.u32 	%p4, %r67, 8192;
	mov.b32 	%r332, 4096;
	@%p4 bra 	$L__BB6_60;
	add.s32 	%r47, %r67, -4096;
	mov.b32 	%r332, 4096;
$L__BB6_58:
	mul.wide.s32 	%rd52, %r332, 4;
	add.s64 	%rd36, %rd19, %rd52;
	// begin inline asm
	ld.global.nc.u32 %r86, [%rd36];
	// end inline asm
	mov.b32 	%f85, %r86;
	add.s64 	%rd37, %rd36, 1024;
	// begin inline asm
	ld.global.nc.u32 %r87, [%rd37];
	// end inline asm
	mov.b32 	%f86, %r87;
	add.s64 	%rd38, %rd36, 2048;
	// begin inline asm
	ld.global.nc.u32 %r88, [%rd38];
	// end inline asm
	mov.b32 	%f87, %r88;
	add.s64 	%rd39, %rd36, 3072;
	// begin inline asm
	ld.global.nc.u32 %r89, [%rd39];
	// end inline asm
	mov.b32 	%f88, %r89;
	add.s64 	%rd40, %rd36, 4096;
	// begin inline asm
	ld.global.nc.u32 %r90, [%rd40];
	// end inline asm
	mov.b32 	%f89, %r90;
	add.s64 	%rd41, %rd36, 5120;
	// begin inline asm
	ld.global.nc.u32 %r91, [%rd41];
	// end inline asm
	mov.b32 	%f90, %r91;
	add.s64 	%rd42, %rd36, 6144;
	// begin inline asm
	ld.global.nc.u32 %r92, [%rd42];
	// end inline asm
	mov.b32 	%f91, %r92;
	add.s64 	%rd43, %rd36, 7168;
	// begin inline asm
	ld.global.nc.u32 %r93, [%rd43];
	// end inline asm
	mov.b32 	%f92, %r93;
	add.s64 	%rd44, %rd36, 8192;
	// begin inline asm
	ld.global.nc.u32 %r94, [%rd44];
	// end inline asm
	mov.b32 	%f93, %r94;
	add.s64 	%rd45, %rd36, 9216;
	// begin inline asm
	ld.global.nc.u32 %r95, [%rd45];
	// end inline asm
	mov.b32 	%f94, %r95;
	add.s64 	%rd46, %rd36, 10240;
	// begin inline asm
	ld.global.nc.u32 %r96, [%rd46];
	// end inline asm
	mov.b32 	%f95, %r96;
	add.s64 	%rd47, %rd36, 11264;
	// begin inline asm
	ld.global.nc.u32 %r97, [%rd47];
	// end inline asm
	mov.b32 	%f96, %r97;
	add.s64 	%rd48, %rd36, 12288;
	// begin inline asm
	ld.global.nc.u32 %r98, [%rd48];
	// end inline asm
	mov.b32 	%f97, %r98;
	add.s64 	%rd49, %rd36, 13312;
	// begin inline asm
	ld.global.nc.u32 %r99, [%rd49];
	// end inline asm
	mov.b32 	%f98, %r99;
	add.s64 	%rd50, %rd36, 14336;
	// begin inline asm
	ld.global.nc.u32 %r100, [%rd50];
	// end inline asm
	mov.b32 	%f99, %r100;
	add.s64 	%rd51, %rd36, 15360;
	// begin inline asm
	ld.global.nc.u32 %r101, [%rd51];
	// end inline asm
	mov.b32 	%f100, %r101;
	add.f32 	%f101, %f423, %f85;
	add.f32 	%f102, %f86, %f87;
	add.f32 	%f103, %f88, %f89;
	add.f32 	%f104, %f90, %f91;
	add.f32 	%f105, %f92, %f93;
	add.f32 	%f106, %f94, %f95;
	add.f32 	%f107, %f96, %f97;
	add.f32 	%f108, %f98, %f99;
	add.f32 	%f109, %f101, %f102;
	add.f32 	%f110, %f103, %f104;
	add.f32 	%f111, %f105, %f106;
	add.f32 	%f112, %f107, %f108;
	add.f32 	%f113, %f109, %f110;
	add.f32 	%f114, %f111, %f112;
	add.f32 	%f115, %f113, %f114;
	add.f32 	%f423, %f115, %f100;
	sub.s32 	%r102, %r67, %r332;
	setp.lt.s32 	%p5, %r102, 4096;
	@%p5 bra 	$L__BB6_68;
	add.s32 	%r332, %r332, 4096;
	setp.le.s32 	%p6, %r332, %r47;
	@%p6 bra 	$L__BB6_58;
$L__BB6_60:
	setp.le.s32 	%p7, %r67, %r332;
	@%p7 bra 	$L__BB6_68;
	sub.s32 	%r51, %r67, %r332;
	setp.ge.s32 	%p8, %r46, %r51;
	@%p8 bra 	$L__BB6_68;
	not.b32 	%r103, %r46;
	add.s32 	%r104, %r67, %r103;
	sub.s32 	%r52, %r104, %r332;
	and.b32  	%r105, %r52, 768;
	setp.eq.s32 	%p9, %r105, 768;
	mov.u32 	%r336, %r46;
	@%p9 bra 	$L__BB6_65;
	add.s32 	%r334, %r46, %r332;
	shr.u32 	%r106, %r52, 8;
	add.s32 	%r107, %r106, 1;
	and.b32  	%r108, %r107, 3;
	neg.s32 	%r333, %r108;
	mov.u32 	%r336, %r46;
$L__BB6_64:
	.pragma "nounroll";
	mul.wide.u32 	%rd54, %r334, 4;
	add.s64 	%rd53, %rd16, %rd54;
	// begin inline asm
	ld.global.nc.u32 %r109, [%rd53];
	// end inline asm
	mov.b32 	%f117, %r109;
	add.f32 	%f423, %f423, %f117;
	add.s32 	%r336, %r336, 256;
	add.s32 	%r334, %r334, 256;
	add.s32 	%r333, %r333, 1;
	setp.ne.s32 	%p10, %r333, 0;
	@%p10 bra 	$L__BB6_64;
$L__BB6_65:
	setp.lt.u32 	%p11, %r52, 768;
	@%p11 bra 	$L__BB6_68;
	cvt.u64.u32 	%rd55, %r336;
	cvt.u64.u32 	%rd56, %r332;
	add.s64 	%rd57, %rd55, %rd56;
	shl.b64 	%rd58, %rd57, 2;
	add.s64 	%rd59, %rd58, %rd16;
	add.s64 	%rd124, %rd59, 2048;
	add.s32 	%r337, %r336, %r332;
$L__BB6_67:
	mul.wide.u32 	%rd64, %r337, 4;
	add.s64 	%rd60, %rd16, %rd64;
	// begin inline asm
	ld.global.nc.u32 %r110, [%rd60];
	// end inline asm
	mov.b32 	%f118, %r110;
	add.f32 	%f119, %f423, %f118;
	add.s64 	%rd61, %rd124, -1024;
	// begin inline asm
	ld.global.nc.u32 %r111, [%rd61];
	// end inline asm
	mov.b32 	%f120, %r111;
	add.f32 	%f121, %f119, %f120;
	// begin inline asm
	ld.global.nc.u32 %r112, [%rd124];
	// end inline asm
	mov.b32 	%f122, %r112;
	add.f32 	%f123, %f121, %f122;
	add.s64 	%rd63, %rd124, 1024;
	// begin inline asm
	ld.global.nc.u32 %r113, [%rd63];
	// end inline asm
	mov.b32 	%f124, %r113;
	add.f32 	%f423, %f123, %f124;
	add.s32 	%r336, %r336, 1024;
	add.s64 	%rd124, %rd124, 4096;
	add.s32 	%r337, %r337, 1024;
	setp.lt.s32 	%p12, %r336, %r51;
	@%p12 bra 	$L__BB6_67;
$L__BB6_68:
	// begin inline asm
	mov.u32 %r114, %laneid;
	// end inline asm
	mov.b32 	%r115, 1;
	mov.b32 	%r128, 31;
	mov.b32 	%r129, -1;
	// begin inline asm
	{  .reg .f32 r0;  .reg .pred p;  shfl.sync.down.b32 r0|p, %f423, %r115, %r128, %r129;  @p add.f32 r0, r0, %f423;  mov.f32 %f125, r0;}
	// end inline asm
	mov.b32 	%r118, 2;
	// begin inline asm
	{  .reg .f32 r0;  .reg .pred p;  shfl.sync.down.b32 r0|p, %f125, %r118, %r128, %r129;  @p add.f32 r0, r0, %f125;  mov.f32 %f128, r0;}
	// end inline asm
	mov.b32 	%r121, 4;
	// begin inline asm
	{  .reg .f32 r0;  .reg .pred p;  shfl.sync.down.b32 r0|p, %f128, %r121, %r128, %r129;  @p add.f32 r0, r0, %f128;  mov.f32 %f131, r0;}
	// end inline asm
	mov.b32 	%r124, 8;
	// begin inline asm
	{  .reg .f32 r0;  .reg .pred p;  shfl.sync.down.b32 r0|p, %f131, %r124, %r128, %r129;  @p add.f32 r0, r0, %f131;  mov.f32 %f134, r0;}
	// end inline asm
	mov.b32 	%r127, 16;
	// begin inline asm
	{  .reg .f32 r0;  .reg .pred p;  shfl.sync.down.b32 r0|p, %f134, %r127, %r128, %r129;  @p add.f32 r0, r0, %f134;  mov.f32 %f424, r0;}
	// end inline asm
	setp.ne.s32 	%p13, %r114, 0;
	@%p13 bra 	$L__BB6_70;
	shr.u32 	%r130, %r46, 3;
	and.b32  	%r131, %r130, 124;
	mov.u32 	%r132, _ZZN3cub18CUB_300001_SM_10006detail6reduce28DeviceReduceSingleTileKernelINS2_10policy_hubIfyN4cuda3std3__44plusIvEEE10Policy1000EPfSC_iS9_ffNS7_10__identityEEEvT0_T1_T2_T3_T4_T6_E12temp_storage;
	add.s32 	%r133, %r132, %r131;
	st.shared.f32 	[%r133+8], %f424;
$L__BB6_70:
	bar.sync 	0;
	setp.ne.s32 	%p14, %r46, 0;
	@%p14 bra 	$L__BB6_72;
	ld.shared.f32 	%f140, [_ZZN3cub18CUB_300001_SM_10006detail6reduce28DeviceReduceSingleTileKernelINS2_10policy_hubIfyN4cuda3std3__44plusIvEEE10Policy1000EPfSC_iS9_ffNS7_10__identityEEEvT0_T1_T2_T3_T4_T6_E12temp_storage+12];
	add.f32 	%f141, %f424, %f140;
	ld.shared.f32 	%f142, [_ZZN3cub18CUB_300001_SM_10006detail6reduce28DeviceReduceSingleTileKernelINS2_10policy_hubIfyN4cuda3std3__44plusIvEEE10Policy1000EPfSC_iS9_ffNS7_10__identityEEEvT0_T1_T2_T3_T4_T6_E12temp_storage+16];
	add.f32 	%f143, %f141, %f142;
	ld.shared.f32 	%f144, [_ZZN3cub18CUB_300001_SM_10006detail6reduce28DeviceReduceSingleTileKernelINS2_10policy_hubIfyN4cuda3std3__44plusIvEEE10Policy1000EPfSC_iS9_ffNS7_10__identityEEEvT0_T1_T2_T3_T4_T6_E12temp_storage+20];
	add.f32 	%f145, %f143, %f144;
	ld.shared.f32 	%f146, [_ZZN3cub18CUB_300001_SM_10006detail6reduce28DeviceReduceSingleTileKernelINS2_10policy_hubIfyN4cuda3std3__44plusIvEEE10Policy1000EPfSC_iS9_ffNS7_10__identityEEEvT0_T1_T2_T3_T4_T6_E12temp_storage+24];
	add.f32 	%f147, %f145, %f146;
	ld.shared.f32 	%f148, [_ZZN3cub18CUB_300001_SM_10006detail6reduce28DeviceReduceSingleTileKernelINS2_10policy_hubIfyN4cuda3std3__44plusIvEEE10Policy1000EPfSC_iS9_ffNS7_10__identityEEEvT0_T1_T2_T3_T4_T6_E12temp_storage+28];
	add.f32 	%f149, %f147, %f148;
	ld.shared.f32 	%f150, [_ZZN3cub18CUB_300001_SM_10006detail6reduce28DeviceReduceSingleTileKernelINS2_10policy_hubIfyN4cuda3std3__44plusIvEEE10Policy1000EPfSC_iS9_ffNS7_10__identityEEEvT0_T1_T2_T3_T4_T6_E12temp_storage+32];
	add.f32 	%f151, %f149, %f150;
	ld.shared.f32 	%f152, [_ZZN3cub18CUB_300001_SM_10006detail6reduce28DeviceReduceSingleTileKernelINS2_10policy_hubIfyN4cuda3std3__44plusIvEEE10Policy1000EPfSC_iS9_ffNS7_10__identityEEEvT0_T1_T2_T3_T4_T6_E12temp_storage+36];
	add.f32 	%f424, %f151, %f152;
$L__BB6_72:
	mov.u32 	%r311, %tid.x;
	setp.ne.s32 	%p65, %r311, 0;
	@%p65 bra 	$L__BB6_74;
	add.f32 	%f397, %f54, %f424;
	st.global.f32 	[%rd1], %f397;
$L__BB6_74:
	ret;

}


// ===== COMPILED SASS (sm_100) =====

	.target	sm_100

	.elftype	@"ET_EXEC"


//--------------------- .note.nv.tkinfo           --------------------------
	.section	.note.nv.tkinfo,"",@"SHT_NOTE"
	.sectionflags	@"SHF_NOTE_NV_TKINFO"
	.tkinfo
        /*0018*/ 	.word	0x00000002
        /*0030*/ 	.string	""
        /*0030*/ 	.string	"ptxas"
        /*0030*/ 	.string	"Cuda compilation tools, release 13.0, V13.0.88"
        /*0030*/ 	.string	"Build cuda_13.0.r13.0/compiler.36424714_0"
        /*0030*/ 	.string	"-arch sm_100 -m 64 "



//--------------------- .note.nv.cuinfo           --------------------------
	.section	.note.nv.cuinfo,"",@"SHT_NOTE"
	.sectionflags	@"SHF_NOTE_NV_CUINFO"
        /*0018*/ 	.short	0x0002
        /*001a*/ 	.short	0x0064
        /*001c*/ 	.short	0x0082
	.zero		2


//--------------------- .nv.info                  --------------------------
	.section	.nv.info,"",@"SHT_CUDA_INFO"
	.align	4


	//----- nvinfo : EIATTR_REGCOUNT
	.align		4
        /*0000*/ 	.byte	0x04, 0x2f
        /*0002*/ 	.short	(.L_41 - .L_40)
	.align		4
.L_40:
        /*0004*/ 	.word	index@(_Z15init_randombondPaPKfxxf)
        /*0008*/ 	.word	0x0000000a


	//----- nvinfo : EIATTR_FRAME_SIZE
	.align		4
.L_41:
        /*000c*/ 	.byte	0x04, 0x11
        /*000e*/ 	.short	(.L_43 - .L_42)
	.align		4
.L_42:
        /*0010*/ 	.word	index@(_Z15init_randombondPaPKfxxf)
        /*0014*/ 	.word	0x00000000


	//----- nvinfo : EIATTR_REGCOUNT
	.align		4
.L_43:
        /*0018*/ 	.byte	0x04, 0x2f
        /*001a*/ 	.short	(.L_45 - .L_44)
	.align		4
.L_44:
        /*001c*/ 	.word	index@(_Z10init_spinsPaPKfxx)
        /*0020*/ 	.word	0x0000000a


	//----- nvinfo : EIATTR_FRAME_SIZE
	.align		4
.L_45:
        /*0024*/ 	.byte	0x04, 0x11
        /*0026*/ 	.short	(.L_47 - .L_46)
	.align		4
.L_46:
        /*0028*/ 	.word	index@(_Z10init_spinsPaPKfxx)
        /*002c*/ 	.word	0x00000000


	//----- nvinfo : EIATTR_REGCOUNT
	.align		4
.L_47:
        /*0030*/ 	.byte	0x04, 0x2f
        /*0032*/ 	.short	(.L_49 - .L_48)
	.align		4
.L_48:
        /*0034*/ 	.word	index@(_Z11calc_energyILb1EEvPfPaS1_S1_xxf)
        /*0038*/ 	.word	0x0000001c


	//----- nvinfo : EIATTR_FRAME_SIZE
	.align		4
.L_49:
        /*003c*/ 	.byte	0x04, 0x11
        /*003e*/ 	.short	(.L_51 - .L_50)
	.align		4
.L_50:
        /*0040*/ 	.word	index@($__internal_0_$__cuda_sm20_div_s64)
        /*0044*/ 	.word	0x00000000


	//----- nvinfo : EIATTR_FRAME_SIZE
	.align		4
.L_51:
        /*0048*/ 	.byte	0x04, 0x11
        /*004a*/ 	.short	(.L_53 - .L_52)
	.align		4
.L_52:
        /*004c*/ 	.word	index@(_Z11calc_energyILb1EEvPfPaS1_S1_xxf)
        /*0050*/ 	.word	0x00000000


	//----- nvinfo : EIATTR_REGCOUNT
	.align		4
.L_53:
        /*0054*/ 	.byte	0x04, 0x2f
        /*0056*/ 	.short	(.L_55 - .L_54)
	.align		4
.L_54:
        /*0058*/ 	.word	index@(_ZN3cub18CUB_300001_SM_10006detail11EmptyKernelIvEEvv)
        /*005c*/ 	.word	0x00000004


	//----- nvinfo : EIATTR_FRAME_SIZE
	.align		4
.L_55:
        /*0060*/ 	.byte	0x04, 0x11
        /*0062*/ 	.short	(.L_57 - .L_56)
	.align		4
.L_56:
        /*0064*/ 	.word	index@(_ZN3cub18CUB_300001_SM_10006detail11EmptyKernelIvEEvv)
        /*0068*/ 	.word	0x00000000


	//----- nvinfo : EIATTR_REGCOUNT
	.align		4
.L_57:
        /*006c*/ 	.byte	0x04, 0x2f
        /*006e*/ 	.short	(.L_59 - .L_58)
	.align		4
.L_58:
        /*0070*/ 	.word	index@(_ZN3cub18CUB_300001_SM_10006detail6reduce28DeviceReduceSingleTileKernelINS2_10policy_hubIfyN4cuda3std3__44plusIvEEE10Policy1000EPfSC_yS9_ffNS7_10__identityEEEvT0_T1_T2_T3_T4_T6_)
        /*0074*/ 	.word	0x00000020


	//----- nvinfo : EIATTR_FRAME_SIZE
	.align		4
.L_59:
        /*0078*/ 	.byte	0x04, 0x11
        /*007a*/ 	.short	(.L_61 - .L_60)
	.align		4
.L_60:
        /*007c*/ 	.word	index@(_ZN3cub18CUB_300001_SM_10006detail6reduce28DeviceReduceSingleTileKernelINS2_10policy_hubIfyN4cuda3std3__44plusIvEEE10Policy1000EPfSC_yS9_ffNS7_10__identityEEEvT0_T1_T2_T3_T4_T6_)
        /*0080*/ 	.word	0x00000000


	//----- nvinfo : EIATTR_REGCOUNT
	.align		4
.L_61:
        /*0084*/ 	.byte	0x04, 0x2f
        /*0086*/ 	.short	(.L_63 - .L_62)
	.align		4
.L_62:
        /*0088*/ 	.word	index@(_ZN3cub18CUB_300001_SM_10006detail6reduce18DeviceReduceKernelINS2_10policy_hubIfyN4cuda3std3__44plusIvEEE10Policy1000EPfyS9_fNS7_10__identityEEEvT0_PT3_T1_NS0_13GridEvenShareISH_EET2_T4_)
        /*008c*/ 	.word	0x0000001f


	//----- nvinfo : EIATTR_FRAME_SIZE
	.align		4
.L_63:
        /*0090*/ 	.byte	0x04, 0x11
        /*0092*/ 	.short	(.L_65 - .L_64)
	.align		4
.L_64:
        /*0094*/ 	.word	index@(_ZN3cub18CUB_300001_SM_10006detail6reduce18DeviceReduceKernelINS2_10policy_hubIfyN4cuda3std3__44plusIvEEE10Policy1000EPfyS9_fNS7_10__identityEEEvT0_PT3_T1_NS0_13GridEvenShareISH_EET2_T4_)
        /*0098*/ 	.word	0x00000000


	//----- nvinfo : EIATTR_REGCOUNT
	.align		4
.L_65:
        /*009c*/ 	.byte	0x04, 0x2f
        /*009e*/ 	.short	(.L_67 - .L_66)
	.align		4
.L_66:
        /*00a0*/ 	.word	index@(_ZN3cub18CUB_300001_SM_10006detail6reduce28DeviceReduceSingleTileKernelINS2_10policy_hubIfyN4cuda3std3__44plusIvEEE10Policy1000EPfSC_iS9_ffNS7_10__identityEEEvT0_T1_T2_T3_T4_T6_)
        /*00a4*/ 	.word	0x0000001e


	//----- nvinfo : EIATTR_FRAME_SIZE
	.align		4
.L_67:
        /*00a8*/ 	.byte	0x04, 0x11
        /*00aa*/ 	.short	(.L_69 - .L_68)
	.align		4
.L_68:
        /*00ac*/ 	.word	index@(_ZN3cub18CUB_300001_SM_10006detail6reduce28DeviceReduceSingleTileKernelINS2_10policy_hubIfyN4cuda3std3__44plusIvEEE10Policy1000EPfSC_iS9_ffNS7_10__identityEEEvT0_T1_T2_T3_T4_T6_)
        /*00b0*/ 	.word	0x00000000


	//----- nvinfo : EIATTR_MIN_STACK_SIZE
	.align		4
.L_69:
        /*00b4*/ 	.byte	0x04, 0x12
        /*00b6*/ 	.short	(.L_71 - .L_70)
	.align		4
.L_70:
        /*00b8*/ 	.word	index@(_ZN3cub18CUB_300001_SM_10006detail6reduce28DeviceReduceSingleTileKernelINS2_10policy_hubIfyN4cuda3std3__44plusIvEEE10Policy1000EPfSC_iS9_ffNS7_10__identityEEEvT0_T1_T2_T3_T4_T6_)
        /*00bc*/ 	.word	0x00000000


	//----- nvinfo : EIATTR_MIN_STACK_SIZE
	.align		4
.L_71:
        /*00c0*/ 	.byte	0x04, 0x12
        /*00c2*/ 	.short	(.L_73 - .L_72)
	.align		4
.L_72:
        /*00c4*/ 	.word	index@(_ZN3cub18CUB_300001_SM_10006detail6reduce18DeviceReduceKernelINS2_10policy_hubIfyN4cuda3std3__44plusIvEEE10Policy1000EPfyS9_fNS7_10__identityEEEvT0_PT3_T1_NS0_13GridEvenShareISH_EET2_T4_)
        /*00c8*/ 	.word	0x00000000


	//----- nvinfo : EIATTR_MIN_STACK_SIZE
	.align		4
.L_73:
        /*00cc*/ 	.byte	0x04, 0x12
        /*00ce*/ 	.short	(.L_75 - .L_74)
	.align		4
.L_74:
        /*00d0*/ 	.word	index@(_ZN3cub18CUB_300001_SM_10006detail6reduce28DeviceReduceSingleTileKernelINS2_10policy_hubIfyN4cuda3std3__44plusIvEEE10Policy1000EPfSC_yS9_ffNS7_10__identityEEEvT0_T1_T2_T3_T4_T6_)
        /*00d4*/ 	.word	0x00000000


	//----- nvinfo : EIATTR_MIN_STACK_SIZE
	.align		4
.L_75:
        /*00d8*/ 	.byte	0x04, 0x12
        /*00da*/ 	.short	(.L_77 - .L_76)
	.align		4
.L_76:
        /*00dc*/ 	.word	index@(_ZN3cub18CUB_300001_SM_10006detail11EmptyKernelIvEEvv)
        /*00e0*/ 	.word	0x00000000


	//----- nvinfo : EIATTR_MIN_STACK_SIZE
	.align		4
.L_77:
        /*00e4*/ 	.byte	0x04, 0x12
        /*00e6*/ 	.short	(.L_79 - .L_78)
	.align		4
.L_78:
        /*00e8*/ 	.word	index@(_Z11calc_energyILb1EEvPfPaS1_S1_xxf)
        /*00ec*/ 	.word	0x00000000


	//----- nvinfo : EIATTR_MIN_STACK_SIZE
	.align		4
.L_79:
        /*00f0*/ 	.byte	0x04, 0x12
        /*00f2*/ 	.short	(.L_81 - .L_80)
	.align		4
.L_80:
        /*00f4*/ 	.word	index@(_Z10init_spinsPaPKfxx)
        /*00f8*/ 	.word	0x00000000


	//----- nvinfo : EIATTR_MIN_STACK_SIZE
	.align		4
.L_81:
        /*00fc*/ 	.byte	0x04, 0x12
        /*00fe*/ 	.short	(.L_83 - .L_82)
	.align		4
.L_82:
        /*0100*/ 	.word	index@(_Z15init_randombondPaPKfxxf)
        /*0104*/ 	.word	0x00000000
.L_83:


//--------------------- .nv.compat                --------------------------
	.section	.nv.compat,"",@"SHT_CUDA_COMPAT_INFO"
	.align	4
        /*0000*/ 	.byte	0x02, 0x09, 0x00, 0x00, 0x02, 0x02, 0x01, 0x00, 0x02, 0x05, 0x05, 0x00, 0x03, 0x07, 0x01, 0x01
        /*0010*/ 	.byte	0x02, 0x03, 0x00, 0x00, 0x02, 0x06, 0x01, 0x00, 0x04, 0x0b, 0x08, 0x00, 0x01, 0x00, 0x00, 0x00
        /*0020*/ 	.byte	0x00, 0x00, 0x00, 0x00


//--------------------- .nv.info._ZN3cub18CUB_300001_SM_10006detail6reduce28DeviceReduceSingleTileKernelINS2_10policy_hubIfyN4cuda3std3__44plusIvEEE10Policy1000EPfSC_iS9_ffNS7_10__identityEEEvT0_T1_T2_T3_T4_T6_ --------------------------
	.section	.nv.info._ZN3cub18CUB_300001_SM_10006detail6reduce28DeviceReduceSingleTileKernelINS2_10policy_hubIfyN4cuda3std3__44plusIvEEE10Policy1000EPfSC_iS9_ffNS7_10__identityEEEvT0_T1_T2_T3_T4_T6_,"",@"SHT_CUDA_INFO"
	.sectionflags	@""
	.align	4


	//----- nvinfo : EIATTR_CUDA_API_VERSION
	.align		4
        /*0000*/ 	.byte	0x04, 0x37
        /*0002*/ 	.short	(.L_85 - .L_84)
.L_84:
        /*0004*/ 	.word	0x00000082


	//----- nvinfo : EIATTR_KPARAM_INFO
	.align		4
.L_85:
        /*0008*/ 	.byte	0x04, 0x17
        /*000a*/ 	.short	(.L_87 - .L_86)
.L_86:
        /*000c*/ 	.word	0x00000000
        /*0010*/ 	.short	0x0005
        /*0012*/ 	.short	0x001c
        /*0014*/ 	.byte	0x00, 0xf0, 0x05, 0x00


	//----- nvinfo : EIATTR_KPARAM_INFO
	.align		4
.L_87:
        /*0018*/ 	.byte	0x04, 0x17
        /*001a*/ 	.short	(.L_89 - .L_88)
.L_88:
        /*001c*/ 	.word	0x00000000
        /*0020*/ 	.short	0x0004
        /*0022*/ 	.short	0x0018
        /*0024*/ 	.byte	0x00, 0xf0, 0x11, 0x00


	//----- nvinfo : EIATTR_KPARAM_INFO
	.align		4
.L_89:
        /*0028*/ 	.byte	0x04, 0x17
        /*002a*/ 	.short	(.L_91 - .L_90)
.L_90:
        /*002c*/ 	.word	0x00000000
        /*0030*/ 	.short	0x0003
        /*0032*/ 	.short	0x0014
        /*0034*/ 	.byte	0x00, 0xf0, 0x05, 0x00


	//----- nvinfo : EIATTR_KPARAM_INFO
	.align		4
.L_91:
        /*0038*/ 	.byte	0x04, 0x17
        /*003a*/ 	.short	(.L_93 - .L_92)
.L_92:
        /*003c*/ 	.word	0x00000000
        /*0040*/ 	.short	0x0002
        /*0042*/ 	.short	0x0010
        /*0044*/ 	.byte	0x00, 0xf0, 0x11, 0x00


	//----- nvinfo : EIATTR_KPARAM_INFO
	.align		4
.L_93:
        /*0048*/ 	.byte	0x04, 0x17
        /*004a*/ 	.short	(.L_95 - .L_94)
.L_94:
        /*004c*/ 	.word	0x00000000
        /*0050*/ 	.short	0x0001
        /*0052*/ 	.short	0x0008
        /*0054*/ 	.byte	0x00, 0xf5, 0x21, 0x00


	//----- nvinfo : EIATTR_KPARAM_INFO
	.align		4
.L_95:
        /*0058*/ 	.byte	0x04, 0x17
        /*005a*/ 	.short	(.L_97 - .L_96)
.L_96:
        /*005c*/ 	.word	0x00000000
        /*0060*/ 	.short	0x0000
        /*0062*/ 	.short	0x0000
        /*0064*/ 	.byte	0x00, 0xf5, 0x21, 0x00


	//----- nvinfo : EIATTR_SPARSE_MMA_MASK
	.align		4
.L_97:
        /*0068*/ 	.byte	0x03, 0x50
        /*006a*/ 	.short	0x0000


	//----- nvinfo : EIATTR_MAXREG_COUNT
	.align		4
        /*006c*/ 	.byte	0x03, 0x1b
        /*006e*/ 	.short	0x00ff


	//----- nvinfo : EIATTR_NUM_BARRIERS
	.align		4
        /*0070*/ 	.byte	0x02, 0x4c
        /*0072*/ 	.byte	0x01
	.zero		1


	//----- nvinfo : EIATTR_MERCURY_ISA_VERSION
	.align		4
        /*0074*/ 	.byte	0x03, 0x5f
        /*0076*/ 	.short	0x0101


	//----- nvinfo : EIATTR_COOP_GROUP_MASK_REGIDS
	.align		4
        /*0078*/ 	.byte	0x04, 0x29
        /*007a*/ 	.short	(.L_99 - .L_98)


	//   ....[0]....
.L_98:
        /*007c*/ 	.word	0xffffffff


	//   ....[1]....
        /*0080*/ 	.word	0xffffffff


	//   ....[2]....
        /*0084*/ 	.word	0xffffffff


	//   ....[3]....
        /*0088*/ 	.word	0xffffffff


	//   ....[4]....
        /*008c*/ 	.word	0xffffffff


	//   ....[5]....
        /*0090*/ 	.word	0xffffffff


	//   ....[6]....
        /*0094*/ 	.word	0xffffffff


	//   ....[7]....
        /*0098*/ 	.word	0xffffffff


	//   ....[8]....
        /*009c*/ 	.word	0xffffffff


	//   ....[9]....
        /*00a0*/ 	.word	0xffffffff


	//   ....[10]....
        /*00a4*/ 	.word	0xffffffff


	//   ....[11]....
        /*00a8*/ 	.word	0xffffffff


	//   ....[12]....
        /*00ac*/ 	.word	0xffffffff


	//   ....[13]....
        /*00b0*/ 	.word	0xffffffff


	//   ....[14]....
        /*00b4*/ 	.word	0xffffffff


	//   ....[15]....
        /*00b8*/ 	.word	0xffffffff


	//   ....[16]....
        /*00bc*/ 	.word	0xffffffff


	//   ....[17]....
        /*00c0*/ 	.word	0xffffffff


	//   ....[18]....
        /*00c4*/ 	.word	0xffffffff


	//   ....[19]....
        /*00c8*/ 	.word	0xffffffff


	//   ....[20]....
        /*00cc*/ 	.word	0xffffffff


	//   ....[21]....
        /*00d0*/ 	.word	0xffffffff


	//   ....[22]....
        /*00d4*/ 	.word	0xffffffff


	//   ....[23]....
        /*00d8*/ 	.word	0xffffffff


	//   ....[24]....
        /*00dc*/ 	.word	0xffffffff


	//   ....[25]....
        /*00e0*/ 	.word	0xffffffff


	//   ....[26]....
        /*00e4*/ 	.word	0xffffffff


	//   ....[27]....
        /*00e8*/ 	.word	0xffffffff


	//   ....[28]....
        /*00ec*/ 	.word	0xffffffff


	//   ....[29]....
        /*00f0*/ 	.word	0xffffffff


	//----- nvinfo : EIATTR_COOP_GROUP_INSTR_OFFSETS
	.align		4
.L_99:
        /*00f4*/ 	.byte	0x04, 0x28
        /*00f6*/ 	.short	(.L_101 - .L_100)


	//   ....[0]....
.L_100:
        /*00f8*/ 	.word	0x00000960


	//   ....[1]....
        /*00fc*/ 	.word	0x00000990


	//   ....[2]....
        /*0100*/ 	.word	0x00000a00


	//   ....[3]....
        /*0104*/ 	.word	0x00000a40


	//   ....[4]....
        /*0108*/ 	.word	0x00000a60


	//   ....[5]....
        /*010c*/ 	.word	0x00000c10


	//   ....[6]....
        /*0110*/ 	.word	0x00000c40


	//   ....[7]....
        /*0114*/ 	.word	0x00000ca0


	//   ....[8]....
        /*0118*/ 	.word	0x00000ce0


	//   ....[9]....
        /*011c*/ 	.word	0x00000d00


	//   ....[10]....
        /*0120*/ 	.word	0x00001ad0


	//   ....[11]....
        /*0124*/ 	.word	0x00001b00


	//   ....[12]....
        /*0128*/ 	.word	0x00001b60


	//   ....[13]....
        /*012c*/ 	.word	0x00001bb0


	//   ....[14]....
        /*0130*/ 	.word	0x00001bd0


	//   ....[15]....
        /*0134*/ 	.word	0x00002560


	//   ....[16]....
        /*0138*/ 	.word	0x00002590


	//   ....[17]....
        /*013c*/ 	.word	0x00002600


	//   ....[18]....
        /*0140*/ 	.word	0x00002640


	//   ....[19]....
        /*0144*/ 	.word	0x00002660


	//   ....[20]....
        /*0148*/ 	.word	0x00002810


	//   ....[21]....
        /*014c*/ 	.word	0x00002840


	//   ....[22]....
        /*0150*/ 	.word	0x000028a0


	//   ....[23]....
        /*0154*/ 	.word	0x000028e0


	//   ....[24]....
        /*0158*/ 	.word	0x00002900


	//   ....[25]....
        /*015c*/ 	.word	0x00003840


	//   ....[26]....
        /*0160*/ 	.word	0x00003870


	//   ....[27]....
        /*0164*/ 	.word	0x000038d0


	//   ....[28]....
        /*0168*/ 	.word	0x00003920


	//   ....[29]....
        /*016c*/ 	.word	0x00003940


	//----- nvinfo : EIATTR_VRC_CTA_INIT_COUNT
	.align		4
.L_101:
        /*0170*/ 	.byte	0x02, 0x4a
	.zero		1
	.zero		1


	//----- nvinfo : EIATTR_EXIT_INSTR_OFFSETS
	.align		4
        /*0174*/ 	.byte	0x04, 0x1c
        /*0176*/ 	.short	(.L_103 - .L_102)


	//   ....[0]....
.L_102:
        /*0178*/ 	.word	0x00000080


	//   ....[1]....
        /*017c*/ 	.word	0x000000c0


	//   ....[2]....
        /*0180*/ 	.word	0x00003a80


	//   ....[3]....
        /*0184*/ 	.word	0x00003ad0


	//----- nvinfo : EIATTR_MAX_THREADS
	.align		4
.L_103:
        /*0188*/ 	.byte	0x04, 0x05
        /*018a*/ 	.short	(.L_105 - .L_104)
.L_104:
        /*018c*/ 	.word	0x00000100
        /*0190*/ 	.word	0x00000001
        /*0194*/ 	.word	0x00000001


	//----- nvinfo : EIATTR_CRS_STACK_SIZE
	.align		4
.L_105:
        /*0198*/ 	.byte	0x04, 0x1e
        /*019a*/ 	.short	(.L_107 - .L_106)
.L_106:
        /*019c*/ 	.word	0x00000000


	//----- nvinfo : EIATTR_CBANK_PARAM_SIZE
	.align		4
.L_107:
        /*01a0*/ 	.byte	0x03, 0x19
        /*01a2*/ 	.short	0x001d


	//----- nvinfo : EIATTR_PARAM_CBANK
	.align		4
        /*01a4*/ 	.byte	0x04, 0x0a
        /*01a6*/ 	.short	(.L_109 - .L_108)
	.align		4
.L_108:
        /*01a8*/ 	.word	index@(.nv.constant0._ZN3cub18CUB_300001_SM_10006detail6reduce28DeviceReduceSingleTileKernelINS2_10policy_hubIfyN4cuda3std3__44plusIvEEE10Policy1000EPfSC_iS9_ffNS7_10__identityEEEvT0_T1_T2_T3_T4_T6_)
        /*01ac*/ 	.short	0x0380
        /*01ae*/ 	.short	0x001d


	//----- nvinfo : EIATTR_SW_WAR
	.align		4
.L_109:
        /*01b0*/ 	.byte	0x04, 0x36
        /*01b2*/ 	.short	(.L_111 - .L_110)
.L_110:
        /*01b4*/ 	.word	0x00000008
.L_111:


//--------------------- .nv.info._ZN3cub18CUB_300001_SM_10006detail6reduce18DeviceReduceKernelINS2_10policy_hubIfyN4cuda3std3__44plusIvEEE10Policy1000EPfyS9_fNS7_10__identityEEEvT0_PT3_T1_NS0_13GridEvenShareISH_EET2_T4_ --------------------------
	.section	.nv.info._ZN3cub18CUB_300001_SM_10006detail6reduce18DeviceReduceKernelINS2_10policy_hubIfyN4cuda3std3__44plusIvEEE10Policy1000EPfyS9_fNS7_10__identityEEEvT0_PT3_T1_NS0_13GridEvenShareISH_EET2_T4_,"",@"SHT_CUDA_INFO"
	.sectionflags	@""
	.align	4


	//----- nvinfo : EIATTR_CUDA_API_VERSION
	.align		4
        /*0000*/ 	.byte	0x04, 0x37
        /*0002*/ 	.short	(.L_113 - .L_112)
.L_112:
        /*0004*/ 	.word	0x00000082


	//----- nvinfo : EIATTR_KPARAM_INFO
	.align		4
.L_113:
        /*0008*/ 	.byte	0x04, 0x17
        /*000a*/ 	.short	(.L_115 - .L_114)
.L_114:
        /*000c*/ 	.word	0x00000000
        /*0010*/ 	.short	0x0005
        /*0012*/ 	.short	0x0061
        /*0014*/ 	.byte	0x00, 0xf0, 0x05, 0x00


	//----- nvinfo : EIATTR_KPARAM_INFO
	.align		4
.L_115:
        /*0018*/ 	.byte	0x04, 0x17
        /*001a*/ 	.short	(.L_117 - .L_116)
.L_116:
        /*001c*/ 	.word	0x00000000
        /*0020*/ 	.short	0x0004
        /*0022*/ 	.short	0x0060
        /*0024*/ 	.byte	0x00, 0xf0, 0x05, 0x00


	//----- nvinfo : EIATTR_KPARAM_INFO
	.align		4
.L_117:
        /*0028*/ 	.byte	0x04, 0x17
        /*002a*/ 	.short	(.L_119 - .L_118)
.L_118:
        /*002c*/ 	.word	0x00000000
        /*0030*/ 	.short	0x0003
        /*0032*/ 	.short	0x0018
        /*0034*/ 	.byte	0x00, 0xf0, 0x21, 0x01


	//----- nvinfo : EIATTR_KPARAM_INFO
	.align		4
.L_119:
        /*0038*/ 	.byte	0x04, 0x17
        /*003a*/ 	.short	(.L_121 - .L_120)
.L_120:
        /*003c*/ 	.word	0x00000000
        /*0040*/ 	.short	0x0002
        /*0042*/ 	.short	0x0010
        /*0044*/ 	.byte	0x00, 0xf0, 0x21, 0x00


	//----- nvinfo : EIATTR_KPARAM_INFO
	.align		4
.L_121:
        /*0048*/ 	.byte	0x04, 0x17
        /*004a*/ 	.short	(.L_123 - .L_122)
.L_122:
        /*004c*/ 	.word	0x00000000
        /*0050*/ 	.short	0x0001
        /*0052*/ 	.short	0x0008
        /*0054*/ 	.byte	0x00, 0xf5, 0x21, 0x00


	//----- nvinfo : EIATTR_KPARAM_INFO
	.align		4
.L_123:
        /*0058*/ 	.byte	0x04, 0x17
        /*005a*/ 	.short	(.L_125 - .L_124)
.L_124:
        /*005c*/ 	.word	0x00000000
        /*0060*/ 	.short	0x0000
        /*0062*/ 	.short	0x0000
        /*0064*/ 	.byte	0x00, 0xf5, 0x21, 0x00


	//----- nvinfo : EIATTR_SPARSE_MMA_MASK
	.align		4
.L_125:
        /*0068*/ 	.byte	0x03, 0x50
        /*006a*/ 	.short	0x0000


	//----- nvinfo : EIATTR_MAXREG_COUNT
	.align		4
        /*006c*/ 	.byte	0x03, 0x1b
        /*006e*/ 	.short	0x00ff


	//----- nvinfo : EIATTR_NUM_BARRIERS
	.align		4
        /*0070*/ 	.byte	0x02, 0x4c
        /*0072*/ 	.byte	0x01
	.zero		1


	//----- nvinfo : EIATTR_MERCURY_ISA_VERSION
	.align		4
        /*0074*/ 	.byte	0x03, 0x5f
        /*0076*/ 	.short	0x0101


	//----- nvinfo : EIATTR_COOP_GROUP_MASK_REGIDS
	.align		4
        /*0078*/ 	.byte	0x04, 0x29
        /*007a*/ 	.short	(.L_127 - .L_126)


	//   ....[0]....
.L_126:
        /*007c*/ 	.word	0xffffffff


	//   ....[1]....
        /*0080*/ 	.word	0xffffffff


	//   ....[2]....
        /*0084*/ 	.word	0xffffffff


	//   ....[3]....
        /*0088*/ 	.word	0xffffffff


	//   ....[4]....
        /*008c*/ 	.word	0xffffffff


	//   ....[5]....
        /*0090*/ 	.word	0xffffffff


	//   ....[6]....
        /*0094*/ 	.word	0xffffffff


	//   ....[7]....
        /*0098*/ 	.word	0xffffffff


	//   ....[8]....
        /*009c*/ 	.word	0xffffffff


	//   ....[9]....
        /*00a0*/ 	.word	0xffffffff


	//   ....[10]....
        /*00a4*/ 	.word	0xffffffff


	//   ....[11]....
        /*00a8*/ 	.word	0xffffffff


	//   ....[12]....
        /*00ac*/ 	.word	0xffffffff


	//   ....[13]....
        /*00b0*/ 	.word	0xffffffff


	//   ....[14]....
        /*00b4*/ 	.word	0xffffffff


	//   ....[15]....
        /*00b8*/ 	.word	0xffffffff


	//   ....[16]....
        /*00bc*/ 	.word	0xffffffff


	//   ....[17]....
        /*00c0*/ 	.word	0xffffffff


	//   ....[18]....
        /*00c4*/ 	.word	0xffffffff


	//   ....[19]....
        /*00c8*/ 	.word	0xffffffff


	//   ....[20]....
        /*00cc*/ 	.word	0xffffffff


	//   ....[21]....
        /*00d0*/ 	.word	0xffffffff


	//   ....[22]....
        /*00d4*/ 	.word	0xffffffff


	//   ....[23]....
        /*00d8*/ 	.word	0xffffffff


	//   ....[24]....
        /*00dc*/ 	.word	0xffffffff


	//   ....[25]....
        /*00e0*/ 	.word	0xffffffff


	//   ....[26]....
        /*00e4*/ 	.word	0xffffffff


	//   ....[27]....
        /*00e8*/ 	.word	0xffffffff


	//   ....[28]....
        /*00ec*/ 	.word	0xffffffff


	//   ....[29]....
        /*00f0*/ 	.word	0xffffffff


	//----- nvinfo : EIATTR_COOP_GROUP_INSTR_OFFSETS
	.align		4
.L_127:
        /*00f4*/ 	.byte	0x04, 0x28
        /*00f6*/ 	.short	(.L_129 - .L_128)


	//   ....[0]....
.L_128:
        /*00f8*/ 	.word	0x00000b00


	//   ....[1]....
        /*00fc*/ 	.word	0x00000b30


	//   ....[2]....
        /*0100*/ 	.word	0x00000b90


	//   ....[3]....
        /*0104*/ 	.word	0x00000be0


	//   ....[4]....
        /*0108*/ 	.word	0x00000c00


	//   ....[5]....
        /*010c*/ 	.word	0x00000db0


	//   ....[6]....
        /*0110*/ 	.word	0x00000de0


	//   ....[7]....
        /*0114*/ 	.word	0x00000e30


	//   ....[8]....
        /*0118*/ 	.word	0x00000e80


	//   ....[9]....
        /*011c*/ 	.word	0x00000ea0


	//   ....[10]....
        /*0120*/ 	.word	0x00001e30


	//   ....[11]....
        /*0124*/ 	.word	0x00001e60


	//   ....[12]....
        /*0128*/ 	.word	0x00001ed0


	//   ....[13]....
        /*012c*/ 	.word	0x00001f10


	//   ....[14]....
        /*0130*/ 	.word	0x00001f30


	//   ....[15]....
        /*0134*/ 	.word	0x00002ad0


	//   ....[16]....
        /*0138*/ 	.word	0x00002b00


	//   ....[17]....
        /*013c*/ 	.word	0x00002b60


	//   ....[18]....
        /*0140*/ 	.word	0x00002bb0


	//   ....[19]....
        /*0144*/ 	.word	0x00002bd0


	//   ....[20]....
        /*0148*/ 	.word	0x00002d80


	//   ....[21]....
        /*014c*/ 	.word	0x00002db0


	//   ....[22]....
        /*0150*/ 	.word	0x00002e00


	//   ....[23]....
        /*0154*/ 	.word	0x00002e50


	//   ....[24]....
        /*0158*/ 	.word	0x00002e70


	//   ....[25]....
        /*015c*/ 	.word	0x00003f80


	//   ....[26]....
        /*0160*/ 	.word	0x00003fc0


	//   ....[27]....
        /*0164*/ 	.word	0x00004020


	//   ....[28]....
        /*0168*/ 	.word	0x00004070


	//   ....[29]....
        /*016c*/ 	.word	0x00004090


	//----- nvinfo : EIATTR_VRC_CTA_INIT_COUNT
	.align		4
.L_129:
        /*0170*/ 	.byte	0x02, 0x4a
	.zero		1
	.zero		1


	//----- nvinfo : EIATTR_EXIT_INSTR_OFFSETS
	.align		4
        /*0174*/ 	.byte	0x04, 0x1c
        /*0176*/ 	.short	(.L_131 - .L_130)


	//   ....[0]....
.L_130:
        /*0178*/ 	.word	0x000041d0


	//   ....[1]....
        /*017c*/ 	.word	0x00004230


	//----- nvinfo : EIATTR_MAX_THREADS
	.align		4
.L_131:
        /*0180*/ 	.byte	0x04, 0x05
        /*0182*/ 	.short	(.L_133 - .L_132)
.L_132:
        /*0184*/ 	.word	0x00000100
        /*0188*/ 	.word	0x00000001
        /*018c*/ 	.word	0x00000001


	//----- nvinfo : EIATTR_CRS_STACK_SIZE
	.align		4
.L_133:
        /*0190*/ 	.byte	0x04, 0x1e
        /*0192*/ 	.short	(.L_135 - .L_134)
.L_134:
        /*0194*/ 	.word	0x00000000


	//----- nvinfo : EIATTR_CBANK_PARAM_SIZE
	.align		4
.L_135:
        /*0198*/ 	.byte	0x03, 0x19
        /*019a*/ 	.short	0x0062


	//----- nvinfo : EIATTR_PARAM_CBANK
	.align		4
        /*019c*/ 	.byte	0x04, 0x0a
        /*019e*/ 	.short	(.L_137 - .L_136)
	.align		4
.L_136:
        /*01a0*/ 	.word	index@(.nv.constant0._ZN3cub18CUB_300001_SM_10006detail6reduce18DeviceReduceKernelINS2_10policy_hubIfyN4cuda3std3__44plusIvEEE10Policy1000EPfyS9_fNS7_10__identityEEEvT0_PT3_T1_NS0_13GridEvenShareISH_EET2_T4_)
        /*01a4*/ 	.short	0x0380
        /*01a6*/ 	.short	0x0062


	//----- nvinfo : EIATTR_SW_WAR
	.align		4
.L_137:
        /*01a8*/ 	.byte	0x04, 0x36
        /*01aa*/ 	.short	(.L_139 - .L_138)
.L_138:
        /*01ac*/ 	.word	0x00000008
.L_139:


//--------------------- .nv.info._ZN3cub18CUB_300001_SM_10006detail6reduce28DeviceReduceSingleTileKernelINS2_10policy_hubIfyN4cuda3std3__44plusIvEEE10Policy1000EPfSC_yS9_ffNS7_10__identityEEEvT0_T1_T2_T3_T4_T6_ --------------------------
	.section	.nv.info._ZN3cub18CUB_300001_SM_10006detail6reduce28DeviceReduceSingleTileKernelINS2_10policy_hubIfyN4cuda3std3__44plusIvEEE10Policy1000EPfSC_yS9_ffNS7_10__identityEEEvT0_T1_T2_T3_T4_T6_,"",@"SHT_CUDA_INFO"
	.sectionflags	@""
	.align	4


	//----- nvinfo : EIATTR_CUDA_API_VERSION
	.align		4
        /*0000*/ 	.byte	0x04, 0x37
        /*0002*/ 	.short	(.L_141 - .L_140)
.L_140:
        /*0004*/ 	.word	0x00000082


	//----- nvinfo : EIATTR_KPARAM_INFO
	.align		4
.L_141:
        /*0008*/ 	.byte	0x04, 0x17
        /*000a*/ 	.short	(.L_143 - .L_142)
.L_142:
        /*000c*/ 	.word	0x00000000
        /*0010*/ 	.short	0x0005
        /*0012*/ 	.short	0x0020
        /*0014*/ 	.byte	0x00, 0xf0, 0x05, 0x00


	//----- nvinfo : EIATTR_KPARAM_INFO
	.align		4
.L_143:
        /*0018*/ 	.byte	0x04, 0x17
        /*001a*/ 	.short	(.L_145 - .L_144)
.L_144:
        /*001c*/ 	.word	0x00000000
        /*0020*/ 	.short	0x0004
        /*0022*/ 	.short	0x001c
        /*0024*/ 	.byte	0x00, 0xf0, 0x11, 0x00


	//----- nvinfo : EIATTR_KPARAM_INFO
	.align		4
.L_145:
        /*0028*/ 	.byte	0x04, 0x17
        /*002a*/ 	.short	(.L_147 - .L_146)
.L_146:
        /*002c*/ 	.word	0x00000000
        /*0030*/ 	.short	0x0003
        /*0032*/ 	.short	0x0018
        /*0034*/ 	.byte	0x00, 0xf0, 0x05, 0x00


	//----- nvinfo : EIATTR_KPARAM_INFO
	.align		4
.L_147:
        /*0038*/ 	.byte	0x04, 0x17
        /*003a*/ 	.short	(.L_149 - .L_148)
.L_148:
        /*003c*/ 	.word	0x00000000
        /*0040*/ 	.short	0x0002
        /*0042*/ 	.short	0x0010
        /*0044*/ 	.byte	0x00, 0xf0, 0x21, 0x00


	//----- nvinfo : EIATTR_KPARAM_INFO
	.align		4
.L_149:
        /*0048*/ 	.byte	0x04, 0x17
        /*004a*/ 	.short	(.L_151 - .L_150)
.L_150:
        /*004c*/ 	.word	0x00000000
        /*0050*/ 	.short	0x0001
        /*0052*/ 	.short	0x0008
        /*0054*/ 	.byte	0x00, 0xf5, 0x21, 0x00


	//----- nvinfo : EIATTR_KPARAM_INFO
	.align		4
.L_151:
        /*0058*/ 	.byte	0x04, 0x17
        /*005a*/ 	.short	(.L_153 - .L_152)
.L_152:
        /*005c*/ 	.word	0x00000000
        /*0060*/ 	.short	0x0000
        /*0062*/ 	.short	0x0000
        /*0064*/ 	.byte	0x00, 0xf5, 0x21, 0x00


	//----- nvinfo : EIATTR_SPARSE_MMA_MASK
	.align		4
.L_153:
        /*0068*/ 	.byte	0x03, 0x50
        /*006a*/ 	.short	0x0000


	//----- nvinfo : EIATTR_MAXREG_COUNT
	.align		4
        /*006c*/ 	.byte	0x03, 0x1b
        /*006e*/ 	.short	0x00ff


	//----- nvinfo : EIATTR_NUM_BARRIERS
	.align		4
        /*0070*/ 	.byte	0x02, 0x4c
        /*0072*/ 	.byte	0x01
	.zero		1


	//----- nvinfo : EIATTR_MERCURY_ISA_VERSION
	.align		4
        /*0074*/ 	.byte	0x03, 0x5f
        /*0076*/ 	.short	0x0101


	//----- nvinfo : EIATTR_COOP_GROUP_MASK_REGIDS
	.align		4
        /*0078*/ 	.byte	0x04, 0x29
        /*007a*/ 	.short	(.L_155 - .L_154)


	//   ....[0]....
.L_154:
        /*007c*/ 	.word	0xffffffff


	//   ....[1]....
        /*0080*/ 	.word	0xffffffff


	//   ....[2]....
        /*0084*/ 	.word	0xffffffff


	//   ....[3]....
        /*0088*/ 	.word	0xffffffff


	//   ....[4]....
        /*008c*/ 	.word	0xffffffff


	//   ....[5]....
        /*0090*/ 	.word	0xffffffff


	//   ....[6]....
        /*0094*/ 	.word	0xffffffff


	//   ....[7]....
        /*0098*/ 	.word	0xffffffff


	//   ....[8]....
        /*009c*/ 	.word	0xffffffff


	//   ....[9]....
        /*00a0*/ 	.word	0xffffffff


	//   ....[10]....
        /*00a4*/ 	.word	0xffffffff


	//   ....[11]....
        /*00a8*/ 	.word	0xffffffff


	//   ....[12]....
        /*00ac*/ 	.word	0xffffffff


	//   ....[13]....
        /*00b0*/ 	.word	0xffffffff


	//   ....[14]....
        /*00b4*/ 	.word	0xffffffff


	//   ....[15]....
        /*00b8*/ 	.word	0xffffffff


	//   ....[16]....
        /*00bc*/ 	.word	0xffffffff


	//   ....[17]....
        /*00c0*/ 	.word	0xffffffff


	//   ....[18]....
        /*00c4*/ 	.word	0xffffffff


	//   ....[19]....
        /*00c8*/ 	.word	0xffffffff


	//   ....[20]....
        /*00cc*/ 	.word	0xffffffff


	//   ....[21]....
        /*00d0*/ 	.word	0xffffffff


	//   ....[22]....
        /*00d4*/ 	.word	0xffffffff


	//   ....[23]....
        /*00d8*/ 	.word	0xffffffff


	//   ....[24]....
        /*00dc*/ 	.word	0xffffffff


	//   ....[25]....
        /*00e0*/ 	.word	0xffffffff


	//   ....[26]....
        /*00e4*/ 	.word	0xffffffff


	//   ....[27]....
        /*00e8*/ 	.word	0xffffffff


	//   ....[28]....
        /*00ec*/ 	.word	0xffffffff


	//   ....[29]....
        /*00f0*/ 	.word	0xffffffff


	//----- nvinfo : EIATTR_COOP_GROUP_INSTR_OFFSETS
	.align		4
.L_155:
        /*00f4*/ 	.byte	0x04, 0x28
        /*00f6*/ 	.short	(.L_157 - .L_156)


	//   ....[0]....
.L_156:
        /*00f8*/ 	.word	0x000009a0


	//   ....[1]....
        /*00fc*/ 	.word	0x000009e0


	//   ....[2]....
        /*0100*/ 	.word	0x00000a40


	//   ....[3]....
        /*0104*/ 	.word	0x00000a90


	//   ....[4]....
        /*0108*/ 	.word	0x00000ab0


	//   ....[5]....
        /*010c*/ 	.word	0x00000c60


	//   ....[6]....
        /*0110*/ 	.word	0x00000cb0


	//   ....[7]....
        /*0114*/ 	.word	0x00000cf0


	//   ....[8]....
        /*0118*/ 	.word	0x00000d30


	//   ....[9]....
        /*011c*/ 	.word	0x00000d50


	//   ....[10]....
        /*0120*/ 	.word	0x00001b40


	//   ....[11]....
        /*0124*/ 	.word	0x00001b80


	//   ....[12]....
        /*0128*/ 	.word	0x00001be0


	//   ....[13]....
        /*012c*/ 	.word	0x00001c30


	//   ....[14]....
        /*0130*/ 	.word	0x00001c50


	//   ....[15]....
        /*0134*/ 	.word	0x000025f0


	//   ....[16]....
        /*0138*/ 	.word	0x00002630


	//   ....[17]....
        /*013c*/ 	.word	0x00002690


	//   ....[18]....
        /*0140*/ 	.word	0x000026e0


	//   ....[19]....
        /*0144*/ 	.word	0x00002700


	//   ....[20]....
        /*0148*/ 	.word	0x000028b0


	//   ....[21]....
        /*014c*/ 	.word	0x00002900


	//   ....[22]....
        /*0150*/ 	.word	0x00002940


	//   ....[23]....
        /*0154*/ 	.word	0x00002980


	//   ....[24]....
        /*0158*/ 	.word	0x000029a0


	//   ....[25]....
        /*015c*/ 	.word	0x00003900


	//   ....[26]....
        /*0160*/ 	.word	0x00003940


	//   ....[27]....
        /*0164*/ 	.word	0x000039a0


	//   ....[28]....
        /*0168*/ 	.word	0x000039f0


	//   ....[29]....
        /*016c*/ 	.word	0x00003a10


	//----- nvinfo : EIATTR_VRC_CTA_INIT_COUNT
	.align		4
.L_157:
        /*0170*/ 	.byte	0x02, 0x4a
	.zero		1
	.zero		1


	//----- nvinfo : EIATTR_EXIT_INSTR_OFFSETS
	.align		4
        /*0174*/ 	.byte	0x04, 0x1c
        /*0176*/ 	.short	(.L_159 - .L_158)


	//   ....[0]....
.L_158:
        /*0178*/ 	.word	0x000000a0


	//   ....[1]....
        /*017c*/ 	.word	0x000000e0


	//   ....[2]....
        /*0180*/ 	.word	0x00003b40


	//   ....[3]....
        /*0184*/ 	.word	0x00003b90


	//----- nvinfo : EIATTR_MAX_THREADS
	.align		4
.L_159:
        /*0188*/ 	.byte	0x04, 0x05
        /*018a*/ 	.short	(.L_161 - .L_160)
.L_160:
        /*018c*/ 	.word	0x00000100
        /*0190*/ 	.word	0x00000001
        /*0194*/ 	.word	0x00000001


	//----- nvinfo : EIATTR_CRS_STACK_SIZE
	.align		4
.L_161:
        /*0198*/ 	.byte	0x04, 0x1e
        /*019a*/ 	.short	(.L_163 - .L_162)
.L_162:
        /*019c*/ 	.word	0x00000000


	//----- nvinfo : EIATTR_CBANK_PARAM_SIZE
	.align		4
.L_163:
        /*01a0*/ 	.byte	0x03, 0x19
        /*01a2*/ 	.short	0x0021


	//----- nvinfo : EIATTR_PARAM_CBANK
	.align		4
        /*01a4*/ 	.byte	0x04, 0x0a
        /*01a6*/ 	.short	(.L_165 - .L_164)
	.align		4
.L_164:
        /*01a8*/ 	.word	index@(.nv.constant0._ZN3cub18CUB_300001_SM_10006detail6reduce28DeviceReduceSingleTileKernelINS2_10policy_hubIfyN4cuda3std3__44plusIvEEE10Policy1000EPfSC_yS9_ffNS7_10__identityEEEvT0_T1_T2_T3_T4_T6_)
        /*01ac*/ 	.short	0x0380
        /*01ae*/ 	.short	0x0021


	//----- nvinfo : EIATTR_SW_WAR
	.align		4
.L_165:
        /*01b0*/ 	.byte	0x04, 0x36
        /*01b2*/ 	.short	(.L_167 - .L_166)
.L_166:
        /*01b4*/ 	.word	0x00000008
.L_167:


//--------------------- .nv.info._ZN3cub18CUB_300001_SM_10006detail11EmptyKernelIvEEvv --------------------------
	.section	.nv.info._ZN3cub18CUB_300001_SM_10006detail11EmptyKernelIvEEvv,"",@"SHT_CUDA_INFO"
	.sectionflags	@""
	.align	4


	//----- nvinfo : EIATTR_CUDA_API_VERSION
	.align		4
        /*0000*/ 	.byte	0x04, 0x37
        /*0002*/ 	.short	(.L_169 - .L_168)
.L_168:
        /*0004*/ 	.word	0x00000082


	//----- nvinfo : EIATTR_SPARSE_MMA_MASK
	.align		4
.L_169:
        /*0008*/ 	.byte	0x03, 0x50
        /*000a*/ 	.short	0x0000


	//----- nvinfo : EIATTR_MAXREG_COUNT
	.align		4
        /*000c*/ 	.byte	0x03, 0x1b
        /*000e*/ 	.short	0x00ff


	//----- nvinfo : EIATTR_MERCURY_ISA_VERSION
	.align		4
        /*0010*/ 	.byte	0x03, 0x5f
        /*0012*/ 	.short	0x0101


	//----- nvinfo : EIATTR_VRC_CTA_INIT_COUNT
	.align		4
        /*0014*/ 	.byte	0x02, 0x4a
	.zero		1
	.zero		1


	//----- nvinfo : EIATTR_EXIT_INSTR_OFFSETS
	.align		4
        /*0018*/ 	.byte	0x04, 0x1c
        /*001a*/ 	.short	(.L_171 - .L_170)


	//   ....[0]....
.L_170:
        /*001c*/ 	.word	0x00000010


	//----- nvinfo : EIATTR_SW_WAR
	.align		4
.L_171:
        /*0020*/ 	.byte	0x04, 0x36
        /*0022*/ 	.short	(.L_173 - .L_172)
.L_172:
        /*0024*/ 	.word	0x00000008
.L_173:


//--------------------- .nv.info._Z11calc_energyILb1EEvPfPaS1_S1_xxf --------------------------
	.section	.nv.info._Z11calc_energyILb1EEvPfPaS1_S1_xxf,"",@"SHT_CUDA_INFO"
	.sectionflags	@""
	.align	4


	//----- nvinfo : EIATTR_CUDA_API_VERSION
	.align		4
        /*0000*/ 	.byte	0x04, 0x37
        /*0002*/ 	.short	(.L_175 - .L_174)
.L_174:
        /*0004*/ 	.word	0x00000082


	//----- nvinfo : EIATTR_KPARAM_INFO
	.align		4
.L_175:
        /*0008*/ 	.byte	0x04, 0x17
        /*000a*/ 	.short	(.L_177 - .L_176)
.L_176:
        /*000c*/ 	.word	0x00000000
        /*0010*/ 	.short	0x0006
        /*0012*/ 	.short	0x0030
        /*0014*/ 	.byte	0x00, 0xf0, 0x11, 0x00


	//----- nvinfo : EIATTR_KPARAM_INFO
	.align		4
.L_177:
        /*0018*/ 	.byte	0x04, 0x17
        /*001a*/ 	.short	(.L_179 - .L_178)
.L_178:
        /*001c*/ 	.word	0x00000000
        /*0020*/ 	.short	0x0005
        /*0022*/ 	.short	0x0028
        /*0024*/ 	.byte	0x00, 0xf0, 0x21, 0x00


	//----- nvinfo : EIATTR_KPARAM_INFO
	.align		4
.L_179:
        /*0028*/ 	.byte	0x04, 0x17
        /*002a*/ 	.short	(.L_181 - .L_180)
.L_180:
        /*002c*/ 	.word	0x00000000
        /*0030*/ 	.short	0x0004
        /*0032*/ 	.short	0x0020
        /*0034*/ 	.byte	0x00, 0xf0, 0x21, 0x00


	//----- nvinfo : EIATTR_KPARAM_INFO
	.align		4
.L_181:
        /*0038*/ 	.byte	0x04, 0x17
        /*003a*/ 	.short	(.L_183 - .L_182)
.L_182:
        /*003c*/ 	.word	0x00000000
        /*0040*/ 	.short	0x0003
        /*0042*/ 	.short	0x0018
        /*0044*/ 	.byte	0x00, 0xf5, 0x21, 0x00


	//----- nvinfo : EIATTR_KPARAM_INFO
	.align		4
.L_183:
        /*0048*/ 	.byte	0x04, 0x17
        /*004a*/ 	.short	(.L_185 - .L_184)
.L_184:
        /*004c*/ 	.word	0x00000000
        /*0050*/ 	.short	0x0002
        /*0052*/ 	.short	0x0010
        /*0054*/ 	.byte	0x00, 0xf5, 0x21, 0x00


	//----- nvinfo : EIATTR_KPARAM_INFO
	.align		4
.L_185:
        /*0058*/ 	.byte	0x04, 0x17
        /*005a*/ 	.short	(.L_187 - .L_186)
.L_186:
        /*005c*/ 	.word	0x00000000
        /*0060*/ 	.short	0x0001
        /*0062*/ 	.short	0x0008
        /*0064*/ 	.byte	0x00, 0xf5, 0x21, 0x00


	//----- nvinfo : EIATTR_KPARAM_INFO
	.align		4
.L_187:
        /*0068*/ 	.byte	0x04, 0x17
        /*006a*/ 	.short	(.L_189 - .L_188)
.L_188:
        /*006c*/ 	.word	0x00000000
        /*0070*/ 	.short	0x0000
        /*0072*/ 	.short	0x0000
        /*0074*/ 	.byte	0x00, 0xf5, 0x21, 0x00


	//----- nvinfo : EIATTR_SPARSE_MMA_MASK
	.align		4
.L_189:
        /*0078*/ 	.byte	0x03, 0x50
        /*007a*/ 	.short	0x0000


	//----- nvinfo : EIATTR_MAXREG_COUNT
	.align		4
        /*007c*/ 	.byte	0x03, 0x1b
        /*007e*/ 	.short	0x00ff


	//----- nvinfo : EIATTR_MERCURY_ISA_VERSION
	.align		4
        /*0080*/ 	.byte	0x03, 0x5f
        /*0082*/ 	.short	0x0101


	//----- nvinfo : EIATTR_VRC_CTA_INIT_COUNT
	.align		4
        /*0084*/ 	.byte	0x02, 0x4a
	.zero		1
	.zero		1


	//----- nvinfo : EIATTR_EXIT_INSTR_OFFSETS
	.align		4
        /*0088*/ 	.byte	0x04, 0x1c
        /*008a*/ 	.short	(.L_191 - .L_190)


	//   ....[0]....
.L_190:
        /*008c*/ 	.word	0x00000310


	//   ....[1]....
        /*0090*/ 	.word	0x000009a0


	//----- nvinfo : EIATTR_CRS_STACK_SIZE
	.align		4
.L_191:
        /*0094*/ 	.byte	0x04, 0x1e
        /*0096*/ 	.short	(.L_193 - .L_192)
.L_192:
        /*0098*/ 	.word	0x00000000


	//----- nvinfo : EIATTR_CBANK_PARAM_SIZE
	.align		4
.L_193:
        /*009c*/ 	.byte	0x03, 0x19
        /*009e*/ 	.short	0x0034


	//----- nvinfo : EIATTR_PARAM_CBANK
	.align		4
        /*00a0*/ 	.byte	0x04, 0x0a
        /*00a2*/ 	.short	(.L_195 - .L_194)
	.align		4
.L_194:
        /*00a4*/ 	.word	index@(.nv.constant0._Z11calc_energyILb1EEvPfPaS1_S1_xxf)
        /*00a8*/ 	.short	0x0380
        /*00aa*/ 	.short	0x0034


	//----- nvinfo : EIATTR_SW_WAR
	.align		4
.L_195:
        /*00ac*/ 	.byte	0x04, 0x36
        /*00ae*/ 	.short	(.L_197 - .L_196)
.L_196:
        /*00b0*/ 	.word	0x00000008
.L_197:


//--------------------- .nv.info._Z10init_spinsPaPKfxx --------------------------
	.section	.nv.info._Z10init_spinsPaPKfxx,"",@"SHT_CUDA_INFO"
	.sectionflags	@""
	.align	4


	//----- nvinfo : EIATTR_CUDA_API_VERSION
	.align		4
        /*0000*/ 	.byte	0x04, 0x37
        /*0002*/ 	.short	(.L_199 - .L_198)
.L_198:
        /*0004*/ 	.word	0x00000082


	//----- nvinfo : EIATTR_KPARAM_INFO
	.align		4
.L_199:
        /*0008*/ 	.byte	0x04, 0x17
        /*000a*/ 	.short	(.L_201 - .L_200)
.L_200:
        /*000c*/ 	.word	0x00000000
        /*0010*/ 	.short	0x0003
        /*0012*/ 	.short	0x0018
        /*0014*/ 	.byte	0x00, 0xf0, 0x21, 0x00


	//----- nvinfo : EIATTR_KPARAM_INFO
	.align		4
.L_201:
        /*0018*/ 	.byte	0x04, 0x17
        /*001a*/ 	.short	(.L_203 - .L_202)
.L_202:
        /*001c*/ 	.word	0x00000000
        /*0020*/ 	.short	0x0002
        /*0022*/ 	.short	0x0010
        /*0024*/ 	.byte	0x00, 0xf0, 0x21, 0x00


	//----- nvinfo : EIATTR_KPARAM_INFO
	.align		4
.L_203:
        /*0028*/ 	.byte	0x04, 0x17
        /*002a*/ 	.short	(.L_205 - .L_204)
.L_204:
        /*002c*/ 	.word	0x00000000
        /*0030*/ 	.short	0x0001
        /*0032*/ 	.short	0x0008
        /*0034*/ 	.byte	0x00, 0xf5, 0x21, 0x00


	//----- nvinfo : EIATTR_KPARAM_INFO
	.align		4
.L_205:
        /*0038*/ 	.byte	0x04, 0x17
        /*003a*/ 	.short	(.L_207 - .L_206)
.L_206:
        /*003c*/ 	.word	0x00000000
        /*0040*/ 	.short	0x0000
        /*0042*/ 	.short	0x0000
        /*0044*/ 	.byte	0x00, 0xf5, 0x21, 0x00


	//----- nvinfo : EIATTR_SPARSE_MMA_MASK
	.align		4
.L_207:
        /*0048*/ 	.byte	0x03, 0x50
        /*004a*/ 	.short	0x0000


	//----- nvinfo : EIATTR_MAXREG_COUNT
	.align		4
        /*004c*/ 	.byte	0x03, 0x1b
        /*004e*/ 	.short	0x00ff


	//----- nvinfo : EIATTR_MERCURY_ISA_VERSION
	.align		4
        /*0050*/ 	.byte	0x03, 0x5f
        /*0052*/ 	.short	0x0101


	//----- nvinfo : EIATTR_VRC_CTA_INIT_COUNT
	.align		4
        /*0054*/ 	.byte	0x02, 0x4a
	.zero		1
	.zero		1


	//----- nvinfo : EIATTR_EXIT_INSTR_OFFSETS
	.align		4
        /*0058*/ 	.byte	0x04, 0x1c
        /*005a*/ 	.short	(.L_209 - .L_208)


	//   ....[0]....
.L_208:
        /*005c*/ 	.word	0x000000d0


	//   ....[1]....
        /*0060*/ 	.word	0x00000190


	//----- nvinfo : EIATTR_CBANK_PARAM_SIZE
	.align		4
.L_209:
        /*0064*/ 	.byte	0x03, 0x19
        /*0066*/ 	.short	0x0020


	//----- nvinfo : EIATTR_PARAM_CBANK
	.align		4
        /*0068*/ 	.byte	0x04, 0x0a
        /*006a*/ 	.short	(.L_211 - .L_210)
	.align		4
.L_210:
        /*006c*/ 	.word	index@(.nv.constant0._Z10init_spinsPaPKfxx)
        /*0070*/ 	.short	0x0380
        /*0072*/ 	.short	0x0020


	//----- nvinfo : EIATTR_SW_WAR
	.align		4
.L_211:
        /*0074*/ 	.byte	0x04, 0x36
        /*0076*/ 	.short	(.L_213 - .L_212)
.L_212:
        /*0078*/ 	.word	0x00000008
.L_213:


//--------------------- .nv.info._Z15init_randombondPaPKfxxf --------------------------
	.section	.nv.info._Z15init_randombondPaPKfxxf,"",@"SHT_CUDA_INFO"
	.sectionflags	@""
	.align	4


	//----- nvinfo : EIATTR_CUDA_API_VERSION
	.align		4
        /*0000*/ 	.byte	0x04, 0x37
        /*0002*/ 	.short	(.L_215 - .L_214)
.L_214:
        /*0004*/ 	.word	0x00000082


	//----- nvinfo : EIATTR_KPARAM_INFO
	.align		4
.L_215:
        /*0008*/ 	.byte	0x04, 0x17
        /*000a*/ 	.short	(.L_217 - .L_216)
.L_216:
        /*000c*/ 	.word	0x00000000
        /*0010*/ 	.short	0x0004
        /*0012*/ 	.short	0x0020
        /*0014*/ 	.byte	0x00, 0xf0, 0x11, 0x00


	//----- nvinfo : EIATTR_KPARAM_INFO
	.align		4
.L_217:
        /*0018*/ 	.byte	0x04, 0x17
        /*001a*/ 	.short	(.L_219 - .L_218)
.L_218:
        /*001c*/ 	.word	0x00000000
        /*0020*/ 	.short	0x0003
        /*0022*/ 	.short	0x0018
        /*0024*/ 	.byte	0x00, 0xf0, 0x21, 0x00


	//----- nvinfo : EIATTR_KPARAM_INFO
	.align		4
.L_219:
        /*0028*/ 	.byte	0x04, 0x17
        /*002a*/ 	.short	(.L_221 - .L_220)
.L_220:
        /*002c*/ 	.word	0x00000000
        /*0030*/ 	.short	0x0002
        /*0032*/ 	.short	0x0010
        /*0034*/ 	.byte	0x00, 0xf0, 0x21, 0x00


	//----- nvinfo : EIATTR_KPARAM_INFO
	.align		4
.L_221:
        /*0038*/ 	.byte	0x04, 0x17
        /*003a*/ 	.short	(.L_223 - .L_222)
.L_222:
        /*003c*/ 	.word	0x00000000
        /*0040*/ 	.short	0x0001
        /*0042*/ 	.short	0x0008
        /*0044*/ 	.byte	0x00, 0xf5, 0x21, 0x00


	//----- nvinfo : EIATTR_KPARAM_INFO
	.align		4
.L_223:
        /*0048*/ 	.byte	0x04, 0x17
        /*004a*/ 	.short	(.L_225 - .L_224)
.L_224:
        /*004c*/ 	.word	0x00000000
        /*0050*/ 	.short	0x0000
        /*0052*/ 	.short	0x0000
        /*0054*/ 	.byte	0x00, 0xf5, 0x21, 0x00


	//----- nvinfo : EIATTR_SPARSE_MMA_MASK
	.align		4
.L_225:
        /*0058*/ 	.byte	0x03, 0x50
        /*005a*/ 	.short	0x0000


	//----- nvinfo : EIATTR_MAXREG_COUNT
	.align		4
        /*005c*/ 	.byte	0x03, 0x1b
        /*005e*/ 	.short	0x00ff


	//----- nvinfo : EIATTR_MERCURY_ISA_VERSION
	.align		4
        /*0060*/ 	.byte	0x03, 0x5f
        /*0062*/ 	.short	0x0101


	//----- nvinfo : EIATTR_VRC_CTA_INIT_COUNT
	.align		4
        /*0064*/ 	.byte	0x02, 0x4a
	.zero		1
	.zero		1


	//----- nvinfo : EIATTR_EXIT_INSTR_OFFSETS
	.align		4
        /*0068*/ 	.byte	0x04, 0x1c
        /*006a*/ 	.short	(.L_227 - .L_226)


	//   ....[0]....
.L_226:
        /*006c*/ 	.word	0x000000f0


	//   ....[1]....
        /*0070*/ 	.word	0x000001c0


	//----- nvinfo : EIATTR_CBANK_PARAM_SIZE
	.align		4
.L_227:
        /*0074*/ 	.byte	0x03, 0x19
        /*0076*/ 	.short	0x0024


	//----- nvinfo : EIATTR_PARAM_CBANK
	.align		4
        /*0078*/ 	.byte	0x04, 0x0a
        /*007a*/ 	.short	(.L_229 - .L_228)
	.align		4
.L_228:
        /*007c*/ 	.word	index@(.nv.constant0._Z15init_randombondPaPKfxxf)
        /*0080*/ 	.short	0x0380
        /*0082*/ 	.short	0x0024


	//----- nvinfo : EIATTR_SW_WAR
	.align		4
.L_229:
        /*0084*/ 	.byte	0x04, 0x36
        /*0086*/ 	.short	(.L_231 - .L_230)
.L_230:
        /*0088*/ 	.word	0x00000008
.L_231:


//--------------------- .nv.callgraph             --------------------------
	.section	.nv.callgraph,"",@"SHT_CUDA_CALLGRAPH"
	.align	4
	.sectionentsize	8
	.align		4
        /*0000*/ 	.word	0x00000000
	.align		4
        /*0004*/ 	.word	0xffffffff
	.align		4
        /*0008*/ 	.word	0x00000000
	.align		4
        /*000c*/ 	.word	0xfffffffe
	.align		4
        /*0010*/ 	.word	0x00000000
	.align		4
        /*0014*/ 	.word	0xfffffffd
	.align		4
        /*0018*/ 	.word	0x00000000
	.align		4
        /*001c*/ 	.word	0xfffffffc


//--------------------- .nv.constant4             --------------------------
	.section	.nv.constant4,"a",@progbits
	.align	8
	.align		8
.nv.constant4:
        /*0000*/ 	.dword	_ZN34_INTERNAL_9ad916f6_4_k_cu_439ec72d4cuda3std3__45__cpo5beginE
	.align		8
        /*0008*/ 	.dword	_ZN34_INTERNAL_9ad916f6_4_k_cu_439ec72d4cuda3std3__45__cpo3endE
	.align		8
        /*0010*/ 	.dword	_ZN34_INTERNAL_9ad916f6_4_k_cu_439ec72d4cuda3std3__45__cpo6cbeginE
	.align		8
        /*0018*/ 	.dword	_ZN34_INTERNAL_9ad916f6_4_k_cu_439ec72d4cuda3std3__45__cpo4cendE
	.align		8
        /*0020*/ 	.dword	_ZN34_INTERNAL_9ad916f6_4_k_cu_439ec72d4cuda3std3__45__cpo6rbeginE
	.align		8
        /*0028*/ 	.dword	_ZN34_INTERNAL_9ad916f6_4_k_cu_439ec72d4cuda3std3__45__cpo4rendE
	.align		8
        /*0030*/ 	.dword	_ZN34_INTERNAL_9ad916f6_4_k_cu_439ec72d4cuda3std3__45__cpo7crbeginE
	.align		8
        /*0038*/ 	.dword	_ZN34_INTERNAL_9ad916f6_4_k_cu_439ec72d4cuda3std3__45__cpo5crendE
	.align		8
        /*0040*/ 	.dword	_ZN34_INTERNAL_9ad916f6_4_k_cu_439ec72d4cuda3std3__436_GLOBAL__N__9ad916f6_4_k_cu_439ec72d6ignoreE
	.align		8
        /*0048*/ 	.dword	_ZN34_INTERNAL_9ad916f6_4_k_cu_439ec72d4cuda3std3__419piecewise_constructE
	.align		8
        /*0050*/ 	.dword	_ZN34_INTERNAL_9ad916f6_4_k_cu_439ec72d4cuda3std3__48in_placeE
	.align		8
        /*0058*/ 	.dword	_ZN34_INTERNAL_9ad916f6_4_k_cu_439ec72d4cuda3std3__420unreachable_sentinelE
	.align		8
        /*0060*/ 	.dword	_ZN34_INTERNAL_9ad916f6_4_k_cu_439ec72d4cuda3std3__47nulloptE
	.align		8
        /*0068*/ 	.dword	_ZN34_INTERNAL_9ad916f6_4_k_cu_439ec72d4cuda3std3__48unexpectE
	.align		8
        /*0070*/ 	.dword	_ZN34_INTERNAL_9ad916f6_4_k_cu_439ec72d4cuda3std6ranges3__45__cpo4swapE
	.align		8
        /*0078*/ 	.dword	_ZN34_INTERNAL_9ad916f6_4_k_cu_439ec72d4cuda3std6ranges3__45__cpo9iter_moveE
	.align		8
        /*0080*/ 	.dword	_ZN34_INTERNAL_9ad916f6_4_k_cu_439ec72d4cuda3std6ranges3__45__cpo5beginE
	.align		8
        /*0088*/ 	.dword	_ZN34_INTERNAL_9ad916f6_4_k_cu_439ec72d4cuda3std6ranges3__45__cpo3endE
	.align		8
        /*0090*/ 	.dword	_ZN34_INTERNAL_9ad916f6_4_k_cu_439ec72d4cuda3std6ranges3__45__cpo6cbeginE
	.align		8
        /*0098*/ 	.dword	_ZN34_INTERNAL_9ad916f6_4_k_cu_439ec72d4cuda3std6ranges3__45__cpo4cendE
	.align		8
        /*00a0*/ 	.dword	_ZN34_INTERNAL_9ad916f6_4_k_cu_439ec72d4cuda3std6ranges3__45__cpo7advanceE
	.align		8
        /*00a8*/ 	.dword	_ZN34_INTERNAL_9ad916f6_4_k_cu_439ec72d4cuda3std6ranges3__45__cpo9iter_swapE
	.align		8
        /*00b0*/ 	.dword	_ZN34_INTERNAL_9ad916f6_4_k_cu_439ec72d4cuda3std6ranges3__45__cpo4nextE
	.align		8
        /*00b8*/ 	.dword	_ZN34_INTERNAL_9ad916f6_4_k_cu_439ec72d4cuda3std6ranges3__45__cpo4prevE
	.align		8
        /*00c0*/ 	.dword	_ZN34_INTERNAL_9ad916f6_4_k_cu_439ec72d4cuda3std6ranges3__45__cpo4dataE
	.align		8
        /*00c8*/ 	.dword	_ZN34_INTERNAL_9ad916f6_4_k_cu_439ec72d4cuda3std6ranges3__45__cpo5cdataE
	.align		8
        /*00d0*/ 	.dword	_ZN34_INTERNAL_9ad916f6_4_k_cu_439ec72d4cuda3std6ranges3__45__cpo4sizeE
	.align		8
        /*00d8*/ 	.dword	_ZN34_INTERNAL_9ad916f6_4_k_cu_439ec72d4cuda3std6ranges3__45__cpo5ssizeE
	.align		8
        /*00e0*/ 	.dword	_ZN34_INTERNAL_9ad916f6_4_k_cu_439ec72d4cuda3std6ranges3__45__cpo8distanceE
	.align		8
        /*00e8*/ 	.dword	_ZN34_INTERNAL_9ad916f6_4_k_cu_439ec72d6thrust24THRUST_300001_SM_1000_NS6system6detail10sequential3seqE
	.align		8
        /*00f0*/ 	.dword	_ZN34_INTERNAL_9ad916f6_4_k_cu_439ec72d6thrust24THRUST_300001_SM_1000_NS12placeholders2_1E
	.align		8
        /*00f8*/ 	.dword	_ZN34_INTERNAL_9ad916f6_4_k_cu_439ec72d6thrust24THRUST_300001_SM_1000_NS12placeholders2_2E
	.align		8
        /*0100*/ 	.dword	_ZN34_INTERNAL_9ad916f6_4_k_cu_439ec72d6thrust24THRUST_300001_SM_1000_NS12placeholders2_3E
	.align		8
        /*0108*/ 	.dword	_ZN34_INTERNAL_9ad916f6_4_k_cu_439ec72d6thrust24THRUST_300001_SM_1000_NS12placeholders2_4E
	.align		8
        /*0110*/ 	.dword	_ZN34_INTERNAL_9ad916f6_4_k_cu_439ec72d6thrust24THRUST_300001_SM_1000_NS12placeholders2_5E
	.align		8
        /*0118*/ 	.dword	_ZN34_INTERNAL_9ad916f6_4_k_cu_439ec72d6thrust24THRUST_300001_SM_1000_NS12placeholders2_6E
	.align		8
        /*0120*/ 	.dword	_ZN34_INTERNAL_9ad916f6_4_k_cu_439ec72d6thrust24THRUST_300001_SM_1000_NS12placeholders2_7E
	.align		8
        /*0128*/ 	.dword	_ZN34_INTERNAL_9ad916f6_4_k_cu_439ec72d6thrust24THRUST_300001_SM_1000_NS12placeholders2_8E
	.align		8
        /*0130*/ 	.dword	_ZN34_INTERNAL_9ad916f6_4_k_cu_439ec72d6thrust24THRUST_300001_SM_1000_NS12placeholders2_9E
	.align		8
        /*0138*/ 	.dword	_ZN34_INTERNAL_9ad916f6_4_k_cu_439ec72d6thrust24THRUST_300001_SM_1000_NS12placeholders3_10E


//--------------------- .text._ZN3cub18CUB_300001_SM_10006detail6reduce28DeviceReduceSingleTileKernelINS2_10policy_hubIfyN4cuda3std3__44plusIvEEE10Policy1000EPfSC_iS9_ffNS7_10__identityEEEvT0_T1_T2_T3_T4_T6_ --------------------------
	.section	.text._ZN3cub18CUB_300001_SM_10006detail6reduce28DeviceReduceSingleTileKernelINS2_10policy_hubIfyN4cuda3std3__44plusIvEEE10Policy1000EPfSC_iS9_ffNS7_10__identityEEEvT0_T1_T2_T3_T4_T6_,"ax",@progbits
	.align	128
        .global         _ZN3cub18CUB_300001_SM_10006detail6reduce28DeviceReduceSingleTileKernelINS2_10policy_hubIfyN4cuda3std3__44plusIvEEE10Policy1000EPfSC_iS9_ffNS7_10__identityEEEvT0_T1_T2_T3_T4_T6_
        .type           _ZN3cub18CUB_300001_SM_10006detail6reduce28DeviceReduceSingleTileKernelINS2_10policy_hubIfyN4cuda3std3__44plusIvEEE10Policy1000EPfSC_iS9_ffNS7_10__identityEEEvT0_T1_T2_T3_T4_T6_,@function
        .size           _ZN3cub18CUB_300001_SM_10006detail6reduce28DeviceReduceSingleTileKernelINS2_10policy_hubIfyN4cuda3std3__44plusIvEEE10Policy1000EPfSC_iS9_ffNS7_10__identityEEEvT0_T1_T2_T3_T4_T6_,(.L_x_180 - _ZN3cub18CUB_300001_SM_10006detail6reduce28DeviceReduceSingleTileKernelINS2_10policy_hubIfyN4cuda3std3__44plusIvEEE10Policy1000EPfSC_iS9_ffNS7_10__identityEEEvT0_T1_T2_T3_T4_T6_)
        .other          _ZN3cub18CUB_300001_SM_10006detail6reduce28DeviceReduceSingleTileKernelINS2_10policy_hubIfyN4cuda3std3__44plusIvEEE10Policy1000EPfSC_iS9_ffNS7_10__identityEEEvT0_T1_T2_T3_T4_T6_,@"STO_CUDA_ENTRY STV_DEFAULT"
_ZN3cub18CUB_300001_SM_10006detail6reduce28DeviceReduceSingleTileKernelINS2_10policy_hubIfyN4cuda3std3__44plusIvEEE10Policy1000EPfSC_iS9_ffNS7_10__identityEEEvT0_T1_T2_T3_T4_T6_:
.text._ZN3cub18CUB_300001_SM_10006detail6reduce28DeviceReduceSingleTileKernelINS2_10policy_hubIfyN4cuda3std3__44plusIvEEE10Policy1000EPfSC_iS9_ffNS7_10__identityEEEvT0_T1_T2_T3_T4_T6_:
[----:B------:R-:W-:Y:S01]  /*0000*/  LDC R1, c[0x0][0x37c] ;  /* 0x0000df00ff017b82 */ /* 0x000fe20000000800 */
[----:B------:R-:W0:Y:S01]  /*0010*/  LDCU UR4, c[0x0][0x390] ;  /* 0x00007200ff0477ac */ /* 0x000e220008000800 */
[----:B------:R-:W1:Y:S01]  /*0020*/  LDCU.64 UR6, c[0x0][0x358] ;  /* 0x00006b00ff0677ac */ /* 0x000e620008000a00 */
[----:B0-----:R-:W-:-:S04]  /*0030*/  MOV R20, UR4 ;  /* 0x0000000400147c02 */ /* 0x001fc80008000f00 */
[----:B------:R-:W-:-:S13]  /*0040*/  ISETP.NE.AND P0, PT, R20, RZ, PT ;  /* 0x000000ff1400720c */ /* 0x000fda0003f05270 */
[----:B-1----:R-:W-:Y:S05]  /*0050*/  @P0 BRA `(.L_x_0) ;  /* 0x00000000001c0947 */ /* 0x002fea0003800000 */
[----:B------:R-:W0:Y:S02]  /*0060*/  S2R R0, SR_TID.X ;  /* 0x0000000000007919 */ /* 0x000e240000002100 */
[----:B0-----:R-:W-:-:S13]  /*0070*/  ISETP.NE.AND P0, PT, R0, RZ, PT ;  /* 0x000000ff0000720c */ /* 0x001fda0003f05270 */
[----:B------:R-:W-:Y:S05]  /*0080*/  @P0 EXIT ;  /* 0x000000000000094d */ /* 0x000fea0003800000 */
[----:B------:R-:W0:Y:S08]  /*0090*/  LDC R5, c[0x0][0x398] ;  /* 0x0000e600ff057b82 */ /* 0x000e300000000800 */
[----:B------:R-:W0:Y:S02]  /*00a0*/  LDC.64 R2, c[0x0][0x388] ;  /* 0x0000e200ff027b82 */ /* 0x000e240000000a00 */
[----:B0-----:R-:W-:Y:S01]  /*00b0*/  STG.E desc[UR6][R2.64], R5 ;  /* 0x0000000502007986 */ /* 0x001fe2000c101906 */
[----:B------:R-:W-:Y:S05]  /*00c0*/  EXIT ;  /* 0x000000000000794d */ /* 0x000fea0003800000 */
.L_x_0:
[----:B------:R-:W0:Y:S01]  /*00d0*/  LDCU UR4, c[0x0][0x380] ;  /* 0x00007000ff0477ac */ /* 0x000e220008000800 */
[----:B------:R-:W-:Y:S01]  /*00e0*/  BSSY.RECONVERGENT B0, `(.L_x_1) ;  /* 0x0000399000007945 */ /* 0x000fe20003800200 */
[----:B0-----:R-:W-:-:S09]  /*00f0*/  ULOP3.LUT UP0, URZ, UR4, 0xf, URZ, 0xc0, !UPT ;  /* 0x0000000f04ff7892 */ /* 0x001fd2000f80c0ff */
[----:B------:R-:W-:Y:S05]  /*0100*/  BRA.U UP0, `(.L_x_2) ;  /* 0x0000001d00007547 */ /* 0x000fea000b800000 */
[----:B------:R-:W-:-:S13]  /*0110*/  ISETP.GT.AND P0, PT, R20, 0xfff, PT ;  /* 0x00000fff1400780c */ /* 0x000fda0003f04270 */
[----:B------:R-:W-:Y:S05]  /*0120*/  @P0 BRA `(.L_x_3) ;  /* 0x0000000c00600947 */ /* 0x000fea0003800000 */
[----:B------:R-:W0:Y:S01]  /*0130*/  S2R R9, SR_TID.X ;  /* 0x0000000000097919 */ /* 0x000e220000002100 */
[----:B------:R-:W-:Y:S01]  /*0140*/  BSSY.RECONVERGENT B1, `(.L_x_4) ;  /* 0x0000009000017945 */ /* 0x000fe20003800200 */
[----:B------:R-:W-:Y:S01]  /*0150*/  HFMA2 R0, -RZ, RZ, 0, 0 ;  /* 0x00000000ff007431 */ /* 0x000fe200000001ff */
[----:B0-----:R-:W-:Y:S02]  /*0160*/  ISETP.GE.AND P0, PT, R9, R20, PT ;  /* 0x000000140900720c */ /* 0x001fe40003f06270 */
[----:B------:R-:W-:-:S11]  /*0170*/  MOV R11, R9 ;  /* 0x00000009000b7202 */ /* 0x000fd60000000f00 */
[----:B------:R-:W-:Y:S05]  /*0180*/  @P0 BRA `(.L_x_5) ;  /* 0x0000000000100947 */ /* 0x000fea0003800000 */
[----:B------:R-:W0:Y:S02]  /*0190*/  LDC.64 R2, c[0x0][0x380] ;  /* 0x0000e000ff027b82 */ /* 0x000e240000000a00 */
[----:B0-----:R-:W-:-:S05]  /*01a0*/  IMAD.WIDE.U32 R2, R9, 0x4, R2 ;  /* 0x0000000409027825 */ /* 0x001fca00078e0002 */
[----:B------:R0:W5:Y:S01]  /*01b0*/  LDG.E.CONSTANT R0, desc[UR6][R2.64] ;  /* 0x0000000602007981 */ /* 0x000162000c1e9900 */
[----:B------:R-:W-:-:S07]  /*01c0*/  IADD3 R11, PT, PT, R9, 0x100, RZ ;  /* 0x00000100090b7810 */ /* 0x000fce0007ffe0ff */
.L_x_5:
[----:B------:R-:W-:Y:S05]  /*01d0*/  BSYNC.RECONVERGENT B1 ;  /* 0x0000000000017941 */ /* 0x000fea0003800200 */
.L_x_4:
[----:B------:R-:W-:Y:S01]  /*01e0*/  ISETP.GE.AND P0, PT, R11, R20, PT ;  /* 0x000000140b00720c */ /* 0x000fe20003f06270 */
[----:B------:R-:W-:-:S12]  /*01f0*/  BSSY.RECONVERGENT B1, `(.L_x_6) ;  /* 0x0000074000017945 */ /* 0x000fd80003800200 */
[----:B------:R-:W-:Y:S05]  /*0200*/  @P0 BRA `(.L_x_7) ;  /* 0x0000000400c80947 */ /* 0x000fea0003800000 */
[----:B0-----:R-:W-:Y:S01]  /*0210*/  LOP3.LUT R3, RZ, R11, RZ, 0x33, !PT ;  /* 0x0000000bff037212 */ /* 0x001fe200078e33ff */
[----:B------:R-:W-:Y:S03]  /*0220*/  BSSY.RECONVERGENT B2, `(.L_x_8) ;  /* 0x0000015000027945 */ /* 0x000fe60003800200 */
[----:B------:R-:W-:-:S04]  /*0230*/  IADD3 R4, PT, PT, R3, R20, RZ ;  /* 0x0000001403047210 */ /* 0x000fc80007ffe0ff */
[C---:B------:R-:W-:Y:S02]  /*0240*/  LOP3.LUT R2, R4.reuse, 0x300, RZ, 0xc0, !PT ;  /* 0x0000030004027812 */ /* 0x040fe400078ec0ff */
[----:B------:R-:W-:Y:S02]  /*0250*/  ISETP.GE.U32.AND P1, PT, R4, 0x300, PT ;  /* 0x000003000400780c */ /* 0x000fe40003f26070 */
[----:B------:R-:W-:-:S13]  /*0260*/  ISETP.NE.AND P0, PT, R2, 0x300, PT ;  /* 0x000003000200780c */ /* 0x000fda0003f05270 */
[----:B------:R-:W-:Y:S05]  /*0270*/  @!P0 BRA `(.L_x_9) ;  /* 0x00000000003c8947 */ /* 0x000fea0003800000 */
[----:B------:R-:W0:Y:S01]  /*0280*/  LDC.64 R2, c[0x0][0x380] ;  /* 0x0000e000ff027b82 */ /* 0x000e220000000a00 */
[----:B------:R-:W-:-:S04]  /*0290*/  LEA.HI R4, R4, 0x1, RZ, 0x18 ;  /* 0x0000000104047811 */ /* 0x000fc800078fc0ff */
[----:B------:R-:W-:-:S04]  /*02a0*/  LOP3.LUT R4, R4, 0x3, RZ, 0xc0, !PT ;  /* 0x0000000304047812 */ /* 0x000fc800078ec0ff */
[----:B------:R-:W-:Y:S01]  /*02b0*/  IADD3 R4, PT, PT, -R4, RZ, RZ ;  /* 0x000000ff04047210 */ /* 0x000fe20007ffe1ff */
[----:B0-----:R-:W-:-:S05]  /*02c0*/  IMAD.WIDE.U32 R2, R11, 0x4, R2 ;  /* 0x000000040b027825 */ /* 0x001fca00078e0002 */
[----:B------:R-:W-:-:S07]  /*02d0*/  MOV R5, R3 ;  /* 0x0000000300057202 */ /* 0x000fce0000000f00 */
.L_x_10:
[----:B------:R-:W-:-:S06]  /*02e0*/  MOV R3, R5 ;  /* 0x0000000500037202 */ /* 0x000fcc0000000f00 */
[----:B------:R0:W2:Y:S01]  /*02f0*/  LDG.E.CONSTANT R3, desc[UR6][R2.64] ;  /* 0x0000000602037981 */ /* 0x0000a2000c1e9900 */
[----:B------:R-:W-:Y:S02]  /*0300*/  IADD3 R4, PT, PT, R4, 0x1, RZ ;  /* 0x0000000104047810 */ /* 0x000fe40007ffe0ff */
[----:B------:R-:W-:Y:S02]  /*0310*/  IADD3 R11, PT, PT, R11, 0x100, RZ ;  /* 0x000001000b0b7810 */ /* 0x000fe40007ffe0ff */
[----:B------:R-:W-:Y:S02]  /*0320*/  ISETP.NE.AND P0, PT, R4, RZ, PT ;  /* 0x000000ff0400720c */ /* 0x000fe40003f05270 */
[----:B0-----:R-:W-:-:S04]  /*0330*/  IADD3 R2, P2, PT, R2, 0x400, RZ ;  /* 0x0000040002027810 */ /* 0x001fc80007f5e0ff */
[----:B------:R-:W-:Y:S01]  /*0340*/  IADD3.X R5, PT, PT, RZ, R5, RZ, P2, !PT ;  /* 0x00000005ff057210 */ /* 0x000fe200017fe4ff */
[----:B--2--5:R-:W-:-:S06]  /*0350*/  FADD R0, R3, R0 ;  /* 0x0000000003007221 */ /* 0x024fcc0000000000 */
[----:B------:R-:W-:Y:S05]  /*0360*/  @P0 BRA `(.L_x_10) ;  /* 0xfffffffc00dc0947 */ /* 0x000fea000383ffff */
.L_x_9:
[----:B------:R-:W-:Y:S05]  /*0370*/  BSYNC.RECONVERGENT B2 ;  /* 0x0000000000027941 */ /* 0x000fea0003800200 */
.L_x_8:
[----:B------:R-:W-:Y:S05]  /*0380*/  @!P1 BRA `(.L_x_7) ;  /* 0x0000000400689947 */ /* 0x000fea0003800000 */
[----:B------:R-:W-:Y:S01]  /*0390*/  IADD3 R2, PT, PT, -R11, R20, RZ ;  /* 0x000000140b027210 */ /* 0x000fe20007ffe1ff */
[----:B------:R-:W-:Y:S01]  /*03a0*/  BSSY.RECONVERGENT B2, `(.L_x_11) ;  /* 0x0000031000027945 */ /* 0x000fe20003800200 */
[----:B------:R-:W-:Y:S02]  /*03b0*/  PLOP3.LUT P0, PT, PT, PT, PT, 0x80, 0x8 ;  /* 0x000000000008781c */ /* 0x000fe40003f0f070 */
[----:B------:R-:W-:-:S13]  /*03c0*/  ISETP.GT.AND P1, PT, R2, 0xc00, PT ;  /* 0x00000c000200780c */ /* 0x000fda0003f24270 */
[----:B------:R-:W-:Y:S05]  /*03d0*/  @!P1 BRA `(.L_x_12) ;  /* 0x0000000000b49947 */ /* 0x000fea0003800000 */
[----:B------:R-:W-:Y:S02]  /*03e0*/  PLOP3.LUT P0, PT, PT, PT, PT, 0x8, 0x80 ;  /* 0x000000000080781c */ /* 0x000fe40003f0e170 */
[----:B------:R-:W-:-:S11]  /*03f0*/  IADD3 R8, PT, PT, R20, -0xc00, RZ ;  /* 0xfffff40014087810 */ /* 0x000fd60007ffe0ff */
.L_x_13:
[----:B------:R-:W0:Y:S01]  /*0400*/  LDC.64 R6, c[0x0][0x380] ;  /* 0x0000e000ff067b82 */ /* 0x000e220000000a00 */
[C---:B------:R-:W-:Y:S01]  /*0410*/  IADD3 R5, PT, PT, R11.reuse, 0x400, RZ ;  /* 0x000004000b057810 */ /* 0x040fe20007ffe0ff */
[----:B0-----:R-:W-:-:S05]  /*0420*/  IMAD.WIDE R24, R11, 0x4, R6 ;  /* 0x000000040b187825 */ /* 0x001fca00078e0206 */
[----:B------:R-:W2:Y:S04]  /*0430*/  LDG.E.CONSTANT R13, desc[UR6][R24.64] ;  /* 0x00000006180d7981 */ /* 0x000ea8000c1e9900 */
[----:B------:R-:W3:Y:S01]  /*0440*/  LDG.E.CONSTANT R10, desc[UR6][R24.64+0x400] ;  /* 0x00040006180a7981 */ /* 0x000ee2000c1e9900 */
[----:B------:R-:W-:-:S03]  /*0450*/  IMAD.WIDE R4, R5, 0x4, R6 ;  /* 0x0000000405047825 */ /* 0x000fc600078e0206 */
[----:B------:R-:W4:Y:S04]  /*0460*/  LDG.E.CONSTANT R12, desc[UR6][R24.64+0x800] ;  /* 0x00080006180c7981 */ /* 0x000f28000c1e9900 */
[----:B------:R-:W4:Y:S04]  /*0470*/  LDG.E.CONSTANT R17, desc[UR6][R24.64+0xc00] ;  /* 0x000c000618117981 */ /* 0x000f28000c1e9900 */
[----:B------:R-:W4:Y:S01]  /*0480*/  LDG.E.CONSTANT R16, desc[UR6][R4.64] ;  /* 0x0000000604107981 */ /* 0x000f22000c1e9900 */
[----:B------:R-:W-:-:S03]  /*0490*/  IADD3 R3, PT, PT, R11, 0x800, RZ ;  /* 0x000008000b037810 */ /* 0x000fc60007ffe0ff */
[----:B------:R-:W4:Y:S04]  /*04a0*/  LDG.E.CONSTANT R15, desc[UR6][R4.64+0x400] ;  /* 0x00040006040f7981 */ /* 0x000f28000c1e9900 */
[----:B------:R-:W4:Y:S01]  /*04b0*/  LDG.E.CONSTANT R14, desc[UR6][R4.64+0x800] ;  /* 0x00080006040e7981 */ /* 0x000f22000c1e9900 */
[----:B------:R-:W-:-:S03]  /*04c0*/  IMAD.WIDE R2, R3, 0x4, R6 ;  /* 0x0000000403027825 */ /* 0x000fc600078e0206 */
[----:B------:R-:W4:Y:S04]  /*04d0*/  LDG.E.CONSTANT R22, desc[UR6][R4.64+0xc00] ;  /* 0x000c000604167981 */ /* 0x000f28000c1e9900 */
[----:B------:R-:W4:Y:S01]  /*04e0*/  LDG.E.CONSTANT R21, desc[UR6][R2.64] ;  /* 0x0000000602157981 */ /* 0x000f22000c1e9900 */
[----:B------:R-:W-:-:S03]  /*04f0*/  IADD3 R23, PT, PT, R11, 0xc00, RZ ;  /* 0x00000c000b177810 */ /* 0x000fc60007ffe0ff */
[----:B------:R-:W4:Y:S04]  /*0500*/  LDG.E.CONSTANT R19, desc[UR6][R2.64+0x400] ;  /* 0x0004000602137981 */ /* 0x000f28000c1e9900 */
[----:B------:R-:W4:Y:S01]  /*0510*/  LDG.E.CONSTANT R18, desc[UR6][R2.64+0x800] ;  /* 0x0008000602127981 */ /* 0x000f22000c1e9900 */
[----:B------:R-:W-:-:S03]  /*0520*/  IMAD.WIDE R6, R23, 0x4, R6 ;  /* 0x0000000417067825 */ /* 0x000fc600078e0206 */
[----:B------:R-:W4:Y:S04]  /*0530*/  LDG.E.CONSTANT R26, desc[UR6][R2.64+0xc00] ;  /* 0x000c0006021a7981 */ /* 0x000f28000c1e9900 */
[----:B------:R-:W4:Y:S04]  /*0540*/  LDG.E.CONSTANT R25, desc[UR6][R6.64] ;  /* 0x0000000606197981 */ /* 0x000f28000c1e9900 */
[----:B------:R-:W4:Y:S04]  /*0550*/  LDG.E.CONSTANT R23, desc[UR6][R6.64+0x400] ;  /* 0x0004000606177981 */ /* 0x000f28000c1e9900 */
[----:B------:R-:W4:Y:S04]  /*0560*/  LDG.E.CONSTANT R24, desc[UR6][R6.64+0x800] ;  /* 0x0008000606187981 */ /* 0x000f28000c1e9900 */
[----:B------:R-:W4:Y:S01]  /*0570*/  LDG.E.CONSTANT R27, desc[UR6][R6.64+0xc00] ;  /* 0x000c0006061b7981 */ /* 0x000f22000c1e9900 */
[----:B------:R-:W-:-:S04]  /*0580*/  IADD3 R11, PT, PT, R11, 0x1000, RZ ;  /* 0x000010000b0b7810 */ /* 0x000fc80007ffe0ff */
[----:B------:R-:W-:Y:S01]  /*0590*/  ISETP.GE.AND P1, PT, R11, R8, PT ;  /* 0x000000080b00720c */ /* 0x000fe20003f26270 */
[----:B--2--5:R-:W-:-:S04]  /*05a0*/  FADD R13, R13, R0 ;  /* 0x000000000d0d7221 */ /* 0x024fc80000000000 */
[----:B---3--:R-:W-:-:S04]  /*05b0*/  FADD R13, R13, R10 ;  /* 0x0000000a0d0d7221 */ /* 0x008fc80000000000 */
[----:B----4-:R-:W-:-:S04]  /*05c0*/  FADD R12, R13, R12 ;  /* 0x0000000c0d0c7221 */ /* 0x010fc80000000000 */
[----:B------:R-:W-:-:S04]  /*05d0*/  FADD R17, R12, R17 ;  /* 0x000000110c117221 */ /* 0x000fc80000000000 */
        /* <DEDUP_REMOVED lines=11> */
[----:B------:R-:W-:Y:S01]  /*0690*/  FADD R0, R24, R27 ;  /* 0x0000001b18007221 */ /* 0x000fe20000000000 */
[----:B------:R-:W-:Y:S06]  /*06a0*/  @!P1 BRA `(.L_x_13) ;  /* 0xfffffffc00549947 */ /* 0x000fec000383ffff */
.L_x_12:
[----:B------:R-:W-:Y:S05]  /*06b0*/  BSYNC.RECONVERGENT B2 ;  /* 0x0000000000027941 */ /* 0x000fea0003800200 */
.L_x_11:
[----:B------:R-:W-:Y:S01]  /*06c0*/  IADD3 R2, PT, PT, -R11, R20, RZ ;  /* 0x000000140b027210 */ /* 0x000fe20007ffe1ff */
[----:B------:R-:W-:Y:S03]  /*06d0*/  BSSY.RECONVERGENT B2, `(.L_x_14) ;  /* 0x0000019000027945 */ /* 0x000fe60003800200 */
[----:B------:R-:W-:-:S13]  /*06e0*/  ISETP.GT.AND P1, PT, R2, 0x400, PT ;  /* 0x000004000200780c */ /* 0x000fda0003f24270 */
[----:B------:R-:W-:Y:S05]  /*06f0*/  @!P1 BRA `(.L_x_15) ;  /* 0x0000000000589947 */ /* 0x000fea0003800000 */
        /* <DEDUP_REMOVED lines=8> */
[----:B------:R-:W4:Y:S04]  /*0780*/  LDG.E.CONSTANT R17, desc[UR6][R4.64] ;  /* 0x0000000604117981 */ /* 0x000f28000c1e9900 */
[----:B------:R-:W4:Y:S04]  /*0790*/  LDG.E.CONSTANT R19, desc[UR6][R4.64+0x400] ;  /* 0x0004000604137981 */ /* 0x000f28000c1e9900 */
[----:B------:R-:W4:Y:S04]  /*07a0*/  LDG.E.CONSTANT R21, desc[UR6][R4.64+0x800] ;  /* 0x0008000604157981 */ /* 0x000f28000c1e9900 */
[----:B------:R-:W4:Y:S01]  /*07b0*/  LDG.E.CONSTANT R23, desc[UR6][R4.64+0xc00] ;  /* 0x000c000604177981 */ /* 0x000f22000c1e9900 */
[----:B------:R-:W-:-:S02]  /*07c0*/  PLOP3.LUT P0, PT, PT, PT, PT, 0x8, 0x80 ;  /* 0x000000000080781c */ /* 0x000fc40003f0e170 */
[----:B------:R-:W-:Y:S01]  /*07d0*/  IADD3 R11, PT, PT, R11, 0x800, RZ ;  /* 0x000008000b0b7810 */ /* 0x000fe20007ffe0ff */
[----:B--2--5:R-:W-:-:S04]  /*07e0*/  FADD R7, R0, R7 ;  /* 0x0000000700077221 */ /* 0x024fc80000000000 */
[----:B---3--:R-:W-:-:S04]  /*07f0*/  FADD R6, R7, R6 ;  /* 0x0000000607067221 */ /* 0x008fc80000000000 */
[----:B----4-:R-:W-:-:S04]  /*0800*/  FADD R6, R6, R13 ;  /* 0x0000000d06067221 */ /* 0x010fc80000000000 */
[----:B------:R-:W-:-:S04]  /*0810*/  FADD R6, R6, R15 ;  /* 0x0000000f06067221 */ /* 0x000fc80000000000 */
[----:B------:R-:W-:-:S04]  /*0820*/  FADD R6, R6, R17 ;  /* 0x0000001106067221 */ /* 0x000fc80000000000 */
[----:B------:R-:W-:-:S04]  /*0830*/  FADD R6, R6, R19 ;  /* 0x0000001306067221 */ /* 0x000fc80000000000 */
[----:B------:R-:W-:-:S04]  /*0840*/  FADD R6, R6, R21 ;  /* 0x0000001506067221 */ /* 0x000fc80000000000 */
[----:B------:R-:W-:-:S07]  /*0850*/  FADD R0, R6, R23 ;  /* 0x0000001706007221 */ /* 0x000fce0000000000 */
.L_x_15:
[----:B------:R-:W-:Y:S05]  /*0860*/  BSYNC.RECONVERGENT B2 ;  /* 0x0000000000027941 */ /* 0x000fea0003800200 */
.L_x_14:
[----:B------:R-:W-:-:S13]  /*0870*/  ISETP.LT.OR P0, PT, R11, R20, P0 ;  /* 0x000000140b00720c */ /* 0x000fda0000701670 */
[----:B------:R-:W-:Y:S05]  /*0880*/  @!P0 BRA `(.L_x_7) ;  /* 0x0000000000288947 */ /* 0x000fea0003800000 */
[----:B------:R-:W0:Y:S02]  /*0890*/  LDC.64 R2, c[0x0][0x380] ;  /* 0x0000e000ff027b82 */ /* 0x000e240000000a00 */
[----:B0-----:R-:W-:-:S05]  /*08a0*/  IMAD.WIDE R2, R11, 0x4, R2 ;  /* 0x000000040b027825 */ /* 0x001fca00078e0202 */
[----:B------:R-:W2:Y:S04]  /*08b0*/  LDG.E.CONSTANT R5, desc[UR6][R2.64] ;  /* 0x0000000602057981 */ /* 0x000ea8000c1e9900 */
[----:B------:R-:W3:Y:S04]  /*08c0*/  LDG.E.CONSTANT R4, desc[UR6][R2.64+0x400] ;  /* 0x0004000602047981 */ /* 0x000ee8000c1e9900 */
[----:B------:R-:W4:Y:S04]  /*08d0*/  LDG.E.CONSTANT R7, desc[UR6][R2.64+0x800] ;  /* 0x0008000602077981 */ /* 0x000f28000c1e9900 */
[----:B------:R-:W4:Y:S01]  /*08e0*/  LDG.E.CONSTANT R11, desc[UR6][R2.64+0xc00] ;  /* 0x000c0006020b7981 */ /* 0x000f22000c1e9900 */
[----:B--2--5:R-:W-:-:S04]  /*08f0*/  FADD R5, R0, R5 ;  /* 0x0000000500057221 */ /* 0x024fc80000000000 */
[----:B---3--:R-:W-:-:S04]  /*0900*/  FADD R4, R5, R4 ;  /* 0x0000000405047221 */ /* 0x008fc80000000000 */
[----:B----4-:R-:W-:-:S04]  /*0910*/  FADD R4, R4, R7 ;  /* 0x0000000704047221 */ /* 0x010fc80000000000 */
[----:B------:R-:W-:-:S07]  /*0920*/  FADD R0, R4, R11 ;  /* 0x0000000b04007221 */ /* 0x000fce0000000000 */
.L_x_7:
[----:B------:R-:W-:Y:S05]  /*0930*/  BSYNC.RECONVERGENT B1 ;  /* 0x0000000000017941 */ /* 0x000fea0003800200 */
.L_x_6:
[----:B------:R-:W-:-:S13]  /*0940*/  ISETP.GE.AND P0, PT, R20, 0x100, PT ;  /* 0x000001001400780c */ /* 0x000fda0003f06270 */
[----:B------:R-:W-:Y:S05]  /*0950*/  @!P0 BRA `(.L_x_16) ;  /* 0x0000000000908947 */ /* 0x000fea0003800000 */
[----:B0----5:R-:W0:Y:S01]  /*0960*/  SHFL.DOWN P0, R3, R0, 0x1, 0x1f ;  /* 0x08201f0000037f89 */ /* 0x021e220000000000 */
[----:B------:R-:W1:Y:S01]  /*0970*/  S2R R2, SR_LANEID ;  /* 0x0000000000027919 */ /* 0x000e620000000000 */
[----:B0-----:R-:W-:-:S05]  /*0980*/  @P0 FADD R3, R3, R0 ;  /* 0x0000000003030221 */ /* 0x001fca0000000000 */
[----:B------:R-:W0:Y:S01]  /*0990*/  SHFL.DOWN P0, R4, R3, 0x2, 0x1f ;  /* 0x08401f0003047f89 */ /* 0x000e220000000000 */
[----:B-1----:R-:W-:-:S13]  /*09a0*/  ISETP.NE.AND P1, PT, R2, RZ, PT ;  /* 0x000000ff0200720c */ /* 0x002fda0003f25270 */
[----:B------:R-:W1:Y:S01]  /*09b0*/  @!P1 S2R R8, SR_CgaCtaId ;  /* 0x0000000000089919 */ /* 0x000e620000008800 */
[----:B------:R-:W-:Y:S02]  /*09c0*/  @!P1 MOV R7, 0x400 ;  /* 0x0000040000079802 */ /* 0x000fe40000000f00 */
[----:B------:R-:W-:Y:S01]  /*09d0*/  @!P1 SHF.R.U32.HI R0, RZ, 0x3, R9 ;  /* 0x00000003ff009819 */ /* 0x000fe20000011609 */
[----:B0-----:R-:W-:-:S03]  /*09e0*/  @P0 FADD R4, R3, R4 ;  /* 0x0000000403040221 */ /* 0x001fc60000000000 */
[----:B------:R-:W-:Y:S02]  /*09f0*/  @!P1 LOP3.LUT R0, R0, 0x7c, RZ, 0xc0, !PT ;  /* 0x0000007c00009812 */ /* 0x000fe400078ec0ff */
[----:B------:R-:W0:Y:S01]  /*0a00*/  SHFL.DOWN P0, R5, R4, 0x4, 0x1f ;  /* 0x08801f0004057f89 */ /* 0x000e220000000000 */
[----:B-1----:R-:W-:Y:S01]  /*0a10*/  @!P1 LEA R7, R8, R7, 0x18 ;  /* 0x0000000708079211 */ /* 0x002fe200078ec0ff */
[----:B0-----:R-:W-:-:S03]  /*0a20*/  @P0 FADD R5, R4, R5 ;  /* 0x0000000504050221 */ /* 0x001fc60000000000 */
[----:B------:R-:W-:Y:S02]  /*0a30*/  @!P1 IADD3 R7, PT, PT, R0, R7, RZ ;  /* 0x0000000700079210 */ /* 0x000fe40007ffe0ff */
[----:B------:R-:W0:Y:S02]  /*0a40*/  SHFL.DOWN P0, R6, R5, 0x8, 0x1f ;  /* 0x09001f0005067f89 */ /* 0x000e240000000000 */
[----:B0-----:R-:W-:-:S05]  /*0a50*/  @P0 FADD R6, R5, R6 ;  /* 0x0000000605060221 */ /* 0x001fca0000000000 */
[----:B------:R-:W0:Y:S02]  /*0a60*/  SHFL.DOWN P0, R2, R6, 0x10, 0x1f ;  /* 0x0a001f0006027f89 */ /* 0x000e240000000000 */
[----:B0-----:R-:W-:Y:S01]  /*0a70*/  @P0 FADD R2, R6, R2 ;  /* 0x0000000206020221 */ /* 0x001fe20000000000 */
[----:B------:R-:W-:-:S04]  /*0a80*/  ISETP.NE.AND P0, PT, R9, RZ, PT ;  /* 0x000000ff0900720c */ /* 0x000fc80003f05270 */
[----:B------:R0:W-:Y:S01]  /*0a90*/  @!P1 STS [R7+0x8], R2 ;  /* 0x0000080207009388 */ /* 0x0001e20000000800 */
[----:B------:R-:W-:Y:S08]  /*0aa0*/  BAR.SYNC.DEFER_BLOCKING 0x0 ;  /* 0x0000000000007b1d */ /* 0x000ff00000010000 */
[----:B------:R-:W-:Y:S05]  /*0ab0*/  @P0 BRA `(.L_x_17) ;  /* 0x0000002c00ec0947 */ /* 0x000fea0003800000 */
[----:B------:R-:W1:Y:S01]  /*0ac0*/  S2UR UR5, SR_CgaCtaId ;  /* 0x00000000000579c3 */ /* 0x000e620000008800 */
[----:B------:R-:W-:Y:S02]  /*0ad0*/  UMOV UR4, 0x400 ;  /* 0x0000040000047882 */ /* 0x000fe40000000000 */
[----:B-1----:R-:W-:-:S09]  /*0ae0*/  ULEA UR4, UR5, UR4, 0x18 ;  /* 0x0000000405047291 */ /* 0x002fd2000f8ec0ff */
[----:B------:R-:W1:Y:S04]  /*0af0*/  LDS R3, [UR4+0xc] ;  /* 0x00000c04ff037984 */ /* 0x000e680008000800 */
[----:B0-----:R-:W0:Y:S04]  /*0b00*/  LDS.128 R4, [UR4+0x10] ;  /* 0x00001004ff047984 */ /* 0x001e280008000c00 */
[----:B------:R-:W2:Y:S01]  /*0b10*/  LDS.64 R8, [UR4+0x20] ;  /* 0x00002004ff087984 */ /* 0x000ea20008000a00 */
[----:B-1----:R-:W-:-:S04]  /*0b20*/  FADD R3, R2, R3 ;  /* 0x0000000302037221 */ /* 0x002fc80000000000 */
[----:B0-----:R-:W-:-:S04]  /*0b30*/  FADD R4, R3, R4 ;  /* 0x0000000403047221 */ /* 0x001fc80000000000 */
[----:B------:R-:W-:-:S04]  /*0b40*/  FADD R5, R4, R5 ;  /* 0x0000000504057221 */ /* 0x000fc80000000000 */
[----:B------:R-:W-:-:S04]  /*0b50*/  FADD R6, R5, R6 ;  /* 0x0000000605067221 */ /* 0x000fc80000000000 */
[----:B------:R-:W-:-:S04]  /*0b60*/  FADD R7, R6, R7 ;  /* 0x0000000706077221 */ /* 0x000fc80000000000 */
[----:B--2---:R-:W-:-:S04]  /*0b70*/  FADD R8, R7, R8 ;  /* 0x0000000807087221 */ /* 0x004fc80000000000 */
[----:B------:R-:W-:Y:S01]  /*0b80*/  FADD R2, R8, R9 ;  /* 0x0000000908027221 */ /* 0x000fe20000000000 */
[----:B------:R-:W-:Y:S06]  /*0b90*/  BRA `(.L_x_17) ;  /* 0x0000002c00b47947 */ /* 0x000fec0003800000 */
.L_x_16:
[----:B0-----:R-:W-:-:S04]  /*0ba0*/  LOP3.LUT R2, R9, 0x3e0, RZ, 0xc0, !PT ;  /* 0x000003e009027812 */ /* 0x001fc800078ec0ff */
[----:B------:R-:W-:Y:S02]  /*0bb0*/  IADD3 R3, PT, PT, R2, 0x20, RZ ;  /* 0x0000002002037810 */ /* 0x000fe40007ffe0ff */
[----:B------:R-:W-:Y:S02]  /*0bc0*/  LOP3.LUT R5, RZ, R2, RZ, 0x33, !PT ;  /* 0x00000002ff057212 */ /* 0x000fe400078e33ff */
[-C--:B------:R-:W-:Y:S01]  /*0bd0*/  ISETP.GT.AND P0, PT, R3, R20.reuse, PT ;  /* 0x000000140300720c */ /* 0x080fe20003f04270 */
[----:B------:R-:W0:Y:S01]  /*0be0*/  S2R R2, SR_LANEID ;  /* 0x0000000000027919 */ /* 0x000e220000000000 */
[----:B------:R-:W-:-:S04]  /*0bf0*/  IADD3 R5, PT, PT, R5, R20, RZ ;  /* 0x0000001405057210 */ /* 0x000fc80007ffe0ff */
[----:B------:R-:W-:-:S06]  /*0c00*/  SEL R5, R5, 0x1f, P0 ;  /* 0x0000001f05057807 */ /* 0x000fcc0000000000 */
[----:B-----5:R-:W1:Y:S01]  /*0c10*/  SHFL.DOWN P0, R3, R0, 0x1, R5 ;  /* 0x0820000000037989 */ /* 0x020e620000000005 */
[----:B0-----:R-:W-:Y:S01]  /*0c20*/  ISETP.NE.AND P1, PT, R2, RZ, PT ;  /* 0x000000ff0200720c */ /* 0x001fe20003f25270 */
[----:B-1----:R-:W-:-:S05]  /*0c30*/  @P0 FADD R3, R3, R0 ;  /* 0x0000000003030221 */ /* 0x002fca0000000000 */
[----:B------:R-:W0:Y:S07]  /*0c40*/  SHFL.DOWN P0, R4, R3, 0x2, R5 ;  /* 0x0840000003047989 */ /* 0x000e2e0000000005 */
[----:B------:R-:W1:Y:S01]  /*0c50*/  @!P1 S2R R11, SR_CgaCtaId ;  /* 0x00000000000b9919 */ /* 0x000e620000008800 */
[----:B------:R-:W-:Y:S02]  /*0c60*/  @!P1 MOV R8, 0x400 ;  /* 0x0000040000089802 */ /* 0x000fe40000000f00 */
[----:B------:R-:W-:-:S04]  /*0c70*/  @!P1 SHF.R.U32.HI R0, RZ, 0x3, R9 ;  /* 0x00000003ff009819 */ /* 0x000fc80000011609 */
[----:B------:R-:W-:Y:S01]  /*0c80*/  @!P1 LOP3.LUT R0, R0, 0x7c, RZ, 0xc0, !PT ;  /* 0x0000007c00009812 */ /* 0x000fe200078ec0ff */
[----:B0-----:R-:W-:-:S05]  /*0c90*/  @P0 FADD R4, R3, R4 ;  /* 0x0000000403040221 */ /* 0x001fca0000000000 */
[----:B------:R-:W0:Y:S01]  /*0ca0*/  SHFL.DOWN P0, R6, R4, 0x4, R5 ;  /* 0x0880000004067989 */ /* 0x000e220000000005 */
[----:B-1----:R-:W-:-:S04]  /*0cb0*/  @!P1 LEA R11, R11, R8, 0x18 ;  /* 0x000000080b0b9211 */ /* 0x002fc800078ec0ff */
[----:B------:R-:W-:Y:S01]  /*0cc0*/  @!P1 IADD3 R11, PT, PT, R0, R11, RZ ;  /* 0x0000000b000b9210 */ /* 0x000fe20007ffe0ff */
[----:B0-----:R-:W-:-:S05]  /*0cd0*/  @P0 FADD R6, R4, R6 ;  /* 0x0000000604060221 */ /* 0x001fca0000000000 */
[----:B------:R-:W0:Y:S02]  /*0ce0*/  SHFL.DOWN P0, R7, R6, 0x8, R5 ;  /* 0x0900000006077989 */ /* 0x000e240000000005 */
[----:B0-----:R-:W-:-:S05]  /*0cf0*/  @P0 FADD R7, R6, R7 ;  /* 0x0000000706070221 */ /* 0x001fca0000000000 */
[----:B------:R-:W0:Y:S02]  /*0d00*/  SHFL.DOWN P0, R2, R7, 0x10, R5 ;  /* 0x0a00000007027989 */ /* 0x000e240000000005 */
[----:B0-----:R-:W-:Y:S01]  /*0d10*/  @P0 FADD R2, R7, R2 ;  /* 0x0000000207020221 */ /* 0x001fe20000000000 */
[----:B------:R-:W-:-:S04]  /*0d20*/  ISETP.NE.AND P0, PT, R9, RZ, PT ;  /* 0x000000ff0900720c */ /* 0x000fc80003f05270 */
[----:B------:R4:W-:Y:S01]  /*0d30*/  @!P1 STS [R11+0x8], R2 ;  /* 0x000008020b009388 */ /* 0x0009e20000000800 */
[----:B------:R-:W-:Y:S08]  /*0d40*/  BAR.SYNC.DEFER_BLOCKING 0x0 ;  /* 0x0000000000007b1d */ /* 0x000ff00000010000 */
[----:B------:R-:W-:Y:S05]  /*0d50*/  @P0 BRA `(.L_x_17) ;  /* 0x0000002c00440947 */ /* 0x000fea0003800000 */
[----:B------:R-:W0:Y:S01]  /*0d60*/  S2UR UR5, SR_CgaCtaId ;  /* 0x00000000000579c3 */ /* 0x000e220000008800 */
[----:B------:R-:W-:Y:S01]  /*0d70*/  UMOV UR4, 0x400 ;  /* 0x0000040000047882 */ /* 0x000fe20000000000 */
[C---:B------:R-:W-:Y:S02]  /*0d80*/  ISETP.GT.AND P2, PT, R20.reuse, 0x20, PT ;  /* 0x000000201400780c */ /* 0x040fe40003f44270 */
[C---:B------:R-:W-:Y:S02]  /*0d90*/  ISETP.GT.AND P4, PT, R20.reuse, 0x40, PT ;  /* 0x000000401400780c */ /* 0x040fe40003f84270 */
[C---:B------:R-:W-:Y:S02]  /*0da0*/  ISETP.GT.AND P3, PT, R20.reuse, 0x60, PT ;  /* 0x000000601400780c */ /* 0x040fe40003f64270 */
[----:B------:R-:W-:Y:S01]  /*0db0*/  ISETP.GT.AND P1, PT, R20, 0x80, PT ;  /* 0x000000801400780c */ /* 0x000fe20003f24270 */
[----:B0-----:R-:W-:-:S09]  /*0dc0*/  ULEA UR4, UR5, UR4, 0x18 ;  /* 0x0000000405047291 */ /* 0x001fd2000f8ec0ff */
[----:B------:R-:W4:Y:S04]  /*0dd0*/  LDS R3, [UR4+0xc] ;  /* 0x00000c04ff037984 */ /* 0x000f280008000800 */
[----:B------:R-:W0:Y:S04]  /*0de0*/  LDS.128 R4, [UR4+0x10] ;  /* 0x00001004ff047984 */ /* 0x000e280008000c00 */
[----:B------:R-:W1:Y:S01]  /*0df0*/  LDS.64 R8, [UR4+0x20] ;  /* 0x00002004ff087984 */ /* 0x000e620008000a00 */
[----:B----4-:R-:W-:Y:S01]  /*0e00*/  @P2 FADD R2, R2, R3 ;  /* 0x0000000302022221 */ /* 0x010fe20000000000 */
[----:B------:R-:W-:-:S03]  /*0e10*/  ISETP.GT.AND P2, PT, R20, 0xa0, PT ;  /* 0x000000a01400780c */ /* 0x000fc60003f44270 */
[----:B0-----:R-:W-:Y:S01]  /*0e20*/  @P4 FADD R2, R2, R4 ;  /* 0x0000000402024221 */ /* 0x001fe20000000000 */
[----:B------:R-:W-:-:S03]  /*0e30*/  ISETP.GT.AND P4, PT, R20, 0xc0, PT ;  /* 0x000000c01400780c */ /* 0x000fc60003f84270 */
[----:B------:R-:W-:Y:S01]  /*0e40*/  @P3 FADD R2, R2, R5 ;  /* 0x0000000502023221 */ /* 0x000fe20000000000 */
[----:B------:R-:W-:-:S03]  /*0e50*/  ISETP.GT.AND P3, PT, R20, 0xe0, PT ;  /* 0x000000e01400780c */ /* 0x000fc60003f64270 */
[----:B------:R-:W-:-:S04]  /*0e60*/  @P1 FADD R2, R2, R6 ;  /* 0x0000000602021221 */ /* 0x000fc80000000000 */
[----:B------:R-:W-:-:S04]  /*0e70*/  @P2 FADD R2, R2, R7 ;  /* 0x0000000702022221 */ /* 0x000fc80000000000 */
[----:B-1----:R-:W-:-:S04]  /*0e80*/  @P4 FADD R2, R2, R8 ;  /* 0x0000000802024221 */ /* 0x002fc80000000000 */
[----:B------:R-:W-:Y:S01]  /*0e90*/  @P3 FADD R2, R2, R9 ;  /* 0x0000000902023221 */ /* 0x000fe20000000000 */
[----:B------:R-:W-:Y:S06]  /*0ea0*/  BRA `(.L_x_17) ;  /* 0x0000002800f07947 */ /* 0x000fec0003800000 */
.L_x_3:
[----:B------:R-:W0:Y:S01]  /*0eb0*/  S2R R0, SR_TID.X ;  /* 0x0000000000007919 */ /* 0x000e220000002100 */
[----:B------:R-:W1:Y:S01]  /*0ec0*/  LDC.64 R2, c[0x0][0x380] ;  /* 0x0000e000ff027b82 */ /* 0x000e620000000a00 */
[----:B0-----:R-:W-:-:S05]  /*0ed0*/  SHF.L.U32 R5, R0, 0x2, RZ ;  /* 0x0000000200057819 */ /* 0x001fca00000006ff */
[----:B-1----:R-:W-:-:S05]  /*0ee0*/  IMAD.WIDE.U32 R2, R5, 0x4, R2 ;  /* 0x0000000405027825 */ /* 0x002fca00078e0002 */
[----:B------:R-:W2:Y:S04]  /*0ef0*/  LDG.E.128.CONSTANT R4, desc[UR6][R2.64] ;  /* 0x0000000602047981 */ /* 0x000ea8000c1e9d00 */
[----:B------:R-:W3:Y:S04]  /*0f00*/  LDG.E.128.CONSTANT R8, desc[UR6][R2.64+0x1000] ;  /* 0x0010000602087981 */ /* 0x000ee8000c1e9d00 */
[----:B------:R-:W4:Y:S04]  /*0f10*/  LDG.E.128.CONSTANT R12, desc[UR6][R2.64+0x2000] ;  /* 0x00200006020c7981 */ /* 0x000f28000c1e9d00 */
[----:B------:R-:W5:Y:S01]  /*0f20*/  LDG.E.128.CONSTANT R16, desc[UR6][R2.64+0x3000] ;  /* 0x0030000602107981 */ /* 0x000f62000c1e9d00 */
[----:B------:R-:W-:Y:S01]  /*0f30*/  ISETP.GE.U32.AND P0, PT, R20, 0x2000, PT ;  /* 0x000020001400780c */ /* 0x000fe20003f06070 */
[----:B------:R-:W-:-:S02]  /*0f40*/  HFMA2 R23, -RZ, RZ, 0, 0.00048828125 ;  /* 0x00001000ff177431 */ /* 0x000fc400000001ff */
[----:B--2---:R-:W-:Y:S01]  /*0f50*/  FADD R4, R4, R5 ;  /* 0x0000000504047221 */ /* 0x004fe20000000000 */
[----:B------:R-:W-:Y:S01]  /*0f60*/  FADD R7, R6, R7 ;  /* 0x0000000706077221 */ /* 0x000fe20000000000 */
[----:B---3--:R-:W-:Y:S01]  /*0f70*/  FADD R8, R8, R9 ;  /* 0x0000000908087221 */ /* 0x008fe20000000000 */
[----:B------:R-:W-:Y:S02]  /*0f80*/  FADD R11, R10, R11 ;  /* 0x0000000b0a0b7221 */ /* 0x000fe40000000000 */
[----:B------:R-:W-:Y:S01]  /*0f90*/  FADD R4, R4, R7 ;  /* 0x0000000704047221 */ /* 0x000fe20000000000 */
[----:B----4-:R-:W-:Y:S01]  /*0fa0*/  FADD R12, R12, R13 ;  /* 0x0000000d0c0c7221 */ /* 0x010fe20000000000 */
[----:B------:R-:W-:Y:S01]  /*0fb0*/  FADD R15, R14, R15 ;  /* 0x0000000f0e0f7221 */ /* 0x000fe20000000000 */
[----:B------:R-:W-:Y:S01]  /*0fc0*/  FADD R11, R8, R11 ;  /* 0x0000000b080b7221 */ /* 0x000fe20000000000 */
[----:B-----5:R-:W-:Y:S01]  /*0fd0*/  FADD R16, R16, R17 ;  /* 0x0000001110107221 */ /* 0x020fe20000000000 */
[----:B------:R-:W-:Y:S01]  /*0fe0*/  FADD R19, R18, R19 ;  /* 0x0000001312137221 */ /* 0x000fe20000000000 */
[----:B------:R-:W-:Y:S01]  /*0ff0*/  FADD R12, R12, R15 ;  /* 0x0000000f0c0c7221 */ /* 0x000fe20000000000 */
[----:B------:R-:W-:-:S02]  /*1000*/  FADD R4, R4, R11 ;  /* 0x0000000b04047221 */ /* 0x000fc40000000000 */
[----:B------:R-:W-:-:S04]  /*1010*/  FADD R19, R16, R19 ;  /* 0x0000001310137221 */ /* 0x000fc80000000000 */
[----:B------:R-:W-:-:S04]  /*1020*/  FADD R19, R12, R19 ;  /* 0x000000130c137221 */ /* 0x000fc80000000000 */
[----:B------:R-:W-:Y:S01]  /*1030*/  FADD R21, R4, R19 ;  /* 0x0000001304157221 */ /* 0x000fe20000000000 */
[----:B------:R-:W-:Y:S06]  /*1040*/  @!P0 BRA `(.L_x_18) ;  /* 0x00000000007c8947 */ /* 0x000fec0003800000 */
[----:B------:R-:W0:Y:S01]  /*1050*/  LDC R24, c[0x0][0x390] ;  /* 0x0000e400ff187b82 */ /* 0x000e220000000800 */
[----:B------:R-:W-:Y:S02]  /*1060*/  IADD3 R22, PT, PT, R20, -0x1000, RZ ;  /* 0xfffff00014167810 */ /* 0x000fe40007ffe0ff */
[----:B------:R-:W-:-:S07]  /*1070*/  MOV R23, 0x1000 ;  /* 0x0000100000177802 */ /* 0x000fce0000000f00 */
.L_x_20:
[----:B------:R-:W-:-:S05]  /*1080*/  IMAD.WIDE R26, R23, 0x4, R2 ;  /* 0x00000004171a7825 */ /* 0x000fca00078e0202 */
[----:B------:R-:W2:Y:S04]  /*1090*/  LDG.E.128.CONSTANT R16, desc[UR6][R26.64+0x2000] ;  /* 0x002000061a107981 */ /* 0x000ea8000c1e9d00 */
[----:B------:R-:W3:Y:S04]  /*10a0*/  LDG.E.128.CONSTANT R4, desc[UR6][R26.64+0x3000] ;  /* 0x003000061a047981 */ /* 0x000ee8000c1e9d00 */
[----:B------:R-:W4:Y:S04]  /*10b0*/  LDG.E.128.CONSTANT R8, desc[UR6][R26.64] ;  /* 0x000000061a087981 */ /* 0x000f28000c1e9d00 */
[----:B------:R-:W5:Y:S01]  /*10c0*/  LDG.E.128.CONSTANT R12, desc[UR6][R26.64+0x1000] ;  /* 0x001000061a0c7981 */ /* 0x000f62000c1e9d00 */
[----:B0-----:R-:W-:Y:S01]  /*10d0*/  MOV R20, R24 ;  /* 0x0000001800147202 */ /* 0x001fe20000000f00 */
[----:B--2---:R-:W-:Y:S01]  /*10e0*/  FADD R17, R17, R18 ;  /* 0x0000001211117221 */ /* 0x004fe20000000000 */
[----:B---3--:R-:W-:-:S02]  /*10f0*/  FADD R18, R19, R4 ;  /* 0x0000000413127221 */ /* 0x008fc40000000000 */
[----:B------:R-:W-:Y:S01]  /*1100*/  IADD3 R4, PT, PT, -R23, R20, RZ ;  /* 0x0000001417047210 */ /* 0x000fe20007ffe1ff */
[----:B------:R-:W-:Y:S01]  /*1110*/  FADD R5, R5, R6 ;  /* 0x0000000605057221 */ /* 0x000fe20000000000 */
[----:B----4-:R-:W-:Y:S01]  /*1120*/  FADD R9, R9, R10 ;  /* 0x0000000a09097221 */ /* 0x010fe20000000000 */
[----:B------:R-:W-:Y:S01]  /*1130*/  FADD R8, R8, R21 ;  /* 0x0000001508087221 */ /* 0x000fe20000000000 */
[----:B------:R-:W-:Y:S01]  /*1140*/  ISETP.GE.AND P0, PT, R4, 0x1000, PT ;  /* 0x000010000400780c */ /* 0x000fe20003f06270 */
[----:B-----5:R-:W-:Y:S01]  /*1150*/  FADD R13, R13, R14 ;  /* 0x0000000e0d0d7221 */ /* 0x020fe20000000000 */
[----:B------:R-:W-:Y:S01]  /*1160*/  FADD R10, R11, R12 ;  /* 0x0000000c0b0a7221 */ /* 0x000fe20000000000 */
[----:B------:R-:W-:Y:S01]  /*1170*/  FADD R14, R15, R16 ;  /* 0x000000100f0e7221 */ /* 0x000fe20000000000 */
[----:B------:R-:W-:Y:S01]  /*1180*/  FADD R8, R8, R9 ;  /* 0x0000000908087221 */ /* 0x000fe20000000000 */
[----:B------:R-:W-:Y:S01]  /*1190*/  FADD R5, R18, R5 ;  /* 0x0000000512057221 */ /* 0x000fe20000000000 */
[----:B------:R-:W-:Y:S01]  /*11a0*/  FADD R13, R10, R13 ;  /* 0x0000000d0a0d7221 */ /* 0x000fe20000000000 */
[----:B------:R-:W-:-:S03]  /*11b0*/  FADD R14, R14, R17 ;  /* 0x000000110e0e7221 */ /* 0x000fc60000000000 */
[----:B------:R-:W-:Y:S01]  /*11c0*/  FADD R8, R8, R13 ;  /* 0x0000000d08087221 */ /* 0x000fe20000000000 */
[----:B------:R-:W-:-:S04]  /*11d0*/  FADD R5, R14, R5 ;  /* 0x000000050e057221 */ /* 0x000fc80000000000 */
[----:B------:R-:W-:-:S04]  /*11e0*/  FADD R5, R8, R5 ;  /* 0x0000000508057221 */ /* 0x000fc80000000000 */
[----:B------:R-:W-:Y:S01]  /*11f0*/  FADD R21, R7, R5 ;  /* 0x0000000507157221 */ /* 0x000fe20000000000 */
[----:B------:R-:W-:Y:S06]  /*1200*/  @!P0 BRA `(.L_x_19) ;  /* 0x0000000800308947 */ /* 0x000fec0003800000 */
[----:B------:R-:W-:-:S04]  /*1210*/  IADD3 R23, PT, PT, R23, 0x1000, RZ ;  /* 0x0000100017177810 */ /* 0x000fc80007ffe0ff */
[----:B------:R-:W-:-:S13]  /*1220*/  ISETP.GT.AND P0, PT, R23, R22, PT ;  /* 0x000000161700720c */ /* 0x000fda0003f04270 */
[----:B------:R-:W-:Y:S05]  /*1230*/  @!P0 BRA `(.L_x_20) ;  /* 0xfffffffc00908947 */ /* 0x000fea000383ffff */
.L_x_18:
[----:B------:R-:W-:-:S13]  /*1240*/  ISETP.GE.AND P0, PT, R23, R20, PT ;  /* 0x000000141700720c */ /* 0x000fda0003f06270 */
[----:B------:R-:W-:Y:S05]  /*1250*/  @P0 BRA `(.L_x_19) ;  /* 0x00000008001c0947 */ /* 0x000fea0003800000 */
[----:B------:R-:W-:Y:S01]  /*1260*/  IADD3 R9, PT, PT, -R23, R20, RZ ;  /* 0x0000001417097210 */ /* 0x000fe20007ffe1ff */
[----:B------:R-:W-:Y:S03]  /*1270*/  BSSY.RECONVERGENT B1, `(.L_x_19) ;  /* 0x0000085000017945 */ /* 0x000fe60003800200 */
[----:B------:R-:W-:-:S13]  /*1280*/  ISETP.GE.AND P0, PT, R0, R9, PT ;  /* 0x000000090000720c */ /* 0x000fda0003f06270 */
[----:B------:R-:W-:Y:S05]  /*1290*/  @P0 BRA `(.L_x_21) ;  /* 0x0000000800080947 */ /* 0x000fea0003800000 */
[-C--:B------:R-:W-:Y:S01]  /*12a0*/  LOP3.LUT R2, RZ, R0.reuse, RZ, 0x33, !PT ;  /* 0x00000000ff027212 */ /* 0x080fe200078e33ff */
[----:B------:R-:W-:Y:S01]  /*12b0*/  BSSY.RECONVERGENT B2, `(.L_x_22) ;  /* 0x0000015000027945 */ /* 0x000fe20003800200 */
[----:B------:R-:W-:Y:S02]  /*12c0*/  MOV R8, R0 ;  /* 0x0000000000087202 */ /* 0x000fe40000000f00 */
[----:B------:R-:W-:-:S04]  /*12d0*/  IADD3 R2, PT, PT, -R23, R20, R2 ;  /* 0x0000001417027210 */ /* 0x000fc80007ffe102 */
[C---:B------:R-:W-:Y:S02]  /*12e0*/  LOP3.LUT R3, R2.reuse, 0x300, RZ, 0xc0, !PT ;  /* 0x0000030002037812 */ /* 0x040fe400078ec0ff */
[----:B------:R-:W-:Y:S02]  /*12f0*/  ISETP.GE.U32.AND P1, PT, R2, 0x300, PT ;  /* 0x000003000200780c */ /* 0x000fe40003f26070 */
[----:B------:R-:W-:-:S13]  /*1300*/  ISETP.NE.AND P0, PT, R3, 0x300, PT ;  /* 0x000003000300780c */ /* 0x000fda0003f05270 */
[----:B------:R-:W-:Y:S05]  /*1310*/  @!P0 BRA `(.L_x_23) ;  /* 0x0000000000388947 */ /* 0x000fea0003800000 */
[----:B------:R-:W0:Y:S01]  /*1320*/  LDC.64 R4, c[0x0][0x380] ;  /* 0x0000e000ff047b82 */ /* 0x000e220000000a00 */
[----:B------:R-:W-:Y:S02]  /*1330*/  LEA.HI R2, R2, 0x1, RZ, 0x18 ;  /* 0x0000000102027811 */ /* 0x000fe400078fc0ff */
[----:B------:R-:W-:Y:S02]  /*1340*/  IADD3 R7, PT, PT, R0, R23, RZ ;  /* 0x0000001700077210 */ /* 0x000fe40007ffe0ff */
[----:B------:R-:W-:Y:S02]  /*1350*/  LOP3.LUT R2, R2, 0x3, RZ, 0xc0, !PT ;  /* 0x0000000302027812 */ /* 0x000fe400078ec0ff */
[----:B------:R-:W-:Y:S02]  /*1360*/  MOV R8, R0 ;  /* 0x0000000000087202 */ /* 0x000fe40000000f00 */
[----:B------:R-:W-:-:S07]  /*1370*/  IADD3 R6, PT, PT, -R2, RZ, RZ ;  /* 0x000000ff02067210 */ /* 0x000fce0007ffe1ff */
.L_x_24:
[----:B0-----:R-:W-:-:S06]  /*1380*/  IMAD.WIDE.U32 R2, R7, 0x4, R4 ;  /* 0x0000000407027825 */ /* 0x001fcc00078e0004 */
[----:B------:R-:W2:Y:S01]  /*1390*/  LDG.E.CONSTANT R2, desc[UR6][R2.64] ;  /* 0x0000000602027981 */ /* 0x000ea2000c1e9900 */
[----:B------:R-:W-:Y:S02]  /*13a0*/  IADD3 R6, PT, PT, R6, 0x1, RZ ;  /* 0x0000000106067810 */ /* 0x000fe40007ffe0ff */
[----:B------:R-:W-:Y:S02]  /*13b0*/  IADD3 R8, PT, PT, R8, 0x100, RZ ;  /* 0x0000010008087810 */ /* 0x000fe40007ffe0ff */
[----:B------:R-:W-:Y:S02]  /*13c0*/  ISETP.NE.AND P0, PT, R6, RZ, PT ;  /* 0x000000ff0600720c */ /* 0x000fe40003f05270 */
[----:B------:R-:W-:Y:S01]  /*13d0*/  IADD3 R7, PT, PT, R7, 0x100, RZ ;  /* 0x0000010007077810 */ /* 0x000fe20007ffe0ff */
[----:B--2---:R-:W-:-:S10]  /*13e0*/  FADD R21, R2, R21 ;  /* 0x0000001502157221 */ /* 0x004fd40000000000 */
[----:B------:R-:W-:Y:S05]  /*13f0*/  @P0 BRA `(.L_x_24) ;  /* 0xfffffffc00e00947 */ /* 0x000fea000383ffff */
.L_x_23:
[----:B------:R-:W-:Y:S05]  /*1400*/  BSYNC.RECONVERGENT B2 ;  /* 0x0000000000027941 */ /* 0x000fea0003800200 */
.L_x_22:
[----:B------:R-:W-:Y:S05]  /*1410*/  @!P1 BRA `(.L_x_21) ;  /* 0x0000000400a89947 */ /* 0x000fea0003800000 */
[----:B------:R-:W0:Y:S01]  /*1420*/  LDCU.64 UR4, c[0x0][0x380] ;  /* 0x00007000ff0477ac */ /* 0x000e220008000a00 */
[----:B------:R-:W-:Y:S01]  /*1430*/  IADD3 R5, PT, PT, R9, -R8, RZ ;  /* 0x8000000809057210 */ /* 0x000fe20007ffe0ff */
[----:B------:R-:W-:Y:S01]  /*1440*/  BSSY.RECONVERGENT B2, `(.L_x_25) ;  /* 0x000003b000027945 */ /* 0x000fe20003800200 */
[CC--:B------:R-:W-:Y:S02]  /*1450*/  IADD3 R3, P0, PT, R8.reuse, R23.reuse, RZ ;  /* 0x0000001708037210 */ /* 0x0c0fe40007f1e0ff */
[----:B------:R-:W-:Y:S02]  /*1460*/  ISETP.GT.AND P1, PT, R5, 0xc00, PT ;  /* 0x00000c000500780c */ /* 0x000fe40003f24270 */
[----:B------:R-:W-:Y:S02]  /*1470*/  IADD3.X R4, PT, PT, RZ, RZ, RZ, P0, !PT ;  /* 0x000000ffff047210 */ /* 0x000fe400007fe4ff */
[----:B------:R-:W-:Y:S02]  /*1480*/  IADD3 R11, PT, PT, R8, R23, RZ ;  /* 0x00000017080b7210 */ /* 0x000fe40007ffe0ff */
[----:B0-----:R-:W-:-:S04]  /*1490*/  LEA R2, P0, R3, UR4, 0x2 ;  /* 0x0000000403027c11 */ /* 0x001fc8000f8010ff */
[----:B------:R-:W-:Y:S02]  /*14a0*/  LEA.HI.X R3, R3, UR5, R4, 0x2, P0 ;  /* 0x0000000503037c11 */ /* 0x000fe400080f1404 */
[----:B------:R-:W-:-:S04]  /*14b0*/  IADD3 R2, P0, PT, R2, 0x800, RZ ;  /* 0x0000080002027810 */ /* 0x000fc80007f1e0ff */
[----:B------:R-:W-:Y:S02]  /*14c0*/  IADD3.X R3, PT, PT, RZ, R3, RZ, P0, !PT ;  /* 0x00000003ff037210 */ /* 0x000fe400007fe4ff */
[----:B------:R-:W-:Y:S01]  /*14d0*/  PLOP3.LUT P0, PT, PT, PT, PT, 0x80, 0x8 ;  /* 0x000000000008781c */ /* 0x000fe20003f0f070 */
[----:B------:R-:W-:-:S12]  /*14e0*/  @!P1 BRA `(.L_x_26) ;  /* 0x0000000000c09947 */ /* 0x000fd80003800000 */
[----:B------:R-:W-:Y:S02]  /*14f0*/  PLOP3.LUT P0, PT, PT, PT, PT, 0x8, 0x80 ;  /* 0x000000000080781c */ /* 0x000fe40003f0e170 */
[----:B------:R-:W-:-:S11]  /*1500*/  IADD3 R13, PT, PT, R9, -0xc00, RZ ;  /* 0xfffff400090d7810 */ /* 0x000fd60007ffe0ff */
.L_x_27:
[----:B------:R-:W0:Y:S01]  /*1510*/  LDC.64 R4, c[0x0][0x380] ;  /* 0x0000e000ff047b82 */ /* 0x000e220000000a00 */
[----:B------:R-:W2:Y:S01]  /*1520*/  LDG.E.CONSTANT R10, desc[UR6][R2.64+-0x400] ;  /* 0xfffc0006020a7981 */ /* 0x000ea2000c1e9900 */
[----:B------:R-:W-:-:S03]  /*1530*/  IADD3 R25, PT, PT, R11, 0x400, RZ ;  /* 0x000004000b197810 */ /* 0x000fc60007ffe0ff */
[----:B------:R-:W3:Y:S04]  /*1540*/  LDG.E.CONSTANT R19, desc[UR6][R2.64] ;  /* 0x0000000602137981 */ /* 0x000ee8000c1e9900 */
[----:B------:R-:W4:Y:S01]  /*1550*/  LDG.E.CONSTANT R18, desc[UR6][R2.64+0x400] ;  /* 0x0004000602127981 */ /* 0x000f22000c1e9900 */
[----:B------:R-:W-:-:S03]  /*1560*/  IADD3 R7, PT, PT, R11, 0x800, RZ ;  /* 0x000008000b077810 */ /* 0x000fc60007ffe0ff */
[----:B------:R-:W5:Y:S04]  /*1570*/  LDG.E.CONSTANT R16, desc[UR6][R2.64+0xc00] ;  /* 0x000c000602107981 */ /* 0x000f68000c1e9900 */
[----:B------:R-:W5:Y:S04]  /*1580*/  LDG.E.CONSTANT R15, desc[UR6][R2.64+0x1000] ;  /* 0x00100006020f7981 */ /* 0x000f68000c1e9900 */
[----:B------:R-:W5:Y:S01]  /*1590*/  LDG.E.CONSTANT R14, desc[UR6][R2.64+0x1400] ;  /* 0x00140006020e7981 */ /* 0x000f62000c1e9900 */
[----:B0-----:R-:W-:-:S03]  /*15a0*/  IMAD.WIDE.U32 R22, R11, 0x4, R4 ;  /* 0x000000040b167825 */ /* 0x001fc600078e0004 */
[----:B------:R-:W5:Y:S04]  /*15b0*/  LDG.E.CONSTANT R20, desc[UR6][R2.64+0x2000] ;  /* 0x0020000602147981 */ /* 0x000f68000c1e9900 */
[----:B------:R0:W2:Y:S01]  /*15c0*/  LDG.E.CONSTANT R12, desc[UR6][R22.64] ;  /* 0x00000006160c7981 */ /* 0x0000a2000c1e9900 */
[----:B------:R-:W-:-:S03]  /*15d0*/  IMAD.WIDE.U32 R24, R25, 0x4, R4 ;  /* 0x0000000419187825 */ /* 0x000fc600078e0004 */
[----:B------:R-:W5:Y:S04]  /*15e0*/  LDG.E.CONSTANT R26, desc[UR6][R2.64+0x3000] ;  /* 0x00300006021a7981 */ /* 0x000f68000c1e9900 */
[----:B------:R-:W5:Y:S01]  /*15f0*/  LDG.E.CONSTANT R17, desc[UR6][R24.64] ;  /* 0x0000000618117981 */ /* 0x000f62000c1e9900 */
[--C-:B------:R-:W-:Y:S01]  /*1600*/  IMAD.WIDE.U32 R6, R7, 0x4, R4.reuse ;  /* 0x0000000407067825 */ /* 0x100fe200078e0004 */
[----:B0-----:R-:W-:Y:S02]  /*1610*/  IADD3 R23, PT, PT, R11, 0xc00, RZ ;  /* 0x00000c000b177810 */ /* 0x001fe40007ffe0ff */
[----:B------:R-:W5:Y:S04]  /*1620*/  LDG.E.CONSTANT R22, desc[UR6][R2.64+0x1c00] ;  /* 0x001c000602167981 */ /* 0x000f68000c1e9900 */
[----:B------:R-:W5:Y:S01]  /*1630*/  LDG.E.CONSTANT R6, desc[UR6][R6.64] ;  /* 0x0000000606067981 */ /* 0x000f62000c1e9900 */
[----:B------:R-:W-:-:S03]  /*1640*/  IMAD.WIDE.U32 R4, R23, 0x4, R4 ;  /* 0x0000000417047825 */ /* 0x000fc600078e0004 */
[----:B------:R-:W5:Y:S04]  /*1650*/  LDG.E.CONSTANT R23, desc[UR6][R2.64+0x2400] ;  /* 0x0024000602177981 */ /* 0x000f68000c1e9900 */
[----:B------:R-:W5:Y:S04]  /*1660*/  LDG.E.CONSTANT R4, desc[UR6][R4.64] ;  /* 0x0000000604047981 */ /* 0x000f68000c1e9900 */
[----:B------:R-:W5:Y:S04]  /*1670*/  LDG.E.CONSTANT R24, desc[UR6][R2.64+0x2c00] ;  /* 0x002c000602187981 */ /* 0x000f68000c1e9900 */
[----:B------:R0:W5:Y:S01]  /*1680*/  LDG.E.CONSTANT R25, desc[UR6][R2.64+0x3400] ;  /* 0x0034000602197981 */ /* 0x000162000c1e9900 */
[----:B------:R-:W-:-:S04]  /*1690*/  IADD3 R8, PT, PT, R8, 0x1000, RZ ;  /* 0x0000100008087810 */ /* 0x000fc80007ffe0ff */
[----:B------:R-:W-:Y:S02]  /*16a0*/  ISETP.GE.AND P1, PT, R8, R13, PT ;  /* 0x0000000d0800720c */ /* 0x000fe40003f26270 */
[----:B0-----:R-:W-:Y:S02]  /*16b0*/  IADD3 R2, P2, PT, R2, 0x4000, RZ ;  /* 0x0000400002027810 */ /* 0x001fe40007f5e0ff */
[----:B------:R-:W-:Y:S02]  /*16c0*/  IADD3 R11, PT, PT, R11, 0x1000, RZ ;  /* 0x000010000b0b7810 */ /* 0x000fe40007ffe0ff */
[----:B------:R-:W-:Y:S01]  /*16d0*/  IADD3.X R3, PT, PT, RZ, R3, RZ, P2, !PT ;  /* 0x00000003ff037210 */ /* 0x000fe200017fe4ff */
[----:B--2---:R-:W-:-:S04]  /*16e0*/  FADD R21, R12, R21 ;  /* 0x000000150c157221 */ /* 0x004fc80000000000 */
[----:B------:R-:W-:-:S04]  /*16f0*/  FADD R10, R21, R10 ;  /* 0x0000000a150a7221 */ /* 0x000fc80000000000 */
[----:B---3--:R-:W-:-:S04]  /*1700*/  FADD R19, R10, R19 ;  /* 0x000000130a137221 */ /* 0x008fc80000000000 */
[----:B----4-:R-:W-:-:S04]  /*1710*/  FADD R18, R19, R18 ;  /* 0x0000001213127221 */ /* 0x010fc80000000000 */
[----:B-----5:R-:W-:-:S04]  /*1720*/  FADD R17, R18, R17 ;  /* 0x0000001112117221 */ /* 0x020fc80000000000 */
        /* <DEDUP_REMOVED lines=12> */
.L_x_26:
[----:B------:R-:W-:Y:S05]  /*17f0*/  BSYNC.RECONVERGENT B2 ;  /* 0x0000000000027941 */ /* 0x000fea0003800200 */
.L_x_25:
[----:B------:R-:W-:Y:S01]  /*1800*/  IADD3 R4, PT, PT, R9, -R8, RZ ;  /* 0x8000000809047210 */ /* 0x000fe20007ffe0ff */
[----:B------:R-:W-:Y:S03]  /*1810*/  BSSY.RECONVERGENT B2, `(.L_x_28) ;  /* 0x000001e000027945 */ /* 0x000fe60003800200 */
[----:B------:R-:W-:-:S13]  /*1820*/  ISETP.GT.AND P1, PT, R4, 0x400, PT ;  /* 0x000004000400780c */ /* 0x000fda0003f24270 */
[----:B------:R-:W-:Y:S05]  /*1830*/  @!P1 BRA `(.L_x_29) ;  /* 0x00000000006c9947 */ /* 0x000fea0003800000 */
[----:B------:R-:W0:Y:S01]  /*1840*/  LDC.64 R6, c[0x0][0x380] ;  /* 0x0000e000ff067b82 */ /* 0x000e220000000a00 */
[----:B------:R-:W2:Y:S01]  /*1850*/  LDG.E.CONSTANT R10, desc[UR6][R2.64+-0x400] ;  /* 0xfffc0006020a7981 */ /* 0x000ea2000c1e9900 */
[----:B------:R-:W-:-:S03]  /*1860*/  IADD3 R15, PT, PT, R11, 0x400, RZ ;  /* 0x000004000b0f7810 */ /* 0x000fc60007ffe0ff */
[----:B------:R-:W3:Y:S04]  /*1870*/  LDG.E.CONSTANT R13, desc[UR6][R2.64] ;  /* 0x00000006020d7981 */ /* 0x000ee8000c1e9900 */
[----:B------:R-:W4:Y:S04]  /*1880*/  LDG.E.CONSTANT R17, desc[UR6][R2.64+0xc00] ;  /* 0x000c000602117981 */ /* 0x000f28000c1e9900 */
[----:B------:R-:W5:Y:S04]  /*1890*/  LDG.E.CONSTANT R19, desc[UR6][R2.64+0x1000] ;  /* 0x0010000602137981 */ /* 0x000f68000c1e9900 */
[----:B------:R1:W5:Y:S01]  /*18a0*/  LDG.E.CONSTANT R23, desc[UR6][R2.64+0x1400] ;  /* 0x0014000602177981 */ /* 0x000362000c1e9900 */
[----:B0-----:R-:W-:-:S06]  /*18b0*/  IMAD.WIDE.U32 R4, R11, 0x4, R6 ;  /* 0x000000040b047825 */ /* 0x001fcc00078e0006 */
[----:B------:R-:W2:Y:S01]  /*18c0*/  LDG.E.CONSTANT R4, desc[UR6][R4.64] ;  /* 0x0000000604047981 */ /* 0x000ea2000c1e9900 */
[----:B------:R-:W-:-:S03]  /*18d0*/  IMAD.WIDE.U32 R6, R15, 0x4, R6 ;  /* 0x000000040f067825 */ /* 0x000fc600078e0006 */
[----:B------:R-:W4:Y:S04]  /*18e0*/  LDG.E.CONSTANT R15, desc[UR6][R2.64+0x400] ;  /* 0x00040006020f7981 */ /* 0x000f28000c1e9900 */
[----:B------:R-:W5:Y:S01]  /*18f0*/  LDG.E.CONSTANT R7, desc[UR6][R6.64] ;  /* 0x0000000606077981 */ /* 0x000f62000c1e9900 */
[----:B------:R-:W-:Y:S02]  /*1900*/  PLOP3.LUT P0, PT, PT, PT, PT, 0x8, 0x80 ;  /* 0x000000000080781c */ /* 0x000fe40003f0e170 */
[----:B------:R-:W-:Y:S02]  /*1910*/  IADD3 R8, PT, PT, R8, 0x800, RZ ;  /* 0x0000080008087810 */ /* 0x000fe40007ffe0ff */
[----:B------:R-:W-:Y:S01]  /*1920*/  IADD3 R11, PT, PT, R11, 0x800, RZ ;  /* 0x000008000b0b7810 */ /* 0x000fe20007ffe0ff */
[----:B--2---:R-:W-:-:S04]  /*1930*/  FADD R21, R21, R4 ;  /* 0x0000000415157221 */ /* 0x004fc80000000000 */
[----:B------:R-:W-:-:S04]  /*1940*/  FADD R10, R21, R10 ;  /* 0x0000000a150a7221 */ /* 0x000fc80000000000 */
[----:B---3--:R-:W-:-:S04]  /*1950*/  FADD R10, R10, R13 ;  /* 0x0000000d0a0a7221 */ /* 0x008fc80000000000 */
[----:B----4-:R-:W-:-:S04]  /*1960*/  FADD R10, R10, R15 ;  /* 0x0000000f0a0a7221 */ /* 0x010fc80000000000 */
[----:B-----5:R-:W-:Y:S01]  /*1970*/  FADD R10, R10, R7 ;  /* 0x000000070a0a7221 */ /* 0x020fe20000000000 */
[----:B------:R-:W-:-:S03]  /*1980*/  IADD3 R4, P1, PT, R2, 0x2000, RZ ;  /* 0x0000200002047810 */ /* 0x000fc60007f3e0ff */
[----:B------:R-:W-:Y:S01]  /*1990*/  FADD R10, R10, R17 ;  /* 0x000000110a0a7221 */ /* 0x000fe20000000000 */
[----:B------:R-:W-:-:S03]  /*19a0*/  IADD3.X R5, PT, PT, RZ, R3, RZ, P1, !PT ;  /* 0x00000003ff057210 */ /* 0x000fc60000ffe4ff */
[----:B------:R-:W-:Y:S01]  /*19b0*/  FADD R10, R10, R19 ;  /* 0x000000130a0a7221 */ /* 0x000fe20000000000 */
[----:B-1----:R-:W-:Y:S02]  /*19c0*/  MOV R2, R4 ;  /* 0x0000000400027202 */ /* 0x002fe40000000f00 */
[----:B------:R-:W-:Y:S01]  /*19d0*/  MOV R3, R5 ;  /* 0x0000000500037202 */ /* 0x000fe20000000f00 */
[----:B------:R-:W-:-:S07]  /*19e0*/  FADD R21, R10, R23 ;  /* 0x000000170a157221 */ /* 0x000fce0000000000 */
.L_x_29:
[----:B------:R-:W-:Y:S05]  /*19f0*/  BSYNC.RECONVERGENT B2 ;  /* 0x0000000000027941 */ /* 0x000fea0003800200 */
.L_x_28:
[----:B------:R-:W-:-:S13]  /*1a00*/  ISETP.LT.OR P0, PT, R8, R9, P0 ;  /* 0x000000090800720c */ /* 0x000fda0000701670 */
[----:B------:R-:W-:Y:S05]  /*1a10*/  @!P0 BRA `(.L_x_21) ;  /* 0x0000000000288947 */ /* 0x000fea0003800000 */
[----:B------:R-:W0:Y:S01]  /*1a20*/  LDC.64 R4, c[0x0][0x380] ;  /* 0x0000e000ff047b82 */ /* 0x000e220000000a00 */
[----:B------:R-:W2:Y:S04]  /*1a30*/  LDG.E.CONSTANT R6, desc[UR6][R2.64+-0x400] ;  /* 0xfffc000602067981 */ /* 0x000ea8000c1e9900 */
[----:B------:R-:W3:Y:S04]  /*1a40*/  LDG.E.CONSTANT R7, desc[UR6][R2.64] ;  /* 0x0000000602077981 */ /* 0x000ee8000c1e9900 */
[----:B------:R-:W4:Y:S01]  /*1a50*/  LDG.E.CONSTANT R9, desc[UR6][R2.64+0x400] ;  /* 0x0004000602097981 */ /* 0x000f22000c1e9900 */
[----:B0-----:R-:W-:-:S06]  /*1a60*/  IMAD.WIDE.U32 R4, R11, 0x4, R4 ;  /* 0x000000040b047825 */ /* 0x001fcc00078e0004 */
[----:B------:R-:W5:Y:S02]  /*1a70*/  LDG.E.CONSTANT R4, desc[UR6][R4.64] ;  /* 0x0000000604047981 */ /* 0x000f64000c1e9900 */
[----:B-----5:R-:W-:-:S04]  /*1a80*/  FADD R21, R21, R4 ;  /* 0x0000000415157221 */ /* 0x020fc80000000000 */
[----:B--2---:R-:W-:-:S04]  /*1a90*/  FADD R6, R21, R6 ;  /* 0x0000000615067221 */ /* 0x004fc80000000000 */
[----:B---3--:R-:W-:-:S04]  /*1aa0*/  FADD R6, R6, R7 ;  /* 0x0000000706067221 */ /* 0x008fc80000000000 */
[----:B----4-:R-:W-:-:S07]  /*1ab0*/  FADD R21, R6, R9 ;  /* 0x0000000906157221 */ /* 0x010fce0000000000 */
.L_x_21:
[----:B------:R-:W-:Y:S05]  /*1ac0*/  BSYNC.RECONVERGENT B1 ;  /* 0x0000000000017941 */ /* 0x000fea0003800200 */
.L_x_19:
[----:B------:R-:W0:Y:S01]  /*1ad0*/  SHFL.DOWN P0, R4, R21, 0x1, 0x1f ;  /* 0x08201f0015047f89 */ /* 0x000e220000000000 */
[----:B------:R-:W1:Y:S01]  /*1ae0*/  S2R R2, SR_LANEID ;  /* 0x0000000000027919 */ /* 0x000e620000000000 */
[----:B0-----:R-:W-:-:S05]  /*1af0*/  @P0 FADD R4, R4, R21 ;  /* 0x0000001504040221 */ /* 0x001fca0000000000 */
[----:B------:R-:W0:Y:S01]  /*1b00*/  SHFL.DOWN P0, R3, R4, 0x2, 0x1f ;  /* 0x08401f0004037f89 */ /* 0x000e220000000000 */
[----:B-1----:R-:W-:-:S13]  /*1b10*/  ISETP.NE.AND P1, PT, R2, RZ, PT ;  /* 0x000000ff0200720c */ /* 0x002fda0003f25270 */
[----:B------:R-:W1:Y:S01]  /*1b20*/  @!P1 S2R R8, SR_CgaCtaId ;  /* 0x0000000000089919 */ /* 0x000e620000008800 */
[----:B------:R-:W-:Y:S01]  /*1b30*/  @!P1 MOV R7, 0x400 ;  /* 0x0000040000079802 */ /* 0x000fe20000000f00 */
[----:B0-----:R-:W-:Y:S01]  /*1b40*/  @P0 FADD R3, R4, R3 ;  /* 0x0000000304030221 */ /* 0x001fe20000000000 */
[----:B------:R-:W-:-:S04]  /*1b50*/  @!P1 SHF.R.U32.HI R4, RZ, 0x3, R0 ;  /* 0x00000003ff049819 */ /* 0x000fc80000011600 */
[----:B------:R-:W0:Y:S01]  /*1b60*/  SHFL.DOWN P0, R6, R3, 0x4, 0x1f ;  /* 0x08801f0003067f89 */ /* 0x000e220000000000 */
[----:B------:R-:W-:Y:S02]  /*1b70*/  @!P1 LOP3.LUT R4, R4, 0x7c, RZ, 0xc0, !PT ;  /* 0x0000007c04049812 */ /* 0x000fe400078ec0ff */
        /* <DEDUP_REMOVED lines=11> */
[----:B------:R-:W0:Y:S01]  /*1c30*/  S2UR UR5, SR_CgaCtaId ;  /* 0x00000000000579c3 */ /* 0x000e220000008800 */
[----:B------:R-:W-:Y:S02]  /*1c40*/  UMOV UR4, 0x400 ;  /* 0x0000040000047882 */ /* 0x000fe40000000000 */
[----:B0-----:R-:W-:-:S09]  /*1c50*/  ULEA UR4, UR5, UR4, 0x18 ;  /* 0x0000000405047291 */ /* 0x001fd2000f8ec0ff */
[----:B------:R-:W0:Y:S04]  /*1c60*/  LDS R3, [UR4+0xc] ;  /* 0x00000c04ff037984 */ /* 0x000e280008000800 */
[----:B---3--:R-:W1:Y:S04]  /*1c70*/  LDS.128 R4, [UR4+0x10] ;  /* 0x00001004ff047984 */ /* 0x008e680008000c00 */
[----:B------:R-:W2:Y:S01]  /*1c80*/  LDS.64 R8, [UR4+0x20] ;  /* 0x00002004ff087984 */ /* 0x000ea20008000a00 */
[----:B0-----:R-:W-:-:S04]  /*1c90*/  FADD R3, R2, R3 ;  /* 0x0000000302037221 */ /* 0x001fc80000000000 */
[----:B-1----:R-:W-:-:S04]  /*1ca0*/  FADD R4, R3, R4 ;  /* 0x0000000403047221 */ /* 0x002fc80000000000 */
[----:B------:R-:W-:-:S04]  /*1cb0*/  FADD R5, R4, R5 ;  /* 0x0000000504057221 */ /* 0x000fc80000000000 */
[----:B------:R-:W-:-:S04]  /*1cc0*/  FADD R6, R5, R6 ;  /* 0x0000000605067221 */ /* 0x000fc80000000000 */
[----:B------:R-:W-:-:S04]  /*1cd0*/  FADD R7, R6, R7 ;  /* 0x0000000706077221 */ /* 0x000fc80000000000 */
[----:B--2---:R-:W-:-:S04]  /*1ce0*/  FADD R8, R7, R8 ;  /* 0x0000000807087221 */ /* 0x004fc80000000000 */
[----:B------:R-:W-:Y:S01]  /*1cf0*/  FADD R2, R8, R9 ;  /* 0x0000000908027221 */ /* 0x000fe20000000000 */
[----:B------:R-:W-:Y:S06]  /*1d00*/  BRA `(.L_x_17) ;  /* 0x0000001c00587947 */ /* 0x000fec0003800000 */
.L_x_2:
        /* <DEDUP_REMOVED lines=12> */
.L_x_32:
[----:B------:R-:W-:Y:S05]  /*1dd0*/  BSYNC.RECONVERGENT B1 ;  /* 0x0000000000017941 */ /* 0x000fea0003800200 */
.L_x_31:
        /* <DEDUP_REMOVED lines=16> */
.L_x_37:
        /* <DEDUP_REMOVED lines=9> */
.L_x_36:
[----:B------:R-:W-:Y:S05]  /*1f70*/  BSYNC.RECONVERGENT B2 ;  /* 0x0000000000027941 */ /* 0x000fea0003800200 */
.L_x_35:
        /* <DEDUP_REMOVED lines=8> */
.L_x_40:
        /* <DEDUP_REMOVED lines=43> */
.L_x_39:
[----:B------:R-:W-:Y:S05]  /*22b0*/  BSYNC.RECONVERGENT B2 ;  /* 0x0000000000027941 */ /* 0x000fea0003800200 */
.L_x_38:
        /* <DEDUP_REMOVED lines=26> */
.L_x_42:
[----:B------:R-:W-:Y:S05]  /*2460*/  BSYNC.RECONVERGENT B2 ;  /* 0x0000000000027941 */ /* 0x000fea0003800200 */
.L_x_41:
        /* <DEDUP_REMOVED lines=12> */
.L_x_34:
[----:B------:R-:W-:Y:S05]  /*2530*/  BSYNC.RECONVERGENT B1 ;  /* 0x0000000000017941 */ /* 0x000fea0003800200 */
.L_x_33:
        /* <DEDUP_REMOVED lines=28> */
[----:B--2---:R-:W1:Y:S04]  /*2700*/  LDS.128 R4, [UR4+0x10] ;  /* 0x00001004ff047984 */ /* 0x004e680008000c00 */
        /* <DEDUP_REMOVED lines=9> */
.L_x_43:
        /* <DEDUP_REMOVED lines=35> */
[----:B------:R-:W1:Y:S04]  /*29d0*/  LDS R3, [UR4+0xc] ;  /* 0x00000c04ff037984 */ /* 0x000e680008000800 */
[----:B------:R-:W0:Y:S04]  /*29e0*/  LDS.128 R4, [UR4+0x10] ;  /* 0x00001004ff047984 */ /* 0x000e280008000c00 */
[----:B------:R-:W2:Y:S01]  /*29f0*/  LDS.64 R8, [UR4+0x20] ;  /* 0x00002004ff087984 */ /* 0x000ea20008000a00 */
[----:B-1----:R-:W-:Y:S01]  /*2a00*/  @P2 FADD R2, R2, R3 ;  /* 0x0000000302022221 */ /* 0x002fe20000000000 */
[----:B------:R-:W-:-:S03]  /*2a10*/  ISETP.GT.AND P2, PT, R20, 0xa0, PT ;  /* 0x000000a01400780c */ /* 0x000fc60003f44270 */
[----:B0-----:R-:W-:Y:S01]  /*2a20*/  @P4 FADD R2, R2, R4 ;  /* 0x0000000402024221 */ /* 0x001fe20000000000 */
[----:B------:R-:W-:-:S03]  /*2a30*/  ISETP.GT.AND P4, PT, R20, 0xc0, PT ;  /* 0x000000c01400780c */ /* 0x000fc60003f84270 */
[----:B------:R-:W-:Y:S01]  /*2a40*/  @P3 FADD R2, R2, R5 ;  /* 0x0000000502023221 */ /* 0x000fe20000000000 */
[----:B------:R-:W-:-:S03]  /*2a50*/  ISETP.GT.AND P3, PT, R20, 0xe0, PT ;  /* 0x000000e01400780c */ /* 0x000fc60003f64270 */
[----:B------:R-:W-:-:S04]  /*2a60*/  @P1 FADD R2, R2, R6 ;  /* 0x0000000602021221 */ /* 0x000fc80000000000 */
[----:B------:R-:W-:-:S04]  /*2a70*/  @P2 FADD R2, R2, R7 ;  /* 0x0000000702022221 */ /* 0x000fc80000000000 */
[----:B--2---:R-:W-:-:S04]  /*2a80*/  @P4 FADD R2, R2, R8 ;  /* 0x0000000802024221 */ /* 0x004fc80000000000 */
[----:B------:R-:W-:Y:S01]  /*2a90*/  @P3 FADD R2, R2, R9 ;  /* 0x0000000902023221 */ /* 0x000fe20000000000 */
[----:B------:R-:W-:Y:S06]  /*2aa0*/  BRA `(.L_x_17) ;  /* 0x0000000c00f07947 */ /* 0x000fec0003800000 */
.L_x_30:
[----:B------:R-:W0:Y:S01]  /*2ab0*/  S2R R0, SR_TID.X ;  /* 0x0000000000007919 */ /* 0x000e220000002100 */
[----:B------:R-:W0:Y:S02]  /*2ac0*/  LDC.64 R2, c[0x0][0x380] ;  /* 0x0000e000ff027b82 */ /* 0x000e240000000a00 */
[----:B0-----:R-:W-:-:S05]  /*2ad0*/  IMAD.WIDE.U32 R2, R0, 0x4, R2 ;  /* 0x0000000400027825 */ /* 0x001fca00078e0002 */
[----:B------:R-:W2:Y:S04]  /*2ae0*/  LDG.E.CONSTANT R19, desc[UR6][R2.64] ;  /* 0x0000000602137981 */ /* 0x000ea8000c1e9900 */
[----:B------:R-:W2:Y:S04]  /*2af0*/  LDG.E.CONSTANT R4, desc[UR6][R2.64+0x400] ;  /* 0x0004000602047981 */ /* 0x000ea8000c1e9900 */
[----:B------:R-:W3:Y:S04]  /*2b00*/  LDG.E.CONSTANT R5, desc[UR6][R2.64+0x800] ;  /* 0x0008000602057981 */ /* 0x000ee8000c1e9900 */
[----:B------:R-:W3:Y:S04]  /*2b10*/  LDG.E.CONSTANT R6, desc[UR6][R2.64+0xc00] ;  /* 0x000c000602067981 */ /* 0x000ee8000c1e9900 */
[----:B------:R-:W4:Y:S04]  /*2b20*/  LDG.E.CONSTANT R7, desc[UR6][R2.64+0x1000] ;  /* 0x0010000602077981 */ /* 0x000f28000c1e9900 */
[----:B------:R-:W4:Y:S04]  /*2b30*/  LDG.E.CONSTANT R8, desc[UR6][R2.64+0x1400] ;  /* 0x0014000602087981 */ /* 0x000f28000c1e9900 */
[----:B------:R-:W5:Y:S04]  /*2b40*/  LDG.E.CONSTANT R9, desc[UR6][R2.64+0x1800] ;  /* 0x0018000602097981 */ /* 0x000f68000c1e9900 */
        /* <DEDUP_REMOVED lines=8> */
[----:B------:R-:W5:Y:S01]  /*2bd0*/  LDG.E.CONSTANT R18, desc[UR6][R2.64+0x3c00] ;  /* 0x003c000602127981 */ /* 0x000f62000c1e9900 */
[----:B------:R-:W-:Y:S01]  /*2be0*/  ISETP.GE.U32.AND P0, PT, R20, 0x2000, PT ;  /* 0x000020001400780c */ /* 0x000fe20003f06070 */
[----:B--2---:R-:W-:Y:S01]  /*2bf0*/  FADD R4, R19, R4 ;  /* 0x0000000413047221 */ /* 0x004fe20000000000 */
[----:B---3--:R-:W-:-:S04]  /*2c00*/  FADD R5, R5, R6 ;  /* 0x0000000605057221 */ /* 0x008fc80000000000 */
[----:B------:R-:W-:Y:S01]  /*2c10*/  FADD R4, R4, R5 ;  /* 0x0000000504047221 */ /* 0x000fe20000000000 */
[----:B----4-:R-:W-:Y:S01]  /*2c20*/  FADD R7, R7, R8 ;  /* 0x0000000807077221 */ /* 0x010fe20000000000 */
[----:B-----5:R-:W-:-:S04]  /*2c30*/  FADD R10, R9, R10 ;  /* 0x0000000a090a7221 */ /* 0x020fc80000000000 */
[----:B------:R-:W-:Y:S01]  /*2c40*/  FADD R7, R7, R10 ;  /* 0x0000000a07077221 */ /* 0x000fe20000000000 */
[----:B------:R-:W-:-:S03]  /*2c50*/  FADD R11, R11, R12 ;  /* 0x0000000c0b0b7221 */ /* 0x000fc60000000000 */
[----:B------:R-:W-:Y:S01]  /*2c60*/  FADD R4, R4, R7 ;  /* 0x0000000704047221 */ /* 0x000fe20000000000 */
[----:B------:R-:W-:-:S04]  /*2c70*/  FADD R14, R13, R14 ;  /* 0x0000000e0d0e7221 */ /* 0x000fc80000000000 */
[----:B------:R-:W-:Y:S01]  /*2c80*/  FADD R11, R11, R14 ;  /* 0x0000000e0b0b7221 */ /* 0x000fe20000000000 */
[----:B------:R-:W-:Y:S01]  /*2c90*/  FADD R15, R15, R16 ;  /* 0x000000100f0f7221 */ /* 0x000fe20000000000 */
[----:B------:R-:W-:-:S04]  /*2ca0*/  FADD R18, R17, R18 ;  /* 0x0000001211127221 */ /* 0x000fc80000000000 */
[----:B------:R-:W-:-:S04]  /*2cb0*/  FADD R18, R15, R18 ;  /* 0x000000120f127221 */ /* 0x000fc80000000000 */
[----:B------:R-:W-:Y:S01]  /*2cc0*/  FADD R5, R11, R18 ;  /* 0x000000120b057221 */ /* 0x000fe20000000000 */
[----:B------:R-:W-:-:S03]  /*2cd0*/  HFMA2 R11, -RZ, RZ, 0, 0.00048828125 ;  /* 0x00001000ff0b7431 */ /* 0x000fc600000001ff */
[----:B------:R-:W-:Y:S01]  /*2ce0*/  FADD R8, R4, R5 ;  /* 0x0000000504087221 */ /* 0x000fe20000000000 */
[----:B------:R-:W-:Y:S06]  /*2cf0*/  @!P0 BRA `(.L_x_44) ;  /* 0x0000000000ac8947 */ /* 0x000fec0003800000 */
[----:B------:R-:W0:Y:S01]  /*2d00*/  LDC R7, c[0x0][0x390] ;  /* 0x0000e400ff077b82 */ /* 0x000e220000000800 */
[----:B------:R-:W-:Y:S02]  /*2d10*/  IADD3 R6, PT, PT, R20, -0x1000, RZ ;  /* 0xfffff00014067810 */ /* 0x000fe40007ffe0ff */
[----:B------:R-:W-:-:S07]  /*2d20*/  MOV R11, 0x1000 ;  /* 0x00001000000b7802 */ /* 0x000fce0000000f00 */
.L_x_46:
[----:B------:R-:W-:-:S05]  /*2d30*/  IMAD.WIDE R4, R11, 0x4, R2 ;  /* 0x000000040b047825 */ /* 0x000fca00078e0202 */
[----:B------:R-:W2:Y:S04]  /*2d40*/  LDG.E.CONSTANT R20, desc[UR6][R4.64+0x400] ;  /* 0x0004000604147981 */ /* 0x000ea8000c1e9900 */
[----:B------:R-:W2:Y:S04]  /*2d50*/  LDG.E.CONSTANT R21, desc[UR6][R4.64+0x800] ;  /* 0x0008000604157981 */ /* 0x000ea8000c1e9900 */
        /* <DEDUP_REMOVED lines=13> */
[----:B------:R1:W5:Y:S01]  /*2e30*/  LDG.E.CONSTANT R18, desc[UR6][R4.64+0x3c00] ;  /* 0x003c000604127981 */ /* 0x000362000c1e9900 */
[----:B--2---:R-:W-:Y:S01]  /*2e40*/  FADD R21, R20, R21 ;  /* 0x0000001514157221 */ /* 0x004fe20000000000 */
[----:B0-----:R-:W-:-:S04]  /*2e50*/  MOV R20, R7 ;  /* 0x0000000700147202 */ /* 0x001fc80000000f00 */
[----:B-1----:R-:W-:Y:S01]  /*2e60*/  IADD3 R4, PT, PT, -R11, R20, RZ ;  /* 0x000000140b047210 */ /* 0x002fe20007ffe1ff */
[----:B---3--:R-:W-:-:S03]  /*2e70*/  FADD R8, R19, R8 ;  /* 0x0000000813087221 */ /* 0x008fc60000000000 */
[----:B------:R-:W-:Y:S01]  /*2e80*/  ISETP.GE.AND P0, PT, R4, 0x1000, PT ;  /* 0x000010000400780c */ /* 0x000fe20003f06270 */
[----:B----4-:R-:W-:Y:S01]  /*2e90*/  FADD R22, R22, R23 ;  /* 0x0000001716167221 */ /* 0x010fe20000000000 */
[----:B------:R-:W-:Y:S01]  /*2ea0*/  FADD R8, R8, R21 ;  /* 0x0000001508087221 */ /* 0x000fe20000000000 */
[----:B-----5:R-:W-:-:S04]  /*2eb0*/  FADD R25, R24, R25 ;  /* 0x0000001918197221 */ /* 0x020fc80000000000 */
[----:B------:R-:W-:Y:S01]  /*2ec0*/  FADD R25, R22, R25 ;  /* 0x0000001916197221 */ /* 0x000fe20000000000 */
[----:B------:R-:W-:Y:S01]  /*2ed0*/  FADD R16, R16, R17 ;  /* 0x0000001110107221 */ /* 0x000fe20000000000 */
[----:B------:R-:W-:-:S04]  /*2ee0*/  FADD R15, R15, R10 ;  /* 0x0000000a0f0f7221 */ /* 0x000fc80000000000 */
[----:B------:R-:W-:Y:S01]  /*2ef0*/  FADD R15, R16, R15 ;  /* 0x0000000f100f7221 */ /* 0x000fe20000000000 */
[----:B------:R-:W-:Y:S01]  /*2f00*/  FADD R9, R14, R9 ;  /* 0x000000090e097221 */ /* 0x000fe20000000000 */
[----:B------:R-:W-:-:S04]  /*2f10*/  FADD R12, R13, R12 ;  /* 0x0000000c0d0c7221 */ /* 0x000fc80000000000 */
[----:B------:R-:W-:Y:S01]  /*2f20*/  FADD R12, R9, R12 ;  /* 0x0000000c090c7221 */ /* 0x000fe20000000000 */
[----:B------:R-:W-:-:S03]  /*2f30*/  FADD R8, R8, R25 ;  /* 0x0000001908087221 */ /* 0x000fc60000000000 */
[----:B------:R-:W-:-:S04]  /*2f40*/  FADD R15, R15, R12 ;  /* 0x0000000c0f0f7221 */ /* 0x000fc80000000000 */
[----:B------:R-:W-:-:S04]  /*2f50*/  FADD R15, R8, R15 ;  /* 0x0000000f080f7221 */ /* 0x000fc80000000000 */
[----:B------:R-:W-:Y:S01]  /*2f60*/  FADD R8, R18, R15 ;  /* 0x0000000f12087221 */ /* 0x000fe20000000000 */
[----:B------:R-:W-:Y:S06]  /*2f70*/  @!P0 BRA `(.L_x_45) ;  /* 0x0000000800308947 */ /* 0x000fec0003800000 */
[----:B------:R-:W-:-:S04]  /*2f80*/  IADD3 R11, PT, PT, R11, 0x1000, RZ ;  /* 0x000010000b0b7810 */ /* 0x000fc80007ffe0ff */
[----:B------:R-:W-:-:S13]  /*2f90*/  ISETP.GT.AND P0, PT, R11, R6, PT ;  /* 0x000000060b00720c */ /* 0x000fda0003f04270 */
[----:B------:R-:W-:Y:S05]  /*2fa0*/  @!P0 BRA `(.L_x_46) ;  /* 0xfffffffc00608947 */ /* 0x000fea000383ffff */
.L_x_44:
        /* <DEDUP_REMOVED lines=20> */
.L_x_50:
        /* <DEDUP_REMOVED lines=8> */
.L_x_49:
[----:B------:R-:W-:Y:S05]  /*3170*/  BSYNC.RECONVERGENT B2 ;  /* 0x0000000000027941 */ /* 0x000fea0003800200 */
.L_x_48:
        /* <DEDUP_REMOVED lines=16> */
.L_x_53:
[----:B------:R-:W0:Y:S01]  /*3280*/  LDC.64 R4, c[0x0][0x380] ;  /* 0x0000e000ff047b82 */ /* 0x000e220000000a00 */
[----:B------:R-:W2:Y:S01]  /*3290*/  LDG.E.CONSTANT R12, desc[UR6][R2.64+-0x400] ;  /* 0xfffc0006020c7981 */ /* 0x000ea2000c1e9900 */
[----:B------:R-:W-:-:S03]  /*32a0*/  IADD3 R25, PT, PT, R11, 0x400, RZ ;  /* 0x000004000b197810 */ /* 0x000fc60007ffe0ff */
[----:B------:R-:W3:Y:S04]  /*32b0*/  LDG.E.CONSTANT R20, desc[UR6][R2.64] ;  /* 0x0000000602147981 */ /* 0x000ee8000c1e9900 */
[----:B------:R-:W4:Y:S01]  /*32c0*/  LDG.E.CONSTANT R19, desc[UR6][R2.64+0x400] ;  /* 0x0004000602137981 */ /* 0x000f22000c1e9900 */
[----:B------:R-:W-:-:S03]  /*32d0*/  IADD3 R7, PT, PT, R11, 0x800, RZ ;  /* 0x000008000b077810 */ /* 0x000fc60007ffe0ff */
[----:B------:R-:W5:Y:S04]  /*32e0*/  LDG.E.CONSTANT R17, desc[UR6][R2.64+0xc00] ;  /* 0x000c000602117981 */ /* 0x000f68000c1e9900 */
[----:B------:R-:W5:Y:S01]  /*32f0*/  LDG.E.CONSTANT R16, desc[UR6][R2.64+0x1000] ;  /* 0x0010000602107981 */ /* 0x000f62000c1e9900 */
[----:B------:R-:W-:-:S03]  /*3300*/  IADD3 R23, PT, PT, R11, 0xc00, RZ ;  /* 0x00000c000b177810 */ /* 0x000fc60007ffe0ff */
[----:B------:R-:W5:Y:S01]  /*3310*/  LDG.E.CONSTANT R22, desc[UR6][R2.64+0x1c00] ;  /* 0x001c000602167981 */ /* 0x000f62000c1e9900 */
[----:B0-----:R-:W-:-:S03]  /*3320*/  IMAD.WIDE.U32 R14, R11, 0x4, R4 ;  /* 0x000000040b0e7825 */ /* 0x001fc600078e0004 */
[----:B------:R-:W5:Y:S04]  /*3330*/  LDG.E.CONSTANT R21, desc[UR6][R2.64+0x2000] ;  /* 0x0020000602157981 */ /* 0x000f68000c1e9900 */
[----:B------:R-:W5:Y:S04]  /*3340*/  LDG.E.CONSTANT R26, desc[UR6][R2.64+0x3000] ;  /* 0x00300006021a7981 */ /* 0x000f68000c1e9900 */
[----:B------:R-:W2:Y:S01]  /*3350*/  LDG.E.CONSTANT R15, desc[UR6][R14.64] ;  /* 0x000000060e0f7981 */ /* 0x000ea2000c1e9900 */
[----:B------:R-:W-:-:S05]  /*3360*/  IMAD.WIDE.U32 R24, R25, 0x4, R4 ;  /* 0x0000000419187825 */ /* 0x000fca00078e0004 */
[----:B------:R-:W5:Y:S01]  /*3370*/  LDG.E.CONSTANT R18, desc[UR6][R24.64] ;  /* 0x0000000618127981 */ /* 0x000f62000c1e9900 */
[----:B------:R-:W-:-:S03]  /*3380*/  IMAD.WIDE.U32 R6, R7, 0x4, R4 ;  /* 0x0000000407067825 */ /* 0x000fc600078e0004 */
        /* <DEDUP_REMOVED lines=29> */
.L_x_52:
[----:B------:R-:W-:Y:S05]  /*3560*/  BSYNC.RECONVERGENT B2 ;  /* 0x0000000000027941 */ /* 0x000fea0003800200 */
.L_x_51:
        /* <DEDUP_REMOVED lines=10> */
[----:B------:R-:W5:Y:S01]  /*3610*/  LDG.E.CONSTANT R23, desc[UR6][R2.64+0x1400] ;  /* 0x0014000602177981 */ /* 0x000f62000c1e9900 */
[----:B0-----:R-:W-:-:S06]  /*3620*/  IMAD.WIDE.U32 R4, R11, 0x4, R6 ;  /* 0x000000040b047825 */ /* 0x001fcc00078e0006 */
[----:B------:R0:W2:Y:S01]  /*3630*/  LDG.E.CONSTANT R5, desc[UR6][R4.64] ;  /* 0x0000000604057981 */ /* 0x0000a2000c1e9900 */
[----:B------:R-:W-:-:S03]  /*3640*/  IMAD.WIDE.U32 R6, R17, 0x4, R6 ;  /* 0x0000000411067825 */ /* 0x000fc600078e0006 */
[----:B------:R1:W4:Y:S04]  /*3650*/  LDG.E.CONSTANT R17, desc[UR6][R2.64+0x400] ;  /* 0x0004000602117981 */ /* 0x000328000c1e9900 */
[----:B------:R-:W5:Y:S01]  /*3660*/  LDG.E.CONSTANT R7, desc[UR6][R6.64] ;  /* 0x0000000606077981 */ /* 0x000f62000c1e9900 */
[----:B0-----:R-:W-:Y:S02]  /*3670*/  IADD3 R4, P1, PT, R2, 0x2000, RZ ;  /* 0x0000200002047810 */ /* 0x001fe40007f3e0ff */
[----:B------:R-:W-:Y:S02]  /*3680*/  PLOP3.LUT P0, PT, PT, PT, PT, 0x8, 0x80 ;  /* 0x000000000080781c */ /* 0x000fe40003f0e170 */
[----:B------:R-:W-:Y:S02]  /*3690*/  IADD3 R10, PT, PT, R10, 0x800, RZ ;  /* 0x000008000a0a7810 */ /* 0x000fe40007ffe0ff */
[----:B------:R-:W-:-:S02]  /*36a0*/  IADD3 R11, PT, PT, R11, 0x800, RZ ;  /* 0x000008000b0b7810 */ /* 0x000fc40007ffe0ff */
[----:B-1----:R-:W-:Y:S01]  /*36b0*/  MOV R2, R4 ;  /* 0x0000000400027202 */ /* 0x002fe20000000f00 */
[----:B--2---:R-:W-:-:S04]  /*36c0*/  FADD R8, R8, R5 ;  /* 0x0000000508087221 */ /* 0x004fc80000000000 */
[----:B------:R-:W-:-:S04]  /*36d0*/  FADD R8, R8, R13 ;  /* 0x0000000d08087221 */ /* 0x000fc80000000000 */
[----:B---3--:R-:W-:-:S04]  /*36e0*/  FADD R8, R8, R15 ;  /* 0x0000000f08087221 */ /* 0x008fc80000000000 */
[----:B----4-:R-:W-:-:S04]  /*36f0*/  FADD R8, R8, R17 ;  /* 0x0000001108087221 */ /* 0x010fc80000000000 */
[----:B-----5:R-:W-:-:S04]  /*3700*/  FADD R8, R8, R7 ;  /* 0x0000000708087221 */ /* 0x020fc80000000000 */
[----:B------:R-:W-:Y:S01]  /*3710*/  FADD R8, R8, R19 ;  /* 0x0000001308087221 */ /* 0x000fe20000000000 */
[----:B------:R-:W-:-:S03]  /*3720*/  IADD3.X R5, PT, PT, RZ, R3, RZ, P1, !PT ;  /* 0x00000003ff057210 */ /* 0x000fc60000ffe4ff */
[----:B------:R-:W-:Y:S01]  /*3730*/  FADD R8, R8, R21 ;  /* 0x0000001508087221 */ /* 0x000fe20000000000 */
[----:B------:R-:W-:-:S03]  /*3740*/  MOV R3, R5 ;  /* 0x0000000500037202 */ /* 0x000fc60000000f00 */
[----:B------:R-:W-:-:S07]  /*3750*/  FADD R8, R8, R23 ;  /* 0x0000001708087221 */ /* 0x000fce0000000000 */
.L_x_55:
[----:B------:R-:W-:Y:S05]  /*3760*/  BSYNC.RECONVERGENT B2 ;  /* 0x0000000000027941 */ /* 0x000fea0003800200 */
.L_x_54:
        /* <DEDUP_REMOVED lines=12> */
.L_x_47:
[----:B------:R-:W-:Y:S05]  /*3830*/  BSYNC.RECONVERGENT B1 ;  /* 0x0000000000017941 */ /* 0x000fea0003800200 */
.L_x_45:
        /* <DEDUP_REMOVED lines=25> */
[----:B0-----:R-:W0:Y:S04]  /*39d0*/  LDS R3, [UR4+0xc] ;  /* 0x00000c04ff037984 */ /* 0x001e280008000800 */
[----:B------:R-:W1:Y:S04]  /*39e0*/  LDS.128 R4, [UR4+0x10] ;  /* 0x00001004ff047984 */ /* 0x000e680008000c00 */
[----:B------:R-:W2:Y:S01]  /*39f0*/  LDS.64 R8, [UR4+0x20] ;  /* 0x00002004ff087984 */ /* 0x000ea20008000a00 */
[----:B0-----:R-:W-:-:S04]  /*3a00*/  FADD R3, R2, R3 ;  /* 0x0000000302037221 */ /* 0x001fc80000000000 */
[----:B-1----:R-:W-:-:S04]  /*3a10*/  FADD R4, R3, R4 ;  /* 0x0000000403047221 */ /* 0x002fc80000000000 */
[----:B------:R-:W-:-:S04]  /*3a20*/  FADD R5, R4, R5 ;  /* 0x0000000504057221 */ /* 0x000fc80000000000 */
[----:B------:R-:W-:-:S04]  /*3a30*/  FADD R6, R5, R6 ;  /* 0x0000000605067221 */ /* 0x000fc80000000000 */
[----:B------:R-:W-:-:S04]  /*3a40*/  FADD R7, R6, R7 ;  /* 0x0000000706077221 */ /* 0x000fc80000000000 */
[----:B--2---:R-:W-:-:S04]  /*3a50*/  FADD R8, R7, R8 ;  /* 0x0000000807087221 */ /* 0x004fc80000000000 */
[----:B------:R-:W-:-:S07]  /*3a60*/  FADD R2, R8, R9 ;  /* 0x0000000908027221 */ /* 0x000fce0000000000 */
.L_x_17:
[----:B------:R-:W-:Y:S05]  /*3a70*/  BSYNC.RECONVERGENT B0 ;  /* 0x0000000000007941 */ /* 0x000fea0003800200 */
.L_x_1:
[----:B------:R-:W-:Y:S05]  /*3a80*/  @P0 EXIT ;  /* 0x000000000000094d */ /* 0x000fea0003800000 */
[----:B------:R-:W5:Y:S01]  /*3a90*/  LDC.64 R4, c[0x0][0x388] ;  /* 0x0000e200ff047b82 */ /* 0x000f620000000a00 */
[----:B------:R-:W0:Y:S02]  /*3aa0*/  LDCU UR4, c[0x0][0x398] ;  /* 0x00007300ff0477ac */ /* 0x000e240008000800 */
[----:B0-----:R-:W-:-:S05]  /*3ab0*/  FADD R3, R2, UR4 ;  /* 0x0000000402037e21 */ /* 0x001fca0008000000 */
[----:B-----5:R-:W-:Y:S01]  /*3ac0*/  STG.E desc[UR6][R4.64], R3 ;  /* 0x0000000304007986 */ /* 0x020fe2000c101906 */
[----:B------:R-:W-:Y:S05]  /*3ad0*/  EXIT ;  /* 0x000000000000794d */ /* 0x000fea0003800000 */
.L_x_56:
[----:B------:R-:W-:-:S00]  /*3ae0*/  BRA `(.L_x_56) ;  /* 0xfffffffc00fc7947 */ /* 0x000fc0000383ffff */
[----:B------:R-:W-:-:S00]  /*3af0*/  NOP ;  /* 0x0000000000007918 */ /* 0x000fc00000000000 */
        /* <DEDUP_REMOVED lines=8> */
.L_x_180:


//--------------------- .text._ZN3cub18CUB_300001_SM_10006detail6reduce18DeviceReduceKernelINS2_10policy_hubIfyN4cuda3std3__44plusIvEEE10Policy1000EPfyS9_fNS7_10__identityEEEvT0_PT3_T1_NS0_13GridEvenShareISH_EET2_T4_ --------------------------
	.section	.text._ZN3cub18CUB_300001_SM_10006detail6reduce18DeviceReduceKernelINS2_10policy_hubIfyN4cuda3std3__44plusIvEEE10Policy1000EPfyS9_fNS7_10__identityEEEvT0_PT3_T1_NS0_13GridEvenShareISH_EET2_T4_,"ax",@progbits
	.align	128
        .global         _ZN3cub18CUB_300001_SM_10006detail6reduce18DeviceReduceKernelINS2_10policy_hubIfyN4cuda3std3__44plusIvEEE10Policy1000EPfyS9_fNS7_10__identityEEEvT0_PT3_T1_NS0_13GridEvenShareISH_EET2_T4_
        .type           _ZN3cub18CUB_300001_SM_10006detail6reduce18DeviceReduceKernelINS2_10policy_hubIfyN4cuda3std3__44plusIvEEE10Policy1000EPfyS9_fNS7_10__identityEEEvT0_PT3_T1_NS0_13GridEvenShareISH_EET2_T4_,@function
        .size           _ZN3cub18CUB_300001_SM_10006detail6reduce18DeviceReduceKernelINS2_10policy_hubIfyN4cuda3std3__44plusIvEEE10Policy1000EPfyS9_fNS7_10__identityEEEvT0_PT3_T1_NS0_13GridEvenShareISH_EET2_T4_,(.L_x_181 - _ZN3cub18CUB_300001_SM_10006detail6reduce18DeviceReduceKernelINS2_10policy_hubIfyN4cuda3std3__44plusIvEEE10Policy1000EPfyS9_fNS7_10__identityEEEvT0_PT3_T1_NS0_13GridEvenShareISH_EET2_T4_)
        .other          _ZN3cub18CUB_300001_SM_10006detail6reduce18DeviceReduceKernelINS2_10policy_hubIfyN4cuda3std3__44plusIvEEE10Policy1000EPfyS9_fNS7_10__identityEEEvT0_PT3_T1_NS0_13GridEvenShareISH_EET2_T4_,@"STO_CUDA_ENTRY STV_DEFAULT"
_ZN3cub18CUB_300001_SM_10006detail6reduce18DeviceReduceKernelINS2_10policy_hubIfyN4cuda3std3__44plusIvEEE10Policy1000EPfyS9_fNS7_10__identityEEEvT0_PT3_T1_NS0_13GridEvenShareISH_EET2_T4_:
.text._ZN3cub18CUB_300001_SM_10006detail6reduce18DeviceReduceKernelINS2_10policy_hubIfyN4cuda3std3__44plusIvEEE10Policy1000EPfyS9_fNS7_10__identityEEEvT0_PT3_T1_NS0_13GridEvenShareISH_EET2_T4_:
[----:B------:R-:W-:Y:S01]  /*0000*/  LDC R1, c[0x0][0x37c] ;  /* 0x0000df00ff017b82 */ /* 0x000fe20000000800 */
[----:B------:R-:W0:Y:S07]  /*0010*/  LDCU UR10, c[0x0][0x380] ;  /* 0x00007000ff0a77ac */ /* 0x000e2e0008000800 */
[----:B------:R-:W1:Y:S01]  /*0020*/  S2UR UR17, SR_CTAID.X ;  /* 0x00000000001179c3 */ /* 0x000e620000002500 */
[----:B------:R-:W-:Y:S01]  /*0030*/  BSSY.RECONVERGENT B0, `(.L_x_57) ;  /* 0x0000419000007945 */ /* 0x000fe20003800200 */
[----:B------:R-:W2:Y:S01]  /*0040*/  LDCU UR5, c[0x0][0x3c0] ;  /* 0x00007800ff0577ac */ /* 0x000ea20008000800 */
[----:B------:R-:W3:Y:S01]  /*0050*/  LDCU.64 UR14, c[0x0][0x358] ;  /* 0x00006b00ff0e77ac */ /* 0x000ee20008000a00 */
[----:B0-----:R-:W-:-:S02]  /*0060*/  ULOP3.LUT UP0, URZ, UR10, 0xf, URZ, 0xc0, !UPT ;  /* 0x0000000f0aff7892 */ /* 0x001fc4000f80c0ff */
[----:B--2---:R-:W-:Y:S02]  /*0070*/  USHF.L.U32 UR5, UR5, 0xc, URZ ;  /* 0x0000000c05057899 */ /* 0x004fe400080006ff */
[----:B-1----:R-:W-:Y:S02]  /*0080*/  USHF.L.U32 UR4, UR17, 0xc, URZ ;  /* 0x0000000c11047899 */ /* 0x002fe400080006ff */
[----:B------:R-:W-:-:S03]  /*0090*/  USHF.R.S32.HI UR6, URZ, 0x1f, UR5 ;  /* 0x0000001fff067899 */ /* 0x000fc60008011405 */
[----:B---3--:R-:W-:Y:S09]  /*00a0*/  BRA.U UP0, `(.L_x_58) ;  /* 0x0000001d00f07547 */ /* 0x008ff2000b800000 */
[----:B------:R-:W0:Y:S02]  /*00b0*/  LDCU.64 UR12, c[0x0][0x3b8] ;  /* 0x00007700ff0c77ac */ /* 0x000e240008000a00 */
[----:B0-----:R-:W-:-:S04]  /*00c0*/  UIADD3 UR7, UP0, UPT, -UR4, UR12, URZ ;  /* 0x0000000c04077290 */ /* 0x001fc8000ff1e1ff */
[----:B------:R-:W-:Y:S02]  /*00d0*/  UIADD3.X UR8, UPT, UPT, UR13, -0x1, URZ, UP0, !UPT ;  /* 0xffffffff0d087890 */ /* 0x000fe400087fe4ff */
[----:B------:R-:W-:-:S04]  /*00e0*/  UISETP.GT.U32.AND UP0, UPT, UR7, 0xfff, UPT ;  /* 0x00000fff0700788c */ /* 0x000fc8000bf04070 */
[----:B------:R-:W-:-:S09]  /*00f0*/  UISETP.GT.U32.AND.EX UP0, UPT, UR8, URZ, UPT, UP0 ;  /* 0x000000ff0800728c */ /* 0x000fd2000bf04100 */
[----:B------:R-:W-:Y:S05]  /*0100*/  BRA.U UP0, `(.L_x_59) ;  /* 0x0000000d00ec7547 */ /* 0x000fea000b800000 */
[----:B------:R-:W0:Y:S01]  /*0110*/  S2R R0, SR_TID.X ;  /* 0x0000000000007919 */ /* 0x000e220000002100 */
[----:B------:R-:W-:Y:S01]  /*0120*/  UIADD3 UR6, UPT, UPT, -UR4, UR12, URZ ;  /* 0x0000000c04067290 */ /* 0x000fe2000fffe1ff */
[----:B------:R-:W-:Y:S01]  /*0130*/  BSSY.RECONVERGENT B1, `(.L_x_60) ;  /* 0x000000b000017945 */ /* 0x000fe20003800200 */
[----:B------:R-:W1:Y:S01]  /*0140*/  LDCU UR7, c[0x0][0x384] ;  /* 0x00007080ff0777ac */ /* 0x000e620008000800 */
[----:B------:R-:W-:-:S03]  /*0150*/  HFMA2 R6, -RZ, RZ, 0, 0 ;  /* 0x00000000ff067431 */ /* 0x000fc600000001ff */
[----:B0-----:R-:W-:Y:S01]  /*0160*/  ISETP.GE.AND P0, PT, R0, UR6, PT ;  /* 0x0000000600007c0c */ /* 0x001fe2000bf06270 */
[----:B------:R-:W-:-:S12]  /*0170*/  IMAD.MOV.U32 R7, RZ, RZ, R0 ;  /* 0x000000ffff077224 */ /* 0x000fd800078e0000 */
[----:B-1----:R-:W-:Y:S05]  /*0180*/  @P0 BRA `(.L_x_61) ;  /* 0x0000000000140947 */ /* 0x002fea0003800000 */
[----:B------:R-:W0:Y:S01]  /*0190*/  LDC.64 R2, c[0x0][0x380] ;  /* 0x0000e000ff027b82 */ /* 0x000e220000000a00 */
[----:B------:R-:W-:-:S05]  /*01a0*/  IADD3 R5, PT, PT, R0, UR4, RZ ;  /* 0x0000000400057c10 */ /* 0x000fca000fffe0ff */
[----:B0-----:R-:W-:-:S05]  /*01b0*/  IMAD.WIDE.U32 R2, R5, 0x4, R2 ;  /* 0x0000000405027825 */ /* 0x001fca00078e0002 */
[----:B------:R0:W5:Y:S01]  /*01c0*/  LDG.E.CONSTANT R6, desc[UR14][R2.64] ;  /* 0x0000000e02067981 */ /* 0x000162000c1e9900 */
[----:B------:R-:W-:-:S07]  /*01d0*/  VIADD R7, R0, 0x100 ;  /* 0x0000010000077836 */ /* 0x000fce0000000000 */
.L_x_61:
[----:B------:R-:W-:Y:S05]  /*01e0*/  BSYNC.RECONVERGENT B1 ;  /* 0x0000000000017941 */ /* 0x000fea0003800200 */
.L_x_60:
[----:B------:R-:W-:Y:S01]  /*01f0*/  ISETP.GE.AND P0, PT, R7, UR6, PT ;  /* 0x0000000607007c0c */ /* 0x000fe2000bf06270 */
[----:B------:R-:W-:-:S12]  /*0200*/  BSSY.RECONVERGENT B1, `(.L_x_62) ;  /* 0x000008d000017945 */ /* 0x000fd80003800200 */
[----:B------:R-:W-:Y:S05]  /*0210*/  @P0 BRA `(.L_x_63) ;  /* 0x00000008002c0947 */ /* 0x000fea0003800000 */
[----:B0-----:R-:W-:Y:S01]  /*0220*/  LOP3.LUT R2, RZ, R7, RZ, 0x33, !PT ;  /* 0x00000007ff027212 */ /* 0x001fe200078e33ff */
[----:B------:R-:W-:Y:S03]  /*0230*/  BSSY.RECONVERGENT B2, `(.L_x_64) ;  /* 0x0000019000027945 */ /* 0x000fe60003800200 */
[----:B------:R-:W-:-:S04]  /*0240*/  IADD3 R2, PT, PT, R2, UR12, RZ ;  /* 0x0000000c02027c10 */ /* 0x000fc8000fffe0ff */
[C---:B------:R-:W-:Y:S01]  /*0250*/  LOP3.LUT R3, R2.reuse, 0x300, RZ, 0xc0, !PT ;  /* 0x0000030002037812 */ /* 0x040fe200078ec0ff */
[----:B------:R-:W-:-:S03]  /*0260*/  VIADD R4, R2, -UR4 ;  /* 0x8000000402047c36 */ /* 0x000fc60008000000 */
[----:B------:R-:W-:Y:S02]  /*0270*/  ISETP.NE.AND P1, PT, R3, 0x300, PT ;  /* 0x000003000300780c */ /* 0x000fe40003f25270 */
[----:B------:R-:W-:-:S11]  /*0280*/  ISETP.GE.U32.AND P0, PT, R4, 0x300, PT ;  /* 0x000003000400780c */ /* 0x000fd60003f06070 */
[----:B------:R-:W-:Y:S05]  /*0290*/  @!P1 BRA `(.L_x_65) ;  /* 0x0000000000489947 */ /* 0x000fea0003800000 */
[----:B------:R-:W0:Y:S01]  /*02a0*/  LDCU UR5, c[0x0][0x384] ;  /* 0x00007080ff0577ac */ /* 0x000e220008000800 */
[----:B------:R-:W-:Y:S02]  /*02b0*/  LEA.HI R2, R2, 0x1, RZ, 0x18 ;  /* 0x0000000102027811 */ /* 0x000fe400078fc0ff */
[----:B------:R-:W-:Y:S02]  /*02c0*/  IADD3 R8, P1, PT, R7, UR4, RZ ;  /* 0x0000000407087c10 */ /* 0x000fe4000ff3e0ff */
[----:B------:R-:W-:Y:S02]  /*02d0*/  LOP3.LUT R2, R2, 0x3, RZ, 0xc0, !PT ;  /* 0x0000000302027812 */ /* 0x000fe400078ec0ff */
[----:B------:R-:W-:Y:S02]  /*02e0*/  LEA R5, P2, R8, UR10, 0x2 ;  /* 0x0000000a08057c11 */ /* 0x000fe4000f8410ff */
[----:B------:R-:W-:Y:S01]  /*02f0*/  IADD3.X R3, PT, PT, RZ, RZ, RZ, P1, !PT ;  /* 0x000000ffff037210 */ /* 0x000fe20000ffe4ff */
[----:B------:R-:W-:-:S03]  /*0300*/  IMAD.MOV R4, RZ, RZ, -R2 ;  /* 0x000000ffff047224 */ /* 0x000fc600078e0a02 */
[----:B0-----:R-:W-:-:S07]  /*0310*/  LEA.HI.X R8, R8, UR5, R3, 0x2, P2 ;  /* 0x0000000508087c11 */ /* 0x001fce00090f1403 */
.L_x_66:
[----:B------:R-:W-:Y:S01]  /*0320*/  IMAD.MOV.U32 R3, RZ, RZ, R8 ;  /* 0x000000ffff037224 */ /* 0x000fe200078e0008 */
[----:B------:R-:W-:-:S05]  /*0330*/  MOV R2, R5 ;  /* 0x0000000500027202 */ /* 0x000fca0000000f00 */
[----:B------:R-:W2:Y:S01]  /*0340*/  LDG.E.CONSTANT R3, desc[UR14][R2.64] ;  /* 0x0000000e02037981 */ /* 0x000ea2000c1e9900 */
[----:B------:R-:W-:Y:S01]  /*0350*/  IADD3 R4, PT, PT, R4, 0x1, RZ ;  /* 0x0000000104047810 */ /* 0x000fe20007ffe0ff */
[----:B------:R-:W-:Y:S01]  /*0360*/  VIADD R7, R7, 0x100 ;  /* 0x0000010007077836 */ /* 0x000fe20000000000 */
[----:B------:R-:W-:Y:S02]  /*0370*/  IADD3 R5, P2, PT, R5, 0x400, RZ ;  /* 0x0000040005057810 */ /* 0x000fe40007f5e0ff */
[----:B------:R-:W-:Y:S02]  /*0380*/  ISETP.NE.AND P1, PT, R4, RZ, PT ;  /* 0x000000ff0400720c */ /* 0x000fe40003f25270 */
[----:B------:R-:W-:Y:S01]  /*0390*/  IADD3.X R8, PT, PT, RZ, R8, RZ, P2, !PT ;  /* 0x00000008ff087210 */ /* 0x000fe200017fe4ff */
[----:B--2--5:R-:W-:-:S10]  /*03a0*/  FADD R6, R3, R6 ;  /* 0x0000000603067221 */ /* 0x024fd40000000000 */
[----:B------:R-:W-:Y:S05]  /*03b0*/  @P1 BRA `(.L_x_66) ;  /* 0xfffffffc00d81947 */ /* 0x000fea000383ffff */
.L_x_65:
[----:B------:R-:W-:Y:S05]  /*03c0*/  BSYNC.RECONVERGENT B2 ;  /* 0x0000000000027941 */ /* 0x000fea0003800200 */
.L_x_64:
[----:B------:R-:W-:Y:S05]  /*03d0*/  @!P0 BRA `(.L_x_63) ;  /* 0x0000000400bc8947 */ /* 0x000fea0003800000 */
[----:B------:R-:W-:Y:S01]  /*03e0*/  IADD3 R2, PT, PT, -R7, UR6, RZ ;  /* 0x0000000607027c10 */ /* 0x000fe2000fffe1ff */
[----:B------:R-:W-:Y:S01]  /*03f0*/  BSSY.RECONVERGENT B2, `(.L_x_67) ;  /* 0x000003d000027945 */ /* 0x000fe20003800200 */
[----:B------:R-:W-:Y:S02]  /*0400*/  PLOP3.LUT P0, PT, PT, PT, PT, 0x80, 0x8 ;  /* 0x000000000008781c */ /* 0x000fe40003f0f070 */
[----:B------:R-:W-:-:S13]  /*0410*/  ISETP.GT.AND P1, PT, R2, 0xc00, PT ;  /* 0x00000c000200780c */ /* 0x000fda0003f24270 */
[----:B------:R-:W-:Y:S05]  /*0420*/  @!P1 BRA `(.L_x_68) ;  /* 0x0000000000e49947 */ /* 0x000fea0003800000 */
[----:B------:R-:W-:Y:S01]  /*0430*/  IMAD.U32 R8, RZ, RZ, UR6 ;  /* 0x00000006ff087e24 */ /* 0x000fe2000f8e00ff */
[----:B------:R-:W-:-:S04]  /*0440*/  PLOP3.LUT P0, PT, PT, PT, PT, 0x8, 0x80 ;  /* 0x000000000080781c */ /* 0x000fc80003f0e170 */
[----:B------:R-:W-:-:S09]  /*0450*/  IADD3 R8, PT, PT, R8, -0xc00, RZ ;  /* 0xfffff40008087810 */ /* 0x000fd20007ffe0ff */
.L_x_69:
[----:B------:R-:W-:-:S04]  /*0460*/  IADD3 R2, P1, PT, R7, UR4, RZ ;  /* 0x0000000407027c10 */ /* 0x000fc8000ff3e0ff */
[----:B------:R-:W-:Y:S02]  /*0470*/  LEA.HI.X.SX32 R3, R7, RZ, 0x1, P1 ;  /* 0x000000ff07037211 */ /* 0x000fe400008f0eff */
[----:B------:R-:W-:-:S04]  /*0480*/  LEA R4, P1, R2, UR10, 0x2 ;  /* 0x0000000a02047c11 */ /* 0x000fc8000f8210ff */
[----:B------:R-:W-:Y:S01]  /*0490*/  LEA.HI.X R5, R2, UR7, R3, 0x2, P1 ;  /* 0x0000000702057c11 */ /* 0x000fe200088f1403 */
[----:B------:R-:W-:-:S04]  /*04a0*/  VIADD R2, R7, 0x400 ;  /* 0x0000040007027836 */ /* 0x000fc80000000000 */
[----:B------:R-:W2:Y:S01]  /*04b0*/  LDG.E.CONSTANT R23, desc[UR14][R4.64] ;  /* 0x0000000e04177981 */ /* 0x000ea2000c1e9900 */
[----:B------:R-:W-:-:S03]  /*04c0*/  IADD3 R3, P1, PT, R2, UR4, RZ ;  /* 0x0000000402037c10 */ /* 0x000fc6000ff3e0ff */
[----:B------:R-:W3:Y:S01]  /*04d0*/  LDG.E.CONSTANT R13, desc[UR14][R4.64+0x400] ;  /* 0x0004000e040d7981 */ /* 0x000ee2000c1e9900 */
[----:B------:R-:W-:Y:S02]  /*04e0*/  LEA.HI.X.SX32 R2, R2, RZ, 0x1, P1 ;  /* 0x000000ff02027211 */ /* 0x000fe400008f0eff */
[C---:B------:R-:W-:Y:S01]  /*04f0*/  LEA R18, P1, R3.reuse, UR10, 0x2 ;  /* 0x0000000a03127c11 */ /* 0x040fe2000f8210ff */
[----:B------:R-:W4:Y:S03]  /*0500*/  LDG.E.CONSTANT R9, desc[UR14][R4.64+0x800] ;  /* 0x0008000e04097981 */ /* 0x000f26000c1e9900 */
[----:B------:R-:W-:Y:S01]  /*0510*/  LEA.HI.X R19, R3, UR7, R2, 0x2, P1 ;  /* 0x0000000703137c11 */ /* 0x000fe200088f1402 */
[----:B------:R0:W4:Y:S01]  /*0520*/  LDG.E.CONSTANT R22, desc[UR14][R4.64+0xc00] ;  /* 0x000c000e04167981 */ /* 0x000122000c1e9900 */
[----:B------:R-:W-:-:S03]  /*0530*/  IADD3 R2, PT, PT, R7, 0x800, RZ ;  /* 0x0000080007027810 */ /* 0x000fc60007ffe0ff */
[----:B------:R-:W4:Y:S01]  /*0540*/  LDG.E.CONSTANT R12, desc[UR14][R18.64] ;  /* 0x0000000e120c7981 */ /* 0x000f22000c1e9900 */
[----:B------:R-:W-:-:S03]  /*0550*/  IADD3 R3, P1, PT, R2, UR4, RZ ;  /* 0x0000000402037c10 */ /* 0x000fc6000ff3e0ff */
[----:B------:R-:W4:Y:S01]  /*0560*/  LDG.E.CONSTANT R11, desc[UR14][R18.64+0x400] ;  /* 0x0004000e120b7981 */ /* 0x000f22000c1e9900 */
[----:B------:R-:W-:Y:S02]  /*0570*/  LEA.HI.X.SX32 R14, R2, RZ, 0x1, P1 ;  /* 0x000000ff020e7211 */ /* 0x000fe400008f0eff */
[C---:B------:R-:W-:Y:S01]  /*0580*/  LEA R2, P1, R3.reuse, UR10, 0x2 ;  /* 0x0000000a03027c11 */ /* 0x040fe2000f8210ff */
[----:B------:R-:W4:Y:S03]  /*0590*/  LDG.E.CONSTANT R10, desc[UR14][R18.64+0x800] ;  /* 0x0008000e120a7981 */ /* 0x000f26000c1e9900 */
[----:B------:R-:W-:Y:S01]  /*05a0*/  LEA.HI.X R3, R3, UR7, R14, 0x2, P1 ;  /* 0x0000000703037c11 */ /* 0x000fe200088f140e */
[----:B------:R-:W4:Y:S01]  /*05b0*/  LDG.E.CONSTANT R17, desc[UR14][R18.64+0xc00] ;  /* 0x000c000e12117981 */ /* 0x000f22000c1e9900 */
[----:B------:R-:W-:-:S03]  /*05c0*/  VIADD R14, R7, 0xc00 ;  /* 0x00000c00070e7836 */ /* 0x000fc60000000000 */
[----:B------:R-:W4:Y:S02]  /*05d0*/  LDG.E.CONSTANT R16, desc[UR14][R2.64] ;  /* 0x0000000e02107981 */ /* 0x000f24000c1e9900 */
[C---:B0-----:R-:W-:Y:S02]  /*05e0*/  IADD3 R5, P1, PT, R14.reuse, UR4, RZ ;  /* 0x000000040e057c10 */ /* 0x041fe4000ff3e0ff */
[----:B------:R-:W4:Y:S02]  /*05f0*/  LDG.E.CONSTANT R15, desc[UR14][R2.64+0x400] ;  /* 0x0004000e020f7981 */ /* 0x000f24000c1e9900 */
[----:B------:R-:W-:Y:S02]  /*0600*/  LEA.HI.X.SX32 R20, R14, RZ, 0x1, P1 ;  /* 0x000000ff0e147211 */ /* 0x000fe400008f0eff */
[C---:B------:R-:W-:Y:S01]  /*0610*/  LEA R4, P1, R5.reuse, UR10, 0x2 ;  /* 0x0000000a05047c11 */ /* 0x040fe2000f8210ff */
[----:B------:R-:W4:Y:S03]  /*0620*/  LDG.E.CONSTANT R14, desc[UR14][R2.64+0x800] ;  /* 0x0008000e020e7981 */ /* 0x000f26000c1e9900 */
[----:B------:R-:W-:Y:S01]  /*0630*/  LEA.HI.X R5, R5, UR7, R20, 0x2, P1 ;  /* 0x0000000705057c11 */ /* 0x000fe200088f1414 */
        /* <DEDUP_REMOVED lines=24> */
.L_x_68:
[----:B------:R-:W-:Y:S05]  /*07c0*/  BSYNC.RECONVERGENT B2 ;  /* 0x0000000000027941 */ /* 0x000fea0003800200 */
.L_x_67:
[----:B------:R-:W-:Y:S01]  /*07d0*/  IADD3 R2, PT, PT, -R7, UR6, RZ ;  /* 0x0000000607027c10 */ /* 0x000fe2000fffe1ff */
[----:B------:R-:W-:Y:S03]  /*07e0*/  BSSY.RECONVERGENT B2, `(.L_x_70) ;  /* 0x000001f000027945 */ /* 0x000fe60003800200 */
[----:B------:R-:W-:-:S13]  /*07f0*/  ISETP.GT.AND P1, PT, R2, 0x400, PT ;  /* 0x000004000200780c */ /* 0x000fda0003f24270 */
[----:B------:R-:W-:Y:S05]  /*0800*/  @!P1 BRA `(.L_x_71) ;  /* 0x0000000000709947 */ /* 0x000fea0003800000 */
[----:B------:R-:W0:Y:S01]  /*0810*/  LDCU UR5, c[0x0][0x384] ;  /* 0x00007080ff0577ac */ /* 0x000e220008000800 */
[----:B------:R-:W-:-:S04]  /*0820*/  IADD3 R4, P0, PT, R7, UR4, RZ ;  /* 0x0000000407047c10 */ /* 0x000fc8000ff1e0ff */
[----:B------:R-:W-:Y:S02]  /*0830*/  LEA.HI.X.SX32 R3, R7, RZ, 0x1, P0 ;  /* 0x000000ff07037211 */ /* 0x000fe400000f0eff */
[----:B------:R-:W-:-:S04]  /*0840*/  LEA R2, P0, R4, UR10, 0x2 ;  /* 0x0000000a04027c11 */ /* 0x000fc8000f8010ff */
[----:B0-----:R-:W-:Y:S01]  /*0850*/  LEA.HI.X R3, R4, UR5, R3, 0x2, P0 ;  /* 0x0000000504037c11 */ /* 0x001fe200080f1403 */
        /* <DEDUP_REMOVED lines=23> */
.L_x_71:
[----:B------:R-:W-:Y:S05]  /*09d0*/  BSYNC.RECONVERGENT B2 ;  /* 0x0000000000027941 */ /* 0x000fea0003800200 */
.L_x_70:
[----:B------:R-:W-:-:S13]  /*09e0*/  ISETP.LT.OR P0, PT, R7, UR6, P0 ;  /* 0x0000000607007c0c */ /* 0x000fda0008701670 */
[----:B------:R-:W-:Y:S05]  /*09f0*/  @!P0 BRA `(.L_x_63) ;  /* 0x0000000000348947 */ /* 0x000fea0003800000 */
[----:B------:R-:W0:Y:S01]  /*0a00*/  LDCU UR5, c[0x0][0x384] ;  /* 0x00007080ff0577ac */ /* 0x000e220008000800 */
[----:B------:R-:W-:-:S04]  /*0a10*/  IADD3 R3, P0, PT, R7, UR4, RZ ;  /* 0x0000000407037c10 */ /* 0x000fc8000ff1e0ff */
[----:B------:R-:W-:Y:S02]  /*0a20*/  LEA.HI.X.SX32 R4, R7, RZ, 0x1, P0 ;  /* 0x000000ff07047211 */ /* 0x000fe400000f0eff */
[----:B------:R-:W-:-:S04]  /*0a30*/  LEA R2, P0, R3, UR10, 0x2 ;  /* 0x0000000a03027c11 */ /* 0x000fc8000f8010ff */
[----:B0-----:R-:W-:-:S05]  /*0a40*/  LEA.HI.X R3, R3, UR5, R4, 0x2, P0 ;  /* 0x0000000503037c11 */ /* 0x001fca00080f1404 */
        /* <DEDUP_REMOVED lines=8> */
.L_x_63:
[----:B------:R-:W-:Y:S05]  /*0ad0*/  BSYNC.RECONVERGENT B1 ;  /* 0x0000000000017941 */ /* 0x000fea0003800200 */
.L_x_62:
[----:B------:R-:W-:-:S09]  /*0ae0*/  UISETP.GE.AND UP0, UPT, UR6, 0x100, UPT ;  /* 0x000001000600788c */ /* 0x000fd2000bf06270 */
[----:B------:R-:W-:Y:S05]  /*0af0*/  BRA.U !UP0, `(.L_x_72) ;  /* 0x0000000108907547 */ /* 0x000fea000b800000 */
[----:B0----5:R-:W0:Y:S01]  /*0b00*/  SHFL.DOWN P0, R3, R6, 0x1, 0x1f ;  /* 0x08201f0006037f89 */ /* 0x021e220000000000 */
        /* <DEDUP_REMOVED lines=11> */
[----:B0-----:R-:W-:-:S04]  /*0bc0*/  @P0 FADD R5, R4, R5 ;  /* 0x0000000504050221 */ /* 0x001fc80000000000 */
[----:B------:R-:W-:Y:S01]  /*0bd0*/  @!P1 IMAD.IADD R3, R3, 0x1, R6 ;  /* 0x0000000103039824 */ /* 0x000fe200078e0206 */
        /* <DEDUP_REMOVED lines=22> */
.L_x_72:
[----:B0-----:R-:W-:-:S04]  /*0d40*/  LOP3.LUT R2, R0, 0x3e0, RZ, 0xc0, !PT ;  /* 0x000003e000027812 */ /* 0x001fc800078ec0ff */
[----:B------:R-:W-:Y:S02]  /*0d50*/  IADD3 R3, PT, PT, R2, 0x20, RZ ;  /* 0x0000002002037810 */ /* 0x000fe40007ffe0ff */
[----:B------:R-:W-:Y:S02]  /*0d60*/  LOP3.LUT R2, RZ, R2, RZ, 0x33, !PT ;  /* 0x00000002ff027212 */ /* 0x000fe400078e33ff */
[----:B------:R-:W-:-:S03]  /*0d70*/  ISETP.GT.AND P0, PT, R3, UR6, PT ;  /* 0x0000000603007c0c */ /* 0x000fc6000bf04270 */
[----:B------:R-:W-:-:S05]  /*0d80*/  VIADD R2, R2, UR6 ;  /* 0x0000000602027c36 */ /* 0x000fca0008000000 */
[----:B------:R-:W-:Y:S02]  /*0d90*/  SEL R3, R2, 0x1f, P0 ;  /* 0x0000001f02037807 */ /* 0x000fe40000000000 */
[----:B------:R-:W0:Y:S03]  /*0da0*/  S2R R2, SR_LANEID ;  /* 0x0000000000027919 */ /* 0x000e260000000000 */
[----:B-----5:R-:W1:Y:S02]  /*0db0*/  SHFL.DOWN P0, R4, R6, 0x1, R3 ;  /* 0x0820000006047989 */ /* 0x020e640000000003 */
[----:B-1----:R-:W-:Y:S01]  /*0dc0*/  @P0 FADD R4, R4, R6 ;  /* 0x0000000604040221 */ /* 0x002fe20000000000 */
[----:B0-----:R-:W-:-:S04]  /*0dd0*/  ISETP.NE.AND P1, PT, R2, RZ, PT ;  /* 0x000000ff0200720c */ /* 0x001fc80003f25270 */
[----:B------:R-:W0:Y:S09]  /*0de0*/  SHFL.DOWN P0, R5, R4, 0x2, R3 ;  /* 0x0840000004057989 */ /* 0x000e320000000003 */
[----:B------:R-:W1:Y:S01]  /*0df0*/  @!P1 S2R R9, SR_CgaCtaId ;  /* 0x0000000000099919 */ /* 0x000e620000008800 */
[----:B------:R-:W-:Y:S01]  /*0e00*/  @!P1 MOV R6, 0x400 ;  /* 0x0000040000069802 */ /* 0x000fe20000000f00 */
[----:B0-----:R-:W-:Y:S01]  /*0e10*/  @P0 FADD R5, R4, R5 ;  /* 0x0000000504050221 */ /* 0x001fe20000000000 */
[----:B------:R-:W-:-:S04]  /*0e20*/  @!P1 SHF.R.U32.HI R4, RZ, 0x3, R0 ;  /* 0x00000003ff049819 */ /* 0x000fc80000011600 */
[----:B------:R-:W0:Y:S01]  /*0e30*/  SHFL.DOWN P0, R8, R5, 0x4, R3 ;  /* 0x0880000005087989 */ /* 0x000e220000000003 */
[----:B------:R-:W-:Y:S02]  /*0e40*/  @!P1 LOP3.LUT R4, R4, 0x7c, RZ, 0xc0, !PT ;  /* 0x0000007c04049812 */ /* 0x000fe400078ec0ff */
        /* <DEDUP_REMOVED lines=13> */
[----:B------:R-:W-:Y:S02]  /*0f20*/  UISETP.GT.AND UP1, UPT, UR6, 0x20, UPT ;  /* 0x000000200600788c */ /* 0x000fe4000bf24270 */
[----:B------:R-:W-:-:S04]  /*0f30*/  UISETP.GT.AND UP0, UPT, UR6, 0x40, UPT ;  /* 0x000000400600788c */ /* 0x000fc8000bf04270 */
[----:B------:R-:W-:Y:S01]  /*0f40*/  PLOP3.LUT P2, PT, PT, PT, UP1, 0x80, 0x8 ;  /* 0x000000000008781c */ /* 0x000fe20003f4f018 */
[----:B------:R-:W-:Y:S01]  /*0f50*/  UISETP.GT.AND UP1, UPT, UR6, 0x60, UPT ;  /* 0x000000600600788c */ /* 0x000fe2000bf24270 */
[----:B------:R-:W-:Y:S01]  /*0f60*/  PLOP3.LUT P4, PT, PT, PT, UP0, 0x80, 0x8 ;  /* 0x000000000008781c */ /* 0x000fe20003f8f008 */
[----:B------:R-:W-:-:S04]  /*0f70*/  UISETP.GT.AND UP0, UPT, UR6, 0x80, UPT ;  /* 0x000000800600788c */ /* 0x000fc8000bf04270 */
[----:B------:R-:W-:Y:S01]  /*0f80*/  PLOP3.LUT P3, PT, PT, PT, UP1, 0x80, 0x8 ;  /* 0x000000000008781c */ /* 0x000fe20003f6f018 */
[----:B------:R-:W-:Y:S01]  /*0f90*/  UISETP.GT.AND UP1, UPT, UR6, 0xa0, UPT ;  /* 0x000000a00600788c */ /* 0x000fe2000bf24270 */
[----:B------:R-:W-:Y:S01]  /*0fa0*/  PLOP3.LUT P1, PT, PT, PT, UP0, 0x80, 0x8 ;  /* 0x000000000008781c */ /* 0x000fe20003f2f008 */
[----:B------:R-:W-:Y:S02]  /*0fb0*/  UISETP.GT.AND UP0, UPT, UR6, 0xc0, UPT ;  /* 0x000000c00600788c */ /* 0x000fe4000bf04270 */
[----:B0-----:R-:W-:-:S09]  /*0fc0*/  ULEA UR4, UR5, UR4, 0x18 ;  /* 0x0000000405047291 */ /* 0x001fd2000f8ec0ff */
[----:B------:R-:W0:Y:S04]  /*0fd0*/  LDS R3, [UR4+0xc] ;  /* 0x00000c04ff037984 */ /* 0x000e280008000800 */
[----:B------:R-:W1:Y:S04]  /*0fe0*/  LDS.128 R4, [UR4+0x10] ;  /* 0x00001004ff047984 */ /* 0x000e680008000c00 */
[----:B----4-:R-:W2:Y:S01]  /*0ff0*/  LDS.64 R8, [UR4+0x20] ;  /* 0x00002004ff087984 */ /* 0x010ea20008000a00 */
[----:B0-----:R-:W-:Y:S01]  /*1000*/  @P2 FADD R2, R2, R3 ;  /* 0x0000000302022221 */ /* 0x001fe20000000000 */
[----:B------:R-:W-:Y:S01]  /*1010*/  PLOP3.LUT P2, PT, PT, PT, UP1, 0x80, 0x8 ;  /* 0x000000000008781c */ /* 0x000fe20003f4f018 */
[----:B------:R-:W-:-:S02]  /*1020*/  UISETP.GT.AND UP1, UPT, UR6, 0xe0, UPT ;  /* 0x000000e00600788c */ /* 0x000fc4000bf24270 */
[----:B-1----:R-:W-:Y:S01]  /*1030*/  @P4 FADD R2, R2, R4 ;  /* 0x0000000402024221 */ /* 0x002fe20000000000 */
[----:B------:R-:W-:-:S03]  /*1040*/  PLOP3.LUT P4, PT, PT, PT, UP0, 0x80, 0x8 ;  /* 0x000000000008781c */ /* 0x000fc60003f8f008 */
[----:B------:R-:W-:Y:S01]  /*1050*/  @P3 FADD R2, R2, R5 ;  /* 0x0000000502023221 */ /* 0x000fe20000000000 */
[----:B------:R-:W-:-:S03]  /*1060*/  PLOP3.LUT P3, PT, PT, PT, UP1, 0x80, 0x8 ;  /* 0x000000000008781c */ /* 0x000fc60003f6f018 */
[----:B------:R-:W-:-:S04]  /*1070*/  @P1 FADD R2, R2, R6 ;  /* 0x0000000602021221 */ /* 0x000fc80000000000 */
[----:B------:R-:W-:-:S04]  /*1080*/  @P2 FADD R2, R2, R7 ;  /* 0x0000000702022221 */ /* 0x000fc80000000000 */
[----:B--2---:R-:W-:-:S04]  /*1090*/  @P4 FADD R2, R2, R8 ;  /* 0x0000000802024221 */ /* 0x004fc80000000000 */
[----:B------:R-:W-:Y:S01]  /*10a0*/  @P3 FADD R2, R2, R9 ;  /* 0x0000000902023221 */ /* 0x000fe20000000000 */
[----:B------:R-:W-:Y:S06]  /*10b0*/  BRA `(.L_x_73) ;  /* 0x0000003000407947 */ /* 0x000fec0003800000 */
.L_x_59:
[----:B------:R-:W0:Y:S01]  /*10c0*/  S2R R0, SR_TID.X ;  /* 0x0000000000007919 */ /* 0x000e220000002100 */
[----:B------:R-:W1:Y:S01]  /*10d0*/  LDC.64 R2, c[0x0][0x380] ;  /* 0x0000e000ff027b82 */ /* 0x000e620000000a00 */
[----:B0-----:R-:W-:-:S05]  /*10e0*/  IMAD.SHL.U32 R4, R0, 0x4, RZ ;  /* 0x0000000400047824 */ /* 0x001fca00078e00ff */
[----:B------:R-:W-:-:S05]  /*10f0*/  IADD3 R5, PT, PT, R4, UR4, RZ ;  /* 0x0000000404057c10 */ /* 0x000fca000fffe0ff */
[----:B-1----:R-:W-:-:S05]  /*1100*/  IMAD.WIDE.U32 R2, R5, 0x4, R2 ;  /* 0x0000000405027825 */ /* 0x002fca00078e0002 */
[----:B------:R-:W2:Y:S04]  /*1110*/  LDG.E.128.CONSTANT R12, desc[UR14][R2.64] ;  /* 0x0000000e020c7981 */ /* 0x000ea8000c1e9d00 */
[----:B------:R-:W3:Y:S04]  /*1120*/  LDG.E.128.CONSTANT R8, desc[UR14][R2.64+0x1000] ;  /* 0x0010000e02087981 */ /* 0x000ee8000c1e9d00 */
[----:B------:R-:W4:Y:S04]  /*1130*/  LDG.E.128.CONSTANT R4, desc[UR14][R2.64+0x2000] ;  /* 0x0020000e02047981 */ /* 0x000f28000c1e9d00 */
[----:B------:R-:W5:Y:S01]  /*1140*/  LDG.E.128.CONSTANT R16, desc[UR14][R2.64+0x3000] ;  /* 0x0030000e02107981 */ /* 0x000f62000c1e9d00 */
[----:B------:R-:W-:-:S04]  /*1150*/  UISETP.GE.U32.AND UP0, UPT, UR7, UR5, UPT ;  /* 0x000000050700728c */ /* 0x000fc8000bf06070 */
[----:B------:R-:W-:Y:S01]  /*1160*/  UISETP.GE.U32.AND.EX UP0, UPT, UR8, UR6, UPT, UP0 ;  /* 0x000000060800728c */ /* 0x000fe2000bf06100 */
        /* <DEDUP_REMOVED lines=15> */
[----:B------:R-:W-:Y:S06]  /*1260*/  BRA.U !UP0, `(.L_x_74) ;  /* 0x0000000908f07547 */ /* 0x000fec000b800000 */
[----:B------:R-:W-:Y:S02]  /*1270*/  UIADD3 UR7, UP0, UPT, UR5, UR4, URZ ;  /* 0x0000000405077290 */ /* 0x000fe4000ff1e0ff */
[----:B------:R-:W-:Y:S01]  /*1280*/  UIADD3 UR11, UP1, UPT, UR12, -0x1000, URZ ;  /* 0xfffff0000c0b7890 */ /* 0x000fe2000ff3e0ff */
[----:B------:R-:W0:Y:S03]  /*1290*/  LDCU UR9, c[0x0][0x384] ;  /* 0x00007080ff0977ac */ /* 0x000e260008000800 */
[----:B------:R-:W-:Y:S01]  /*12a0*/  IADD3 R21, P0, PT, R0, UR7, RZ ;  /* 0x0000000700157c10 */ /* 0x000fe2000ff1e0ff */
[----:B------:R-:W-:Y:S02]  /*12b0*/  UIADD3.X UR8, UPT, UPT, URZ, UR6, URZ, UP0, !UPT ;  /* 0x00000006ff087290 */ /* 0x000fe400087fe4ff */
[----:B------:R-:W-:Y:S02]  /*12c0*/  UIADD3.X UR16, UPT, UPT, UR13, -0x1, URZ, UP1, !UPT ;  /* 0xffffffff0d107890 */ /* 0x000fe40008ffe4ff */
[----:B------:R-:W-:-:S02]  /*12d0*/  UISETP.GT.U32.AND UP0, UPT, UR7, UR11, UPT ;  /* 0x0000000b0700728c */ /* 0x000fc4000bf04070 */
[----:B------:R-:W-:Y:S01]  /*12e0*/  IMAD.X R2, RZ, RZ, UR8, P0 ;  /* 0x00000008ff027e24 */ /* 0x000fe200080e06ff */
[C---:B------:R-:W-:Y:S01]  /*12f0*/  LEA R20, P0, R21.reuse, UR10, 0x2 ;  /* 0x0000000a15147c11 */ /* 0x040fe2000f8010ff */
[----:B------:R-:W-:Y:S02]  /*1300*/  UISETP.GT.U32.AND.EX UP0, UPT, UR8, UR16, UPT, UP0 ;  /* 0x000000100800728c */ /* 0x000fe4000bf04100 */
[----:B------:R-:W-:Y:S01]  /*1310*/  IMAD.U32 R24, RZ, RZ, UR8 ;  /* 0x00000008ff187e24 */ /* 0x000fe2000f8e00ff */
[----:B------:R-:W-:Y:S01]  /*1320*/  UMOV UR6, UR7 ;  /* 0x0000000700067c82 */ /* 0x000fe20008000000 */
[----:B------:R-:W-:Y:S01]  /*1330*/  UMOV UR4, URZ ;  /* 0x000000ff00047c82 */ /* 0x000fe20008000000 */
[----:B0-----:R-:W-:Y:S02]  /*1340*/  LEA.HI.X R21, R21, UR9, R2, 0x2, P0 ;  /* 0x0000000915157c11 */ /* 0x001fe400080f1402 */
[----:B------:R-:W-:Y:S01]  /*1350*/  MOV R2, UR7 ;  /* 0x0000000700027c02 */ /* 0x000fe20008000f00 */
[----:B------:R-:W-:Y:S01]  /*1360*/  UMOV UR7, UR8 ;  /* 0x0000000800077c82 */ /* 0x000fe20008000000 */
[----:B------:R-:W-:Y:S05]  /*1370*/  BRA.U UP0, `(.L_x_75) ;  /* 0x0000000100bc7547 */ /* 0x000fea000b800000 */
[----:B------:R-:W0:Y:S01]  /*1380*/  LDCU.64 UR8, c[0x0][0x380] ;  /* 0x00007000ff0877ac */ /* 0x000e220008000a00 */
[----:B------:R-:W1:Y:S01]  /*1390*/  LDCU.64 UR12, c[0x0][0x3b8] ;  /* 0x00007700ff0c77ac */ /* 0x000e620008000a00 */
[----:B------:R-:W-:Y:S01]  /*13a0*/  NOP ;  /* 0x0000000000007918 */ /* 0x000fe20000000000 */
.L_x_76:
[----:B------:R-:W-:Y:S01]  /*13b0*/  SHF.L.U32 R5, R0, 0x2, RZ ;  /* 0x0000000200057819 */ /* 0x000fe200000006ff */
[----:B0-----:R-:W-:-:S03]  /*13c0*/  UMOV UR10, UR8 ;  /* 0x00000008000a7c82 */ /* 0x001fc60008000000 */
[----:B------:R-:W-:-:S04]  /*13d0*/  IADD3 R4, P0, PT, R5, R2, RZ ;  /* 0x0000000205047210 */ /* 0x000fc80007f1e0ff */
[----:B------:R-:W-:Y:S02]  /*13e0*/  IADD3.X R5, PT, PT, RZ, R24, RZ, P0, !PT ;  /* 0x00000018ff057210 */ /* 0x000fe400007fe4ff */
[----:B------:R-:W-:-:S04]  /*13f0*/  LEA R22, P0, R4, UR10, 0x2 ;  /* 0x0000000a04167c11 */ /* 0x000fc8000f8010ff */
[----:B------:R-:W-:-:S05]  /*1400*/  LEA.HI.X R23, R4, UR9, R5, 0x2, P0 ;  /* 0x0000000904177c11 */ /* 0x000fca00080f1405 */
[----:B------:R-:W2:Y:S04]  /*1410*/  LDG.E.128.CONSTANT R4, desc[UR14][R22.64] ;  /* 0x0000000e16047981 */ /* 0x000ea8000c1e9d00 */
[----:B------:R-:W3:Y:S04]  /*1420*/  LDG.E.128.CONSTANT R8, desc[UR14][R22.64+0x1000] ;  /* 0x0010000e16087981 */ /* 0x000ee8000c1e9d00 */
[----:B------:R-:W4:Y:S04]  /*1430*/  LDG.E.128.CONSTANT R12, desc[UR14][R22.64+0x2000] ;  /* 0x0020000e160c7981 */ /* 0x000f28000c1e9d00 */
[----:B------:R-:W5:Y:S01]  /*1440*/  LDG.E.128.CONSTANT R16, desc[UR14][R22.64+0x3000] ;  /* 0x0030000e16107981 */ /* 0x000f62000c1e9d00 */
[----:B------:R-:W-:-:S02]  /*1450*/  USHF.R.S32.HI UR18, URZ, 0x1f, UR5 ;  /* 0x0000001fff127899 */ /* 0x000fc40008011405 */
[----:B------:R-:W-:Y:S02]  /*1460*/  UIADD3 UR6, UP0, UPT, UR5, UR6, URZ ;  /* 0x0000000605067290 */ /* 0x000fe4000ff1e0ff */
[----:B------:R-:W-:Y:S02]  /*1470*/  USHF.L.U64.HI UR19, UR5, 0x2, UR18 ;  /* 0x0000000205137899 */ /* 0x000fe40008010212 */
[----:B------:R-:W-:Y:S01]  /*1480*/  UIADD3.X UR7, UPT, UPT, UR18, UR7, URZ, UP0, !UPT ;  /* 0x0000000712077290 */ /* 0x000fe200087fe4ff */
[----:B--2---:R-:W-:Y:S01]  /*1490*/  FADD R3, R4, R3 ;  /* 0x0000000304037221 */ /* 0x004fe20000000000 */
[----:B------:R-:W-:Y:S01]  /*14a0*/  FADD R4, R5, R6 ;  /* 0x0000000605047221 */ /* 0x000fe20000000000 */
[----:B------:R-:W-:Y:S02]  /*14b0*/  IMAD.U32 R5, RZ, RZ, UR5 ;  /* 0x00000005ff057e24 */ /* 0x000fe4000f8e00ff */
[----:B---3--:R-:W-:Y:S01]  /*14c0*/  FADD R9, R9, R10 ;  /* 0x0000000a09097221 */ /* 0x008fe20000000000 */
[----:B------:R-:W-:Y:S01]  /*14d0*/  FADD R3, R3, R4 ;  /* 0x0000000403037221 */ /* 0x000fe20000000000 */
[----:B-1----:R-:W-:Y:S01]  /*14e0*/  IADD3 R4, P1, PT, -R2, UR12, RZ ;  /* 0x0000000c02047c10 */ /* 0x002fe2000ff3e1ff */
[----:B------:R-:W-:Y:S01]  /*14f0*/  FADD R6, R7, R8 ;  /* 0x0000000807067221 */ /* 0x000fe20000000000 */
[----:B----4-:R-:W-:Y:S01]  /*1500*/  FADD R13, R13, R14 ;  /* 0x0000000e0d0d7221 */ /* 0x010fe20000000000 */
[----:B------:R-:W-:Y:S01]  /*1510*/  FADD R10, R11, R12 ;  /* 0x0000000c0b0a7221 */ /* 0x000fe20000000000 */
[----:B------:R-:W-:Y:S01]  /*1520*/  ISETP.GE.U32.AND P0, PT, R4, UR5, PT ;  /* 0x0000000504007c0c */ /* 0x000fe2000bf06070 */
[----:B------:R-:W-:Y:S01]  /*1530*/  FADD R6, R6, R9 ;  /* 0x0000000906067221 */ /* 0x000fe20000000000 */
[----:B------:R-:W-:Y:S01]  /*1540*/  IADD3.X R4, PT, PT, ~R24, UR13, RZ, P1, !PT ;  /* 0x0000000d18047c10 */ /* 0x000fe20008ffe5ff */
[----:B-----5:R-:W-:Y:S01]  /*1550*/  FADD R14, R15, R16 ;  /* 0x000000100f0e7221 */ /* 0x020fe20000000000 */
[----:B------:R-:W-:Y:S01]  /*1560*/  FADD R17, R17, R18 ;  /* 0x0000001211117221 */ /* 0x000fe20000000000 */
[----:B------:R-:W-:Y:S01]  /*1570*/  FADD R10, R10, R13 ;  /* 0x0000000d0a0a7221 */ /* 0x000fe20000000000 */
[----:B------:R-:W-:Y:S01]  /*1580*/  ISETP.GE.U32.AND.EX P0, PT, R4, UR18, PT, P0 ;  /* 0x0000001204007c0c */ /* 0x000fe2000bf06100 */
[----:B------:R-:W-:Y:S01]  /*1590*/  FADD R3, R3, R6 ;  /* 0x0000000603037221 */ /* 0x000fe20000000000 */
[----:B------:R-:W-:Y:S01]  /*15a0*/  FADD R17, R14, R17 ;  /* 0x000000110e117221 */ /* 0x000fe20000000000 */
[----:B------:R-:W-:-:S03]  /*15b0*/  LEA R20, P2, R5, R20, 0x2 ;  /* 0x0000001405147211 */ /* 0x000fc600078410ff */
[----:B------:R-:W-:Y:S01]  /*15c0*/  FADD R10, R10, R17 ;  /* 0x000000110a0a7221 */ /* 0x000fe20000000000 */
[----:B------:R-:W-:-:S03]  /*15d0*/  IADD3.X R21, PT, PT, R21, UR19, RZ, P2, !PT ;  /* 0x0000001315157c10 */ /* 0x000fc600097fe4ff */
[----:B------:R-:W-:-:S04]  /*15e0*/  FADD R3, R3, R10 ;  /* 0x0000000a03037221 */ /* 0x000fc80000000000 */
[----:B------:R-:W-:Y:S01]  /*15f0*/  FADD R3, R19, R3 ;  /* 0x0000000313037221 */ /* 0x000fe20000000000 */
[----:B------:R-:W-:Y:S06]  /*1600*/  @!P0 BRA `(.L_x_74) ;  /* 0x0000000800088947 */ /* 0x000fec0003800000 */
[----:B------:R-:W-:Y:S01]  /*1610*/  IADD3 R2, P0, PT, R2, UR5, RZ ;  /* 0x0000000502027c10 */ /* 0x000fe2000ff1e0ff */
[----:B------:R-:W-:-:S03]  /*1620*/  UIADD3 UR4, UPT, UPT, UR4, 0x1, URZ ;  /* 0x0000000104047890 */ /* 0x000fc6000fffe0ff */
[----:B------:R-:W-:Y:S02]  /*1630*/  IADD3.X R24, PT, PT, R24, UR18, RZ, P0, !PT ;  /* 0x0000001218187c10 */ /* 0x000fe400087fe4ff */
[----:B------:R-:W-:-:S04]  /*1640*/  ISETP.GT.U32.AND P0, PT, R2, UR11, PT ;  /* 0x0000000b02007c0c */ /* 0x000fc8000bf04070 */
[----:B------:R-:W-:-:S13]  /*1650*/  ISETP.GT.U32.AND.EX P0, PT, R24, UR16, PT, P0 ;  /* 0x0000001018007c0c */ /* 0x000fda000bf04100 */
[----:B------:R-:W-:Y:S05]  /*1660*/  @!P0 BRA `(.L_x_76) ;  /* 0xfffffffc00508947 */ /* 0x000fea000383ffff */
.L_x_75:
[----:B------:R-:W-:-:S04]  /*1670*/  ISETP.GE.U32.AND P0, PT, R2, UR12, PT ;  /* 0x0000000c02007c0c */ /* 0x000fc8000bf06070 */
[----:B------:R-:W-:-:S13]  /*1680*/  ISETP.GE.U32.AND.EX P0, PT, R24, UR13, PT, P0 ;  /* 0x0000000d18007c0c */ /* 0x000fda000bf06100 */
[----:B------:R-:W-:Y:S05]  /*1690*/  @P0 BRA `(.L_x_74) ;  /* 0x0000000400e40947 */ /* 0x000fea0003800000 */
[----:B------:R-:W-:Y:S01]  /*16a0*/  IADD3 R7, PT, PT, -R2, UR12, RZ ;  /* 0x0000000c02077c10 */ /* 0x000fe2000fffe1ff */
[----:B------:R-:W-:Y:S03]  /*16b0*/  BSSY.RECONVERGENT B1, `(.L_x_74) ;  /* 0x0000077000017945 */ /* 0x000fe60003800200 */
[----:B------:R-:W-:-:S13]  /*16c0*/  ISETP.GE.AND P0, PT, R0, R7, PT ;  /* 0x000000070000720c */ /* 0x000fda0003f06270 */
[----:B------:R-:W-:Y:S05]  /*16d0*/  @P0 BRA `(.L_x_77) ;  /* 0x0000000400d00947 */ /* 0x000fea0003800000 */
[----:B------:R-:W0:Y:S01]  /*16e0*/  LDC R5, c[0x0][0x3c0] ;  /* 0x0000f000ff057b82 */ /* 0x000e220000000800 */
[----:B------:R-:W-:Y:S01]  /*16f0*/  LOP3.LUT R2, RZ, R0, RZ, 0x33, !PT ;  /* 0x00000000ff027212 */ /* 0x000fe200078e33ff */
[----:B------:R-:W-:Y:S01]  /*1700*/  USHF.L.U32 UR8, UR17, 0xc, URZ ;  /* 0x0000000c11087899 */ /* 0x000fe200080006ff */
[----:B------:R-:W-:Y:S02]  /*1710*/  BSSY.RECONVERGENT B2, `(.L_x_78) ;  /* 0x0000019000027945 */ /* 0x000fe40003800200 */
[----:B------:R-:W-:-:S03]  /*1720*/  IADD3 R4, PT, PT, R2, UR12, RZ ;  /* 0x0000000c02047c10 */ /* 0x000fc6000fffe0ff */
[----:B------:R-:W-:Y:S02]  /*1730*/  MOV R9, UR8 ;  /* 0x0000000800097c02 */ /* 0x000fe40008000f00 */
[C---:B------:R-:W-:Y:S02]  /*1740*/  LOP3.LUT R6, R4.reuse, 0x300, RZ, 0xc0, !PT ;  /* 0x0000030004067812 */ /* 0x040fe400078ec0ff */
[----:B------:R-:W-:Y:S02]  /*1750*/  IADD3 R2, PT, PT, R4, -UR5, -R9 ;  /* 0x8000000504027c10 */ /* 0x000fe4000fffe809 */
[----:B------:R-:W-:Y:S02]  /*1760*/  ISETP.NE.AND P0, PT, R6, 0x300, PT ;  /* 0x000003000600780c */ /* 0x000fe40003f05270 */
[----:B------:R-:W-:Y:S01]  /*1770*/  LEA.HI R4, R4, 0x1, RZ, 0x18 ;  /* 0x0000000104047811 */ /* 0x000fe200078fc0ff */
[----:B0-----:R-:W-:-:S04]  /*1780*/  IMAD R5, R5, UR4, RZ ;  /* 0x0000000405057c24 */ /* 0x001fc8000f8e02ff */
[----:B------:R-:W-:-:S05]  /*1790*/  IMAD R2, R5, -0x1000, R2 ;  /* 0xfffff00005027824 */ /* 0x000fca00078e0202 */
[----:B------:R-:W-:Y:S01]  /*17a0*/  ISETP.GE.U32.AND P1, PT, R2, 0x300, PT ;  /* 0x000003000200780c */ /* 0x000fe20003f26070 */
[----:B------:R-:W-:Y:S01]  /*17b0*/  IMAD.MOV.U32 R2, RZ, RZ, R0 ;  /* 0x000000ffff027224 */ /* 0x000fe200078e0000 */
[----:B------:R-:W-:Y:S11]  /*17c0*/  @!P0 BRA `(.L_x_79) ;  /* 0x0000000000348947 */ /* 0x000ff60003800000 */
[----:B------:R-:W-:Y:S02]  /*17d0*/  LOP3.LUT R4, R4, 0x3, RZ, 0xc0, !PT ;  /* 0x0000000304047812 */ /* 0x000fe400078ec0ff */
[----:B------:R-:W-:Y:S02]  /*17e0*/  MOV R2, R0 ;  /* 0x0000000000027202 */ /* 0x000fe40000000f00 */
[----:B------:R-:W-:-:S07]  /*17f0*/  IADD3 R6, PT, PT, -R4, RZ, RZ ;  /* 0x000000ff04067210 */ /* 0x000fce0007ffe1ff */
.L_x_80:
        /* <DEDUP_REMOVED lines=8> */
[----:B--2---:R-:W-:-:S10]  /*1880*/  FADD R3, R4, R3 ;  /* 0x0000000304037221 */ /* 0x004fd40000000000 */
[----:B------:R-:W-:Y:S05]  /*1890*/  @P0 BRA `(.L_x_80) ;  /* 0xfffffffc00d80947 */ /* 0x000fea000383ffff */
.L_x_79:
[----:B------:R-:W-:Y:S05]  /*18a0*/  BSYNC.RECONVERGENT B2 ;  /* 0x0000000000027941 */ /* 0x000fea0003800200 */
.L_x_78:
[----:B------:R-:W-:Y:S05]  /*18b0*/  @!P1 BRA `(.L_x_77) ;  /* 0x0000000400589947 */ /* 0x000fea0003800000 */
[----:B------:R-:W-:Y:S01]  /*18c0*/  IADD3 R8, PT, PT, R7, -R2, RZ ;  /* 0x8000000207087210 */ /* 0x000fe20007ffe0ff */
[----:B------:R-:W-:Y:S01]  /*18d0*/  BSSY.RECONVERGENT B2, `(.L_x_81) ;  /* 0x000002f000027945 */ /* 0x000fe20003800200 */
[----:B------:R-:W-:Y:S02]  /*18e0*/  IADD3 R5, P0, PT, R2, UR6, RZ ;  /* 0x0000000602057c10 */ /* 0x000fe4000ff1e0ff */
[----:B------:R-:W-:-:S03]  /*18f0*/  ISETP.GT.AND P1, PT, R8, 0xc00, PT ;  /* 0x00000c000800780c */ /* 0x000fc60003f24270 */
[----:B------:R-:W-:Y:S01]  /*1900*/  IMAD.X R6, RZ, RZ, UR7, P0 ;  /* 0x00000007ff067e24 */ /* 0x000fe200080e06ff */
[----:B------:R-:W-:-:S04]  /*1910*/  LEA R4, P0, R5, UR10, 0x2 ;  /* 0x0000000a05047c11 */ /* 0x000fc8000f8010ff */
[----:B------:R-:W-:Y:S02]  /*1920*/  LEA.HI.X R5, R5, UR9, R6, 0x2, P0 ;  /* 0x0000000905057c11 */ /* 0x000fe400080f1406 */
[----:B------:R-:W-:-:S03]  /*1930*/  PLOP3.LUT P0, PT, PT, PT, PT, 0x80, 0x8 ;  /* 0x000000000008781c */ /* 0x000fc60003f0f070 */
[----:B------:R-:W-:Y:S10]  /*1940*/  @!P1 BRA `(.L_x_82) ;  /* 0x00000000009c9947 */ /* 0x000ff40003800000 */
[----:B------:R-:W-:Y:S02]  /*1950*/  PLOP3.LUT P0, PT, PT, PT, PT, 0x8, 0x80 ;  /* 0x000000000080781c */ /* 0x000fe40003f0e170 */
[----:B------:R-:W-:-:S11]  /*1960*/  IADD3 R9, PT, PT, R7, -0xc00, RZ ;  /* 0xfffff40007097810 */ /* 0x000fd60007ffe0ff */
.L_x_83:
[----:B------:R-:W2:Y:S04]  /*1970*/  LDG.E.CONSTANT R18, desc[UR14][R4.64] ;  /* 0x0000000e04127981 */ /* 0x000ea8000c1e9900 */
[----:B------:R-:W3:Y:S04]  /*1980*/  LDG.E.CONSTANT R17, desc[UR14][R4.64+0x400] ;  /* 0x0004000e04117981 */ /* 0x000ee8000c1e9900 */
        /* <DEDUP_REMOVED lines=14> */
[----:B------:R-:W-:-:S04]  /*1a70*/  IADD3 R2, PT, PT, R2, 0x1000, RZ ;  /* 0x0000100002027810 */ /* 0x000fc80007ffe0ff */
[----:B------:R-:W-:Y:S02]  /*1a80*/  ISETP.GE.AND P1, PT, R2, R9, PT ;  /* 0x000000090200720c */ /* 0x000fe40003f26270 */
[----:B0-----:R-:W-:-:S05]  /*1a90*/  IADD3 R4, P2, PT, R4, 0x4000, RZ ;  /* 0x0000400004047810 */ /* 0x001fca0007f5e0ff */
[----:B------:R-:W-:Y:S02]  /*1aa0*/  IMAD.X R5, RZ, RZ, R5, P2 ;  /* 0x000000ffff057224 */ /* 0x000fe400010e0605 */
[----:B--2---:R-:W-:-:S04]  /*1ab0*/  FADD R18, R18, R3 ;  /* 0x0000000312127221 */ /* 0x004fc80000000000 */
        /* <DEDUP_REMOVED lines=16> */
.L_x_82:
[----:B------:R-:W-:Y:S05]  /*1bc0*/  BSYNC.RECONVERGENT B2 ;  /* 0x0000000000027941 */ /* 0x000fea0003800200 */
.L_x_81:
[----:B------:R-:W-:Y:S01]  /*1bd0*/  IADD3 R6, PT, PT, R7, -R2, RZ ;  /* 0x8000000207067210 */ /* 0x000fe20007ffe0ff */
[----:B------:R-:W-:Y:S03]  /*1be0*/  BSSY.RECONVERGENT B2, `(.L_x_84) ;  /* 0x0000019000027945 */ /* 0x000fe60003800200 */
[----:B------:R-:W-:-:S13]  /*1bf0*/  ISETP.GT.AND P1, PT, R6, 0x400, PT ;  /* 0x000004000600780c */ /* 0x000fda0003f24270 */
[----:B------:R-:W-:Y:S05]  /*1c00*/  @!P1 BRA `(.L_x_85) ;  /* 0x0000000000589947 */ /* 0x000fea0003800000 */
[----:B------:R-:W2:Y:S04]  /*1c10*/  LDG.E.CONSTANT R6, desc[UR14][R4.64] ;  /* 0x0000000e04067981 */ /* 0x000ea8000c1e9900 */
[----:B------:R-:W3:Y:S04]  /*1c20*/  LDG.E.CONSTANT R9, desc[UR14][R4.64+0x400] ;  /* 0x0004000e04097981 */ /* 0x000ee8000c1e9900 */
[----:B------:R-:W4:Y:S04]  /*1c30*/  LDG.E.CONSTANT R11, desc[UR14][R4.64+0x800] ;  /* 0x0008000e040b7981 */ /* 0x000f28000c1e9900 */
[----:B------:R-:W5:Y:S04]  /*1c40*/  LDG.E.CONSTANT R13, desc[UR14][R4.64+0xc00] ;  /* 0x000c000e040d7981 */ /* 0x000f68000c1e9900 */
[----:B------:R-:W5:Y:S04]  /*1c50*/  LDG.E.CONSTANT R15, desc[UR14][R4.64+0x1000] ;  /* 0x0010000e040f7981 */ /* 0x000f68000c1e9900 */
[----:B------:R-:W5:Y:S04]  /*1c60*/  LDG.E.CONSTANT R17, desc[UR14][R4.64+0x1400] ;  /* 0x0014000e04117981 */ /* 0x000f68000c1e9900 */
[----:B------:R-:W5:Y:S04]  /*1c70*/  LDG.E.CONSTANT R19, desc[UR14][R4.64+0x1800] ;  /* 0x0018000e04137981 */ /* 0x000f68000c1e9900 */
[----:B------:R0:W5:Y:S01]  /*1c80*/  LDG.E.CONSTANT R21, desc[UR14][R4.64+0x1c00] ;  /* 0x001c000e04157981 */ /* 0x000162000c1e9900 */
[----:B------:R-:W-:Y:S01]  /*1c90*/  IADD3 R8, P1, PT, R4, 0x2000, RZ ;  /* 0x0000200004087810 */ /* 0x000fe20007f3e0ff */
[----:B------:R-:W-:Y:S01]  /*1ca0*/  VIADD R2, R2, 0x800 ;  /* 0x0000080002027836 */ /* 0x000fe20000000000 */
[----:B------:R-:W-:-:S02]  /*1cb0*/  PLOP3.LUT P0, PT, PT, PT, PT, 0x8, 0x80 ;  /* 0x000000000080781c */ /* 0x000fc40003f0e170 */
[----:B0-----:R-:W-:Y:S01]  /*1cc0*/  MOV R4, R8 ;  /* 0x0000000800047202 */ /* 0x001fe20000000f00 */
[----:B--2---:R-:W-:-:S04]  /*1cd0*/  FADD R6, R3, R6 ;  /* 0x0000000603067221 */ /* 0x004fc80000000000 */
[----:B---3--:R-:W-:Y:S01]  /*1ce0*/  FADD R6, R6, R9 ;  /* 0x0000000906067221 */ /* 0x008fe20000000000 */
[----:B------:R-:W-:-:S03]  /*1cf0*/  IADD3.X R9, PT, PT, RZ, R5, RZ, P1, !PT ;  /* 0x00000005ff097210 */ /* 0x000fc60000ffe4ff */
[----:B----4-:R-:W-:Y:S01]  /*1d00*/  FADD R6, R6, R11 ;  /* 0x0000000b06067221 */ /* 0x010fe20000000000 */
[----:B------:R-:W-:-:S03]  /*1d10*/  MOV R5, R9 ;  /* 0x0000000900057202 */ /* 0x000fc60000000f00 */
[----:B-----5:R-:W-:-:S04]  /*1d20*/  FADD R6, R6, R13 ;  /* 0x0000000d06067221 */ /* 0x020fc80000000000 */
[----:B------:R-:W-:-:S04]  /*1d30*/  FADD R6, R6, R15 ;  /* 0x0000000f06067221 */ /* 0x000fc80000000000 */
[----:B------:R-:W-:-:S04]  /*1d40*/  FADD R6, R6, R17 ;  /* 0x0000001106067221 */ /* 0x000fc80000000000 */
[----:B------:R-:W-:-:S04]  /*1d50*/  FADD R6, R6, R19 ;  /* 0x0000001306067221 */ /* 0x000fc80000000000 */
[----:B------:R-:W-:-:S07]  /*1d60*/  FADD R3, R6, R21 ;  /* 0x0000001506037221 */ /* 0x000fce0000000000 */
.L_x_85:
[----:B------:R-:W-:Y:S05]  /*1d70*/  BSYNC.RECONVERGENT B2 ;  /* 0x0000000000027941 */ /* 0x000fea0003800200 */
.L_x_84:
[----:B------:R-:W-:-:S13]  /*1d80*/  ISETP.LT.OR P0, PT, R2, R7, P0 ;  /* 0x000000070200720c */ /* 0x000fda0000701670 */
[----:B------:R-:W-:Y:S05]  /*1d90*/  @!P0 BRA `(.L_x_77) ;  /* 0x0000000000208947 */ /* 0x000fea0003800000 */
[----:B------:R-:W2:Y:S04]  /*1da0*/  LDG.E.CONSTANT R2, desc[UR14][R4.64] ;  /* 0x0000000e04027981 */ /* 0x000ea8000c1e9900 */
[----:B------:R-:W3:Y:S04]  /*1db0*/  LDG.E.CONSTANT R7, desc[UR14][R4.64+0x400] ;  /* 0x0004000e04077981 */ /* 0x000ee8000c1e9900 */
[----:B------:R-:W4:Y:S04]  /*1dc0*/  LDG.E.CONSTANT R9, desc[UR14][R4.64+0x800] ;  /* 0x0008000e04097981 */ /* 0x000f28000c1e9900 */
[----:B------:R-:W5:Y:S01]  /*1dd0*/  LDG.E.CONSTANT R11, desc[UR14][R4.64+0xc00] ;  /* 0x000c000e040b7981 */ /* 0x000f62000c1e9900 */
[----:B--2---:R-:W-:-:S04]  /*1de0*/  FADD R2, R3, R2 ;  /* 0x0000000203027221 */ /* 0x004fc80000000000 */
[----:B---3--:R-:W-:-:S04]  /*1df0*/  FADD R2, R2, R7 ;  /* 0x0000000702027221 */ /* 0x008fc80000000000 */
[----:B----4-:R-:W-:-:S04]  /*1e00*/  FADD R2, R2, R9 ;  /* 0x0000000902027221 */ /* 0x010fc80000000000 */
[----:B-----5:R-:W-:-:S07]  /*1e10*/  FADD R3, R2, R11 ;  /* 0x0000000b02037221 */ /* 0x020fce0000000000 */
.L_x_77:
[----:B------:R-:W-:Y:S05]  /*1e20*/  BSYNC.RECONVERGENT B1 ;  /* 0x0000000000017941 */ /* 0x000fea0003800200 */
.L_x_74:
[----:B------:R-:W0:Y:S01]  /*1e30*/  SHFL.DOWN P0, R4, R3, 0x1, 0x1f ;  /* 0x08201f0003047f89 */ /* 0x000e220000000000 */
        /* <DEDUP_REMOVED lines=24> */
[----:B---3--:R-:W0:Y:S04]  /*1fc0*/  LDS R3, [UR4+0xc] ;  /* 0x00000c04ff037984 */ /* 0x008e280008000800 */
        /* <DEDUP_REMOVED lines=10> */
.L_x_58:
[----:B------:R-:W0:Y:S01]  /*2070*/  LDCU.64 UR12, c[0x0][0x3b8] ;  /* 0x00007700ff0c77ac */ /* 0x000e220008000a00 */
[----:B------:R-:W-:-:S04]  /*2080*/  USHF.L.U32 UR6, UR17, 0xc, URZ ;  /* 0x0000000c11067899 */ /* 0x000fc800080006ff */
        /* <DEDUP_REMOVED lines=10> */
[----:B0-----:R-:W-:Y:S02]  /*2130*/  ISETP.GE.AND P0, PT, R0, UR7, PT ;  /* 0x0000000700007c0c */ /* 0x001fe4000bf06270 */
[----:B------:R-:W-:-:S11]  /*2140*/  MOV R7, R0 ;  /* 0x0000000000077202 */ /* 0x000fd60000000f00 */
[----:B-1----:R-:W-:Y:S05]  /*2150*/  @P0 BRA `(.L_x_88) ;  /* 0x0000000000140947 */ /* 0x002fea0003800000 */
[----:B------:R-:W0:Y:S01]  /*2160*/  LDC.64 R2, c[0x0][0x380] ;  /* 0x0000e000ff027b82 */ /* 0x000e220000000a00 */
[----:B------:R-:W-:-:S04]  /*2170*/  VIADD R5, R0, UR6 ;  /* 0x0000000600057c36 */ /* 0x000fc80008000000 */
[----:B0-----:R-:W-:-:S05]  /*2180*/  IMAD.WIDE.U32 R2, R5, 0x4, R2 ;  /* 0x0000000405027825 */ /* 0x001fca00078e0002 */
[----:B------:R0:W5:Y:S01]  /*2190*/  LDG.E.CONSTANT R6, desc[UR14][R2.64] ;  /* 0x0000000e02067981 */ /* 0x000162000c1e9900 */
[----:B------:R-:W-:-:S07]  /*21a0*/  IADD3 R7, PT, PT, R0, 0x100, RZ ;  /* 0x0000010000077810 */ /* 0x000fce0007ffe0ff */
.L_x_88:
[----:B------:R-:W-:Y:S05]  /*21b0*/  BSYNC.RECONVERGENT B1 ;  /* 0x0000000000017941 */ /* 0x000fea0003800200 */
.L_x_87:
        /* <DEDUP_REMOVED lines=12> */
[----:B------:R-:W-:Y:S02]  /*2280*/  IADD3 R8, P1, PT, R7, UR6, RZ ;  /* 0x0000000607087c10 */ /* 0x000fe4000ff3e0ff */
[----:B------:R-:W-:Y:S02]  /*2290*/  LEA.HI R2, R2, 0x1, RZ, 0x18 ;  /* 0x0000000102027811 */ /* 0x000fe400078fc0ff */
[----:B------:R-:W-:Y:S02]  /*22a0*/  LEA R5, P2, R8, UR10, 0x2 ;  /* 0x0000000a08057c11 */ /* 0x000fe4000f8410ff */
[----:B------:R-:W-:Y:S02]  /*22b0*/  IADD3.X R3, PT, PT, RZ, RZ, RZ, P1, !PT ;  /* 0x000000ffff037210 */ /* 0x000fe40000ffe4ff */
[----:B------:R-:W-:-:S04]  /*22c0*/  LOP3.LUT R2, R2, 0x3, RZ, 0xc0, !PT ;  /* 0x0000000302027812 */ /* 0x000fc800078ec0ff */
[----:B------:R-:W-:Y:S02]  /*22d0*/  IADD3 R4, PT, PT, -R2, RZ, RZ ;  /* 0x000000ff02047210 */ /* 0x000fe40007ffe1ff */
[----:B0-----:R-:W-:-:S07]  /*22e0*/  LEA.HI.X R8, R8, UR4, R3, 0x2, P2 ;  /* 0x0000000408087c11 */ /* 0x001fce00090f1403 */
.L_x_93:
[----:B------:R-:W-:Y:S01]  /*22f0*/  MOV R3, R8 ;  /* 0x0000000800037202 */ /* 0x000fe20000000f00 */
[----:B------:R-:W-:-:S05]  /*2300*/  IMAD.MOV.U32 R2, RZ, RZ, R5 ;  /* 0x000000ffff027224 */ /* 0x000fca00078e0005 */
        /* <DEDUP_REMOVED lines=8> */
.L_x_92:
[----:B------:R-:W-:Y:S05]  /*2390*/  BSYNC.RECONVERGENT B2 ;  /* 0x0000000000027941 */ /* 0x000fea0003800200 */
.L_x_91:
[----:B------:R-:W-:Y:S05]  /*23a0*/  @!P0 BRA `(.L_x_90) ;  /* 0x0000000400bc8947 */ /* 0x000fea0003800000 */
[----:B------:R-:W-:Y:S01]  /*23b0*/  IADD3 R2, PT, PT, -R7, UR7, RZ ;  /* 0x0000000707027c10 */ /* 0x000fe2000fffe1ff */
[----:B------:R-:W-:Y:S01]  /*23c0*/  BSSY.RECONVERGENT B2, `(.L_x_94) ;  /* 0x000003d000027945 */ /* 0x000fe20003800200 */
[----:B------:R-:W-:Y:S02]  /*23d0*/  PLOP3.LUT P0, PT, PT, PT, PT, 0x80, 0x8 ;  /* 0x000000000008781c */ /* 0x000fe40003f0f070 */
[----:B------:R-:W-:-:S13]  /*23e0*/  ISETP.GT.AND P1, PT, R2, 0xc00, PT ;  /* 0x00000c000200780c */ /* 0x000fda0003f24270 */
[----:B------:R-:W-:Y:S05]  /*23f0*/  @!P1 BRA `(.L_x_95) ;  /* 0x0000000000e49947 */ /* 0x000fea0003800000 */
[----:B------:R-:W-:Y:S02]  /*2400*/  MOV R8, UR7 ;  /* 0x0000000700087c02 */ /* 0x000fe40008000f00 */
[----:B------:R-:W-:-:S03]  /*2410*/  PLOP3.LUT P0, PT, PT, PT, PT, 0x8, 0x80 ;  /* 0x000000000080781c */ /* 0x000fc60003f0e170 */
[----:B------:R-:W-:-:S10]  /*2420*/  VIADD R8, R8, 0xfffff400 ;  /* 0xfffff40008087836 */ /* 0x000fd40000000000 */
.L_x_96:
[----:B------:R-:W-:-:S04]  /*2430*/  IADD3 R2, P1, PT, R7, UR6, RZ ;  /* 0x0000000607027c10 */ /* 0x000fc8000ff3e0ff */
[----:B------:R-:W-:Y:S02]  /*2440*/  LEA.HI.X.SX32 R3, R7, RZ, 0x1, P1 ;  /* 0x000000ff07037211 */ /* 0x000fe400008f0eff */
[----:B------:R-:W-:-:S04]  /*2450*/  LEA R4, P1, R2, UR10, 0x2 ;  /* 0x0000000a02047c11 */ /* 0x000fc8000f8210ff */
[----:B------:R-:W-:Y:S02]  /*2460*/  LEA.HI.X R5, R2, UR5, R3, 0x2, P1 ;  /* 0x0000000502057c11 */ /* 0x000fe400088f1403 */
[----:B------:R-:W-:-:S03]  /*2470*/  IADD3 R2, PT, PT, R7, 0x400, RZ ;  /* 0x0000040007027810 */ /* 0x000fc60007ffe0ff */
        /* <DEDUP_REMOVED lines=49> */
.L_x_95:
[----:B------:R-:W-:Y:S05]  /*2790*/  BSYNC.RECONVERGENT B2 ;  /* 0x0000000000027941 */ /* 0x000fea0003800200 */
.L_x_94:
        /* <DEDUP_REMOVED lines=8> */
[----:B0-----:R-:W-:Y:S02]  /*2820*/  LEA.HI.X R3, R4, UR4, R3, 0x2, P0 ;  /* 0x0000000404037c11 */ /* 0x001fe400080f1403 */
        /* <DEDUP_REMOVED lines=13> */
[----:B------:R-:W-:Y:S01]  /*2900*/  PLOP3.LUT P0, PT, PT, PT, PT, 0x8, 0x80 ;  /* 0x000000000080781c */ /* 0x000fe20003f0e170 */
[----:B------:R-:W-:-:S02]  /*2910*/  VIADD R7, R7, 0x800 ;  /* 0x0000080007077836 */ /* 0x000fc40000000000 */
        /* <DEDUP_REMOVED lines=8> */
.L_x_98:
[----:B------:R-:W-:Y:S05]  /*29a0*/  BSYNC.RECONVERGENT B2 ;  /* 0x0000000000027941 */ /* 0x000fea0003800200 */
.L_x_97:
        /* <DEDUP_REMOVED lines=15> */
.L_x_90:
[----:B------:R-:W-:Y:S05]  /*2aa0*/  BSYNC.RECONVERGENT B1 ;  /* 0x0000000000017941 */ /* 0x000fea0003800200 */
.L_x_89:
        /* <DEDUP_REMOVED lines=27> */
[----:B--2---:R-:W0:Y:S04]  /*2c60*/  LDS R3, [UR4+0xc] ;  /* 0x00000c04ff037984 */ /* 0x004e280008000800 */
        /* <DEDUP_REMOVED lines=10> */
.L_x_99:
        /* <DEDUP_REMOVED lines=41> */
[----:B-1----:R-:W0:Y:S04]  /*2fa0*/  LDS R3, [UR4+0xc] ;  /* 0x00000c04ff037984 */ /* 0x002e280008000800 */
[----:B------:R-:W1:Y:S04]  /*2fb0*/  LDS.128 R4, [UR4+0x10] ;  /* 0x00001004ff047984 */ /* 0x000e680008000c00 */
[----:B------:R-:W2:Y:S01]  /*2fc0*/  LDS.64 R8, [UR4+0x20] ;  /* 0x00002004ff087984 */ /* 0x000ea20008000a00 */
        /* <DEDUP_REMOVED lines=12> */
.L_x_86:
[----:B------:R-:W0:Y:S01]  /*3090*/  S2R R0, SR_TID.X ;  /* 0x0000000000007919 */ /* 0x000e220000002100 */
[----:B------:R-:W1:Y:S01]  /*30a0*/  LDC.64 R2, c[0x0][0x380] ;  /* 0x0000e000ff027b82 */ /* 0x000e620000000a00 */
[----:B0-----:R-:W-:-:S05]  /*30b0*/  IADD3 R5, PT, PT, R0, UR6, RZ ;  /* 0x0000000600057c10 */ /* 0x001fca000fffe0ff */
[----:B-1----:R-:W-:-:S05]  /*30c0*/  IMAD.WIDE.U32 R2, R5, 0x4, R2 ;  /* 0x0000000405027825 */ /* 0x002fca00078e0002 */
        /* <DEDUP_REMOVED lines=16> */
[----:B------:R-:W-:-:S02]  /*31d0*/  USHF.R.S32.HI UR7, URZ, 0x1f, UR5 ;  /* 0x0000001fff077899 */ /* 0x000fc40008011405 */
[----:B------:R-:W-:-:S04]  /*31e0*/  UISETP.GE.U32.AND UP0, UPT, UR4, UR5, UPT ;  /* 0x000000050400728c */ /* 0x000fc8000bf06070 */
[----:B------:R-:W-:Y:S01]  /*31f0*/  UISETP.GE.U32.AND.EX UP0, UPT, UR8, UR7, UPT, UP0 ;  /* 0x000000070800728c */ /* 0x000fe2000bf06100 */
        /* <DEDUP_REMOVED lines=21> */
[----:B------:R-:W-:Y:S01]  /*3350*/  UIADD3.X UR21, UPT, UPT, UR13, -0x1, URZ, UP1, !UPT ;  /* 0xffffffff0d157890 */ /* 0x000fe20008ffe4ff */
[----:B------:R-:W-:Y:S01]  /*3360*/  LEA R0, P1, R3, UR10, 0x2 ;  /* 0x0000000a03007c11 */ /* 0x000fe2000f8210ff */
[----:B------:R-:W-:-:S02]  /*3370*/  UISETP.GT.U32.AND UP0, UPT, UR6, UR20, UPT ;  /* 0x000000140600728c */ /* 0x000fc4000bf04070 */
[----:B------:R-:W-:Y:S01]  /*3380*/  IMAD.X R4, RZ, RZ, UR7, P0 ;  /* 0x00000007ff047e24 */ /* 0x000fe200080e06ff */
[----:B------:R-:W-:Y:S01]  /*3390*/  UMOV UR4, URZ ;  /* 0x000000ff00047c82 */ /* 0x000fe20008000000 */
[----:B------:R-:W-:Y:S01]  /*33a0*/  UISETP.GT.U32.AND.EX UP0, UPT, UR7, UR21, UPT, UP0 ;  /* 0x000000150700728c */ /* 0x000fe2000bf04100 */
[----:B------:R-:W-:Y:S01]  /*33b0*/  UMOV UR8, UR6 ;  /* 0x0000000600087c82 */ /* 0x000fe20008000000 */
[----:B------:R-:W-:Y:S01]  /*33c0*/  UMOV UR9, UR7 ;  /* 0x0000000700097c82 */ /* 0x000fe20008000000 */
[----:B0-----:R-:W-:-:S06]  /*33d0*/  LEA.HI.X R3, R3, UR11, R4, 0x2, P1 ;  /* 0x0000000b03037c11 */ /* 0x001fcc00088f1404 */
[----:B------:R-:W-:Y:S05]  /*33e0*/  BRA.U UP0, `(.L_x_101) ;  /* 0x0000000100ec7547 */ /* 0x000fea000b800000 */
[----:B------:R-:W0:Y:S01]  /*33f0*/  LDCU.64 UR10, c[0x0][0x380] ;  /* 0x00007000ff0a77ac */ /* 0x000e220008000a00 */
[----:B------:R-:W1:Y:S01]  /*3400*/  LDCU.64 UR12, c[0x0][0x3b8] ;  /* 0x00007700ff0c77ac */ /* 0x000e620008000a00 */
[----:B------:R-:W-:Y:S01]  /*3410*/  NOP ;  /* 0x0000000000007918 */ /* 0x000fe20000000000 */
.L_x_102:
[----:B------:R-:W2:Y:S02]  /*3420*/  S2R R5, SR_TID.X ;  /* 0x0000000000057919 */ /* 0x000ea40000002100 */
[----:B--2---:R-:W-:-:S04]  /*3430*/  IADD3 R5, P0, PT, R5, UR6, RZ ;  /* 0x0000000605057c10 */ /* 0x004fc8000ff1e0ff */
[----:B------:R-:W-:Y:S02]  /*3440*/  IADD3.X R6, PT, PT, RZ, UR7, RZ, P0, !PT ;  /* 0x00000007ff067c10 */ /* 0x000fe400087fe4ff */
[----:B0-----:R-:W-:-:S04]  /*3450*/  LEA R4, P0, R5, UR10, 0x2 ;  /* 0x0000000a05047c11 */ /* 0x001fc8000f8010ff */
[----:B------:R-:W-:-:S05]  /*3460*/  LEA.HI.X R5, R5, UR11, R6, 0x2, P0 ;  /* 0x0000000b05057c11 */ /* 0x000fca00080f1406 */
        /* <DEDUP_REMOVED lines=16> */
[----:B-1----:R-:W-:-:S02]  /*3570*/  UIADD3 UR18, UP0, UPT, -UR6, UR12, URZ ;  /* 0x0000000c06127290 */ /* 0x002fc4000ff1e1ff */
[----:B------:R-:W-:Y:S02]  /*3580*/  USHF.R.S32.HI UR16, URZ, 0x1f, UR5 ;  /* 0x0000001fff107899 */ /* 0x000fe40008011405 */
[----:B------:R-:W-:Y:S02]  /*3590*/  UIADD3.X UR19, UPT, UPT, ~UR7, UR13, URZ, UP0, !UPT ;  /* 0x0000000d07137290 */ /* 0x000fe400087fe5ff */
[----:B------:R-:W-:Y:S02]  /*35a0*/  UISETP.GE.U32.AND UP0, UPT, UR18, UR5, UPT ;  /* 0x000000051200728c */ /* 0x000fe4000bf06070 */
[----:B------:R-:W-:Y:S02]  /*35b0*/  UIADD3 UR8, UP1, UPT, UR5, UR8, URZ ;  /* 0x0000000805087290 */ /* 0x000fe4000ff3e0ff */
[----:B0-----:R-:W-:Y:S01]  /*35c0*/  MOV R5, UR5 ;  /* 0x0000000500057c02 */ /* 0x001fe20008000f00 */
[----:B------:R-:W-:Y:S02]  /*35d0*/  UISETP.GE.U32.AND.EX UP0, UPT, UR19, UR16, UPT, UP0 ;  /* 0x000000101300728c */ /* 0x000fe4000bf06100 */
[----:B------:R-:W-:Y:S01]  /*35e0*/  MOV R4, UR16 ;  /* 0x0000001000047c02 */ /* 0x000fe20008000f00 */
[----:B------:R-:W-:Y:S01]  /*35f0*/  UIADD3.X UR9, UPT, UPT, UR16, UR9, URZ, UP1, !UPT ;  /* 0x0000000910097290 */ /* 0x000fe20008ffe4ff */
[----:B------:R-:W-:Y:S01]  /*3600*/  LEA R0, P0, R5, R0, 0x2 ;  /* 0x0000000005007211 */ /* 0x000fe200078010ff */
[----:B--2---:R-:W-:Y:S01]  /*3610*/  FADD R9, R9, R2 ;  /* 0x0000000209097221 */ /* 0x004fe20000000000 */
[----:B------:R-:W-:-:S05]  /*3620*/  IMAD.U32 R2, RZ, RZ, UR5 ;  /* 0x00000005ff027e24 */ /* 0x000fca000f8e00ff */
[----:B------:R-:W-:Y:S01]  /*3630*/  LEA.HI.X R3, R2, R3, R4, 0x2, P0 ;  /* 0x0000000302037211 */ /* 0x000fe200000f1404 */
        /* <DEDUP_REMOVED lines=13> */
[----:B------:R-:W-:-:S04]  /*3710*/  FADD R9, R9, R16 ;  /* 0x0000001009097221 */ /* 0x000fc80000000000 */
[----:B------:R-:W-:Y:S01]  /*3720*/  FADD R2, R8, R9 ;  /* 0x0000000908027221 */ /* 0x000fe20000000000 */
[----:B------:R-:W-:Y:S06]  /*3730*/  BRA.U !UP0, `(.L_x_100) ;  /* 0x0000000908107547 */ /* 0x000fec000b800000 */
[----:B------:R-:W-:Y:S02]  /*3740*/  UIADD3 UR6, UP0, UPT, UR5, UR6, URZ ;  /* 0x0000000605067290 */ /* 0x000fe4000ff1e0ff */
[----:B------:R-:W-:Y:S02]  /*3750*/  UIADD3 UR4, UPT, UPT, UR4, 0x1, URZ ;  /* 0x0000000104047890 */ /* 0x000fe4000fffe0ff */
[----:B------:R-:W-:Y:S02]  /*3760*/  UIADD3.X UR7, UPT, UPT, UR16, UR7, URZ, UP0, !UPT ;  /* 0x0000000710077290 */ /* 0x000fe400087fe4ff */
[----:B------:R-:W-:-:S04]  /*3770*/  UISETP.GT.U32.AND UP0, UPT, UR6, UR20, UPT ;  /* 0x000000140600728c */ /* 0x000fc8000bf04070 */
[----:B------:R-:W-:-:S09]  /*3780*/  UISETP.GT.U32.AND.EX UP0, UPT, UR7, UR21, UPT, UP0 ;  /* 0x000000150700728c */ /* 0x000fd2000bf04100 */
[----:B------:R-:W-:Y:S05]  /*3790*/  BRA.U !UP0, `(.L_x_102) ;  /* 0xfffffffd08207547 */ /* 0x000fea000b83ffff */
.L_x_101:
[----:B------:R-:W-:-:S04]  /*37a0*/  UISETP.GE.U32.AND UP0, UPT, UR6, UR12, UPT ;  /* 0x0000000c0600728c */ /* 0x000fc8000bf06070 */
[----:B------:R-:W-:-:S09]  /*37b0*/  UISETP.GE.U32.AND.EX UP0, UPT, UR7, UR13, UPT, UP0 ;  /* 0x0000000d0700728c */ /* 0x000fd2000bf06100 */
[----:B------:R-:W-:Y:S05]  /*37c0*/  BRA.U UP0, `(.L_x_100) ;  /* 0x0000000500ec7547 */ /* 0x000fea000b800000 */
[----:B------:R-:W0:Y:S01]  /*37d0*/  S2R R8, SR_TID.X ;  /* 0x0000000000087919 */ /* 0x000e220000002100 */
[----:B------:R-:W-:Y:S01]  /*37e0*/  UIADD3 UR6, UPT, UPT, -UR6, UR12, URZ ;  /* 0x0000000c06067290 */ /* 0x000fe2000fffe1ff */
[----:B------:R-:W-:Y:S05]  /*37f0*/  BSSY.RECONVERGENT B1, `(.L_x_100) ;  /* 0x0000078000017945 */ /* 0x000fea0003800200 */
[----:B0-----:R-:W-:-:S13]  /*3800*/  ISETP.GE.AND P0, PT, R8, UR6, PT ;  /* 0x0000000608007c0c */ /* 0x001fda000bf06270 */
[----:B------:R-:W-:Y:S05]  /*3810*/  @P0 BRA `(.L_x_103) ;  /* 0x0000000400d40947 */ /* 0x000fea0003800000 */
[----:B------:R-:W0:Y:S01]  /*3820*/  LDC R6, c[0x0][0x3c0] ;  /* 0x0000f000ff067b82 */ /* 0x000e220000000800 */
[----:B------:R-:W-:Y:S01]  /*3830*/  USHF.L.U32 UR7, UR17, 0xc, URZ ;  /* 0x0000000c11077899 */ /* 0x000fe200080006ff */
[----:B------:R-:W-:Y:S01]  /*3840*/  LOP3.LUT R4, RZ, R8, RZ, 0x33, !PT ;  /* 0x00000008ff047212 */ /* 0x000fe200078e33ff */
[----:B------:R-:W-:Y:S03]  /*3850*/  BSSY.RECONVERGENT B2, `(.L_x_104) ;  /* 0x0000019000027945 */ /* 0x000fe60003800200 */
[----:B------:R-:W-:Y:S01]  /*3860*/  IADD3 R5, PT, PT, R4, UR12, RZ ;  /* 0x0000000c04057c10 */ /* 0x000fe2000fffe0ff */
[----:B------:R-:W-:-:S05]  /*3870*/  IMAD.U32 R4, RZ, RZ, UR7 ;  /* 0x00000007ff047e24 */ /* 0x000fca000f8e00ff */
[C---:B------:R-:W-:Y:S01]  /*3880*/  IADD3 R7, PT, PT, R5.reuse, -UR5, -R4 ;  /* 0x8000000505077c10 */ /* 0x040fe2000fffe804 */
[----:B0-----:R-:W-:Y:S01]  /*3890*/  IMAD R4, R6, UR4, RZ ;  /* 0x0000000406047c24 */ /* 0x001fe2000f8e02ff */
[C---:B------:R-:W-:Y:S02]  /*38a0*/  LOP3.LUT R6, R5.reuse, 0x300, RZ, 0xc0, !PT ;  /* 0x0000030005067812 */ /* 0x040fe400078ec0ff */
[----:B------:R-:W-:Y:S01]  /*38b0*/  LEA.HI R5, R5, 0x1, RZ, 0x18 ;  /* 0x0000000105057811 */ /* 0x000fe200078fc0ff */
[----:B------:R-:W-:Y:S01]  /*38c0*/  IMAD R4, R4, -0x1000, R7 ;  /* 0xfffff00004047824 */ /* 0x000fe200078e0207 */
[----:B------:R-:W-:Y:S02]  /*38d0*/  ISETP.NE.AND P0, PT, R6, 0x300, PT ;  /* 0x000003000600780c */ /* 0x000fe40003f05270 */
[----:B------:R-:W-:Y:S02]  /*38e0*/  MOV R6, R8 ;  /* 0x0000000800067202 */ /* 0x000fe40000000f00 */
[----:B------:R-:W-:-:S09]  /*38f0*/  ISETP.GE.U32.AND P1, PT, R4, 0x300, PT ;  /* 0x000003000400780c */ /* 0x000fd20003f26070 */
[----:B------:R-:W-:Y:S05]  /*3900*/  @!P0 BRA `(.L_x_105) ;  /* 0x0000000000348947 */ /* 0x000fea0003800000 */
[----:B------:R-:W-:Y:S02]  /*3910*/  LOP3.LUT R5, R5, 0x3, RZ, 0xc0, !PT ;  /* 0x0000000305057812 */ /* 0x000fe400078ec0ff */
[----:B------:R-:W-:-:S03]  /*3920*/  MOV R6, R8 ;  /* 0x0000000800067202 */ /* 0x000fc60000000f00 */
[----:B------:R-:W-:-:S07]  /*3930*/  IMAD.MOV R7, RZ, RZ, -R5 ;  /* 0x000000ffff077224 */ /* 0x000fce00078e0a05 */
.L_x_106:
[----:B------:R-:W-:Y:S02]  /*3940*/  MOV R5, R3 ;  /* 0x0000000300057202 */ /* 0x000fe40000000f00 */
[----:B------:R-:W-:-:S05]  /*3950*/  MOV R4, R0 ;  /* 0x0000000000047202 */ /* 0x000fca0000000f00 */
[----:B------:R-:W2:Y:S01]  /*3960*/  LDG.E.CONSTANT R5, desc[UR14][R4.64] ;  /* 0x0000000e04057981 */ /* 0x000ea2000c1e9900 */
[----:B------:R-:W-:Y:S01]  /*3970*/  VIADD R7, R7, 0x1 ;  /* 0x0000000107077836 */ /* 0x000fe20000000000 */
[----:B------:R-:W-:Y:S02]  /*3980*/  IADD3 R0, P2, PT, R0, 0x400, RZ ;  /* 0x0000040000007810 */ /* 0x000fe40007f5e0ff */
[----:B------:R-:W-:Y:S02]  /*3990*/  IADD3 R6, PT, PT, R6, 0x100, RZ ;  /* 0x0000010006067810 */ /* 0x000fe40007ffe0ff */
[----:B------:R-:W-:Y:S02]  /*39a0*/  ISETP.NE.AND P0, PT, R7, RZ, PT ;  /* 0x000000ff0700720c */ /* 0x000fe40003f05270 */
[----:B------:R-:W-:Y:S01]  /*39b0*/  IADD3.X R3, PT, PT, RZ, R3, RZ, P2, !PT ;  /* 0x00000003ff037210 */ /* 0x000fe200017fe4ff */
[----:B--2---:R-:W-:-:S10]  /*39c0*/  FADD R2, R5, R2 ;  /* 0x0000000205027221 */ /* 0x004fd40000000000 */
[----:B------:R-:W-:Y:S05]  /*39d0*/  @P0 BRA `(.L_x_106) ;  /* 0xfffffffc00d80947 */ /* 0x000fea000383ffff */
.L_x_105:
[----:B------:R-:W-:Y:S05]  /*39e0*/  BSYNC.RECONVERGENT B2 ;  /* 0x0000000000027941 */ /* 0x000fea0003800200 */
.L_x_104:
[----:B------:R-:W-:Y:S05]  /*39f0*/  @!P1 BRA `(.L_x_103) ;  /* 0x00000004005c9947 */ /* 0x000fea0003800000 */
[C---:B------:R-:W-:Y:S01]  /*3a00*/  IADD3 R5, PT, PT, -R6.reuse, UR6, RZ ;  /* 0x0000000606057c10 */ /* 0x040fe2000fffe1ff */
        /* <DEDUP_REMOVED lines=8> */
[----:B------:R-:W-:Y:S02]  /*3a90*/  MOV R7, UR6 ;  /* 0x0000000600077c02 */ /* 0x000fe40008000f00 */
[----:B------:R-:W-:Y:S02]  /*3aa0*/  PLOP3.LUT P0, PT, PT, PT, PT, 0x8, 0x80 ;  /* 0x000000000080781c */ /* 0x000fe40003f0e170 */
[----:B------:R-:W-:-:S11]  /*3ab0*/  IADD3 R7, PT, PT, R7, -0xc00, RZ ;  /* 0xfffff40007077810 */ /* 0x000fd60007ffe0ff */
.L_x_109:
        /* <DEDUP_REMOVED lines=16> */
[----:B------:R-:W-:-:S05]  /*3bc0*/  VIADD R6, R6, 0x1000 ;  /* 0x0000100006067836 */ /* 0x000fca0000000000 */
[----:B------:R-:W-:Y:S02]  /*3bd0*/  ISETP.GE.AND P1, PT, R6, R7, PT ;  /* 0x000000070600720c */ /* 0x000fe40003f26270 */
[----:B0-----:R-:W-:-:S04]  /*3be0*/  IADD3 R4, P2, PT, R4, 0x4000, RZ ;  /* 0x0000400004047810 */ /* 0x001fc80007f5e0ff */
[----:B------:R-:W-:Y:S01]  /*3bf0*/  IADD3.X R5, PT, PT, RZ, R5, RZ, P2, !PT ;  /* 0x00000005ff057210 */ /* 0x000fe200017fe4ff */
        /* <DEDUP_REMOVED lines=17> */
.L_x_108:
[----:B------:R-:W-:Y:S05]  /*3d10*/  BSYNC.RECONVERGENT B2 ;  /* 0x0000000000027941 */ /* 0x000fea0003800200 */
.L_x_107:
[----:B------:R-:W-:Y:S01]  /*3d20*/  IADD3 R0, PT, PT, -R6, UR6, RZ ;  /* 0x0000000606007c10 */ /* 0x000fe2000fffe1ff */
        /* <DEDUP_REMOVED lines=11> */
[----:B------:R-:W-:Y:S01]  /*3de0*/  PLOP3.LUT P0, PT, PT, PT, PT, 0x8, 0x80 ;  /* 0x000000000080781c */ /* 0x000fe20003f0e170 */
[----:B------:R-:W-:-:S02]  /*3df0*/  VIADD R6, R6, 0x800 ;  /* 0x0000080006067836 */ /* 0x000fc40000000000 */
[----:B--2---:R-:W-:-:S04]  /*3e00*/  FADD R3, R2, R3 ;  /* 0x0000000302037221 */ /* 0x004fc80000000000 */
[----:B---3--:R-:W-:Y:S01]  /*3e10*/  FADD R0, R3, R0 ;  /* 0x0000000003007221 */ /* 0x008fe20000000000 */
[----:B------:R-:W-:-:S03]  /*3e20*/  IADD3 R3, P1, PT, R4, 0x2000, RZ ;  /* 0x0000200004037810 */ /* 0x000fc60007f3e0ff */
[----:B----4-:R-:W-:Y:S01]  /*3e30*/  FADD R0, R0, R7 ;  /* 0x0000000700007221 */ /* 0x010fe20000000000 */
[----:B------:R-:W-:Y:S02]  /*3e40*/  IADD3.X R8, PT, PT, RZ, R5, RZ, P1, !PT ;  /* 0x00000005ff087210 */ /* 0x000fe40000ffe4ff */
[----:B0-----:R-:W-:Y:S01]  /*3e50*/  MOV R4, R3 ;  /* 0x0000000300047202 */ /* 0x001fe20000000f00 */
[----:B-----5:R-:W-:Y:S01]  /*3e60*/  FADD R0, R0, R9 ;  /* 0x0000000900007221 */ /* 0x020fe20000000000 */
[----:B------:R-:W-:-:S03]  /*3e70*/  MOV R5, R8 ;  /* 0x0000000800057202 */ /* 0x000fc60000000f00 */
[----:B------:R-:W-:-:S04]  /*3e80*/  FADD R0, R0, R11 ;  /* 0x0000000b00007221 */ /* 0x000fc80000000000 */
[----:B------:R-:W-:-:S04]  /*3e90*/  FADD R0, R0, R13 ;  /* 0x0000000d00007221 */ /* 0x000fc80000000000 */
[----:B------:R-:W-:-:S04]  /*3ea0*/  FADD R0, R0, R15 ;  /* 0x0000000f00007221 */ /* 0x000fc80000000000 */
[----:B------:R-:W-:-:S07]  /*3eb0*/  FADD R2, R0, R17 ;  /* 0x0000001100027221 */ /* 0x000fce0000000000 */
.L_x_111:
[----:B------:R-:W-:Y:S05]  /*3ec0*/  BSYNC.RECONVERGENT B2 ;  /* 0x0000000000027941 */ /* 0x000fea0003800200 */
.L_x_110:
[----:B------:R-:W-:-:S13]  /*3ed0*/  ISETP.LT.OR P0, PT, R6, UR6, P0 ;  /* 0x0000000606007c0c */ /* 0x000fda0008701670 */
        /* <DEDUP_REMOVED lines=9> */
.L_x_103:
[----:B------:R-:W-:Y:S05]  /*3f70*/  BSYNC.RECONVERGENT B1 ;  /* 0x0000000000017941 */ /* 0x000fea0003800200 */
.L_x_100:
[----:B------:R-:W0:Y:S01]  /*3f80*/  SHFL.DOWN P0, R3, R2, 0x1, 0x1f ;  /* 0x08201f0002037f89 */ /* 0x000e220000000000 */
[----:B------:R-:W1:Y:S01]  /*3f90*/  S2R R6, SR_LANEID ;  /* 0x0000000000067919 */ /* 0x000e620000000000 */
[----:B------:R-:W2:Y:S01]  /*3fa0*/  S2R R8, SR_TID.X ;  /* 0x0000000000087919 */ /* 0x000ea20000002100 */
[----:B0-----:R-:W-:-:S05]  /*3fb0*/  @P0 FADD R3, R3, R2 ;  /* 0x0000000203030221 */ /* 0x001fca0000000000 */
[----:B------:R-:W0:Y:S01]  /*3fc0*/  SHFL.DOWN P0, R0, R3, 0x2, 0x1f ;  /* 0x08401f0003007f89 */ /* 0x000e220000000000 */
[----:B-1----:R-:W-:-:S13]  /*3fd0*/  ISETP.NE.AND P1, PT, R6, RZ, PT ;  /* 0x000000ff0600720c */ /* 0x002fda0003f25270 */
[----:B------:R-:W1:Y:S01]  /*3fe0*/  @!P1 S2R R7, SR_CgaCtaId ;  /* 0x0000000000079919 */ /* 0x000e620000008800 */
[----:B------:R-:W-:Y:S01]  /*3ff0*/  @!P1 MOV R6, 0x400 ;  /* 0x0000040000069802 */ /* 0x000fe20000000f00 */
[----:B0-----:R-:W-:Y:S01]  /*4000*/  @P0 FADD R0, R3, R0 ;  /* 0x0000000003000221 */ /* 0x001fe20000000000 */
[----:B--2---:R-:W-:-:S04]  /*4010*/  @!P1 SHF.R.U32.HI R3, RZ, 0x3, R8 ;  /* 0x00000003ff039819 */ /* 0x004fc80000011608 */
        /* <DEDUP_REMOVED lines=26> */
.L_x_73:
[----:B------:R-:W-:Y:S05]  /*41c0*/  BSYNC.RECONVERGENT B0 ;  /* 0x0000000000007941 */ /* 0x000fea0003800200 */
.L_x_57:
[----:B------:R-:W-:Y:S05]  /*41d0*/  @P0 EXIT ;  /* 0x000000000000094d */ /* 0x000fea0003800000 */
[----:B------:R-:W5:Y:S02]  /*41e0*/  LDCU.64 UR4, c[0x0][0x388] ;  /* 0x00007100ff0477ac */ /* 0x000f640008000a00 */
[----:B-----5:R-:W-:-:S06]  /*41f0*/  UIMAD.WIDE.U32 UR4, UR17, 0x4, UR4 ;  /* 0x00000004110478a5 */ /* 0x020fcc000f8e0004 */
[----:B------:R-:W-:Y:S02]  /*4200*/  MOV R4, UR4 ;  /* 0x0000000400047c02 */ /* 0x000fe40008000f00 */
[----:B------:R-:W-:-:S05]  /*4210*/  MOV R5, UR5 ;  /* 0x0000000500057c02 */ /* 0x000fca0008000f00 */
[----:B------:R-:W-:Y:S01]  /*4220*/  STG.E desc[UR14][R4.64], R2 ;  /* 0x0000000204007986 */ /* 0x000fe2000c10190e */
[----:B------:R-:W-:Y:S05]  /*4230*/  EXIT ;  /* 0x000000000000794d */ /* 0x000fea0003800000 */
.L_x_112:
        /* <DEDUP_REMOVED lines=12> */
.L_x_181:


//--------------------- .text._ZN3cub18CUB_300001_SM_10006detail6reduce28DeviceReduceSingleTileKernelINS2_10policy_hubIfyN4cuda3std3__44plusIvEEE10Policy1000EPfSC_yS9_ffNS7_10__identityEEEvT0_T1_T2_T3_T4_T6_ --------------------------
	.section	.text._ZN3cub18CUB_300001_SM_10006detail6reduce28DeviceReduceSingleTileKernelINS2_10policy_hubIfyN4cuda3std3__44plusIvEEE10Policy1000EPfSC_yS9_ffNS7_10__identityEEEvT0_T1_T2_T3_T4_T6_,"ax",@progbits
	.align	128
        .global         _ZN3cub18CUB_300001_SM_10006detail6reduce28DeviceReduceSingleTileKernelINS2_10policy_hubIfyN4cuda3std3__44plusIvEEE10Policy1000EPfSC_yS9_ffNS7_10__identityEEEvT0_T1_T2_T3_T4_T6_
        .type           _ZN3cub18CUB_300001_SM_10006detail6reduce28DeviceReduceSingleTileKernelINS2_10policy_hubIfyN4cuda3std3__44plusIvEEE10Policy1000EPfSC_yS9_ffNS7_10__identityEEEvT0_T1_T2_T3_T4_T6_,@function
        .size           _ZN3cub18CUB_300001_SM_10006detail6reduce28DeviceReduceSingleTileKernelINS2_10policy_hubIfyN4cuda3std3__44plusIvEEE10Policy1000EPfSC_yS9_ffNS7_10__identityEEEvT0_T1_T2_T3_T4_T6_,(.L_x_182 - _ZN3cub18CUB_300001_SM_10006detail6reduce28DeviceReduceSingleTileKernelINS2_10policy_hubIfyN4cuda3std3__44plusIvEEE10Policy1000EPfSC_yS9_ffNS7_10__identityEEEvT0_T1_T2_T3_T4_T6_)
        .other          _ZN3cub18CUB_300001_SM_10006detail6reduce28DeviceReduceSingleTileKernelINS2_10policy_hubIfyN4cuda3std3__44plusIvEEE10Policy1000EPfSC_yS9_ffNS7_10__identityEEEvT0_T1_T2_T3_T4_T6_,@"STO_CUDA_ENTRY STV_DEFAULT"
_ZN3cub18CUB_300001_SM_10006detail6reduce28DeviceReduceSingleTileKernelINS2_10policy_hubIfyN4cuda3std3__44plusIvEEE10Policy1000EPfSC_yS9_ffNS7_10__identityEEEvT0_T1_T2_T3_T4_T6_:
.text._ZN3cub18CUB_300001_SM_10006detail6reduce28DeviceReduceSingleTileKernelINS2_10policy_hubIfyN4cuda3std3__44plusIvEEE10Policy1000EPfSC_yS9_ffNS7_10__identityEEEvT0_T1_T2_T3_T4_T6_:
[----:B------:R-:W-:Y:S01]  /*0000*/  LDC R1, c[0x0][0x37c] ;  /* 0x0000df00ff017b82 */ /* 0x000fe20000000800 */
[----:B------:R-:W0:Y:S01]  /*0010*/  LDCU.64 UR4, c[0x0][0x390] ;  /* 0x00007200ff0477ac */ /* 0x000e220008000a00 */
[----:B------:R-:W1:Y:S01]  /*0020*/  LDCU.64 UR6, c[0x0][0x358] ;  /* 0x00006b00ff0677ac */ /* 0x000e620008000a00 */
[----:B0-----:R-:W-:Y:S02]  /*0030*/  MOV R20, UR4 ;  /* 0x0000000400147c02 */ /* 0x001fe40008000f00 */
[----:B------:R-:W-:Y:S02]  /*0040*/  MOV R23, UR5 ;  /* 0x0000000500177c02 */ /* 0x000fe40008000f00 */
[----:B------:R-:W-:-:S04]  /*0050*/  ISETP.NE.U32.AND P0, PT, R20, RZ, PT ;  /* 0x000000ff1400720c */ /* 0x000fc80003f05070 */
[----:B------:R-:W-:-:S13]  /*0060*/  ISETP.NE.AND.EX P0, PT, R23, RZ, PT, P0 ;  /* 0x000000ff1700720c */ /* 0x000fda0003f05300 */
        /* <DEDUP_REMOVED lines=8> */
.L_x_113:
[----:B------:R-:W0:Y:S01]  /*00f0*/  LDCU UR4, c[0x0][0x380] ;  /* 0x00007000ff0477ac */ /* 0x000e220008000800 */
[----:B------:R-:W-:Y:S01]  /*0100*/  BSSY.RECONVERGENT B0, `(.L_x_114) ;  /* 0x00003a3000007945 */ /* 0x000fe20003800200 */
[----:B0-----:R-:W-:-:S09]  /*0110*/  ULOP3.LUT UP0, URZ, UR4, 0xf, URZ, 0xc0, !UPT ;  /* 0x0000000f04ff7892 */ /* 0x001fd2000f80c0ff */
[----:B------:R-:W-:Y:S05]  /*0120*/  BRA.U UP0, `(.L_x_115) ;  /* 0x0000001d00147547 */ /* 0x000fea000b800000 */
[----:B------:R-:W-:-:S04]  /*0130*/  ISETP.GT.U32.AND P0, PT, R20, 0xfff, PT ;  /* 0x00000fff1400780c */ /* 0x000fc80003f04070 */
[----:B------:R-:W-:-:S13]  /*0140*/  ISETP.GT.U32.AND.EX P0, PT, R23, RZ, PT, P0 ;  /* 0x000000ff1700720c */ /* 0x000fda0003f04100 */
[----:B------:R-:W-:Y:S05]  /*0150*/  @P0 BRA `(.L_x_116) ;  /* 0x0000000c00800947 */ /* 0x000fea0003800000 */
[----:B------:R-:W0:Y:S01]  /*0160*/  S2R R9, SR_TID.X ;  /* 0x0000000000097919 */ /* 0x000e220000002100 */
[----:B------:R-:W-:Y:S01]  /*0170*/  BSSY.RECONVERGENT B1, `(.L_x_117) ;  /* 0x0000009000017945 */ /* 0x000fe20003800200 */
[----:B------:R-:W-:Y:S01]  /*0180*/  HFMA2 R17, -RZ, RZ, 0, 0 ;  /* 0x00000000ff117431 */ /* 0x000fe200000001ff */
[----:B0-----:R-:W-:Y:S02]  /*0190*/  ISETP.GE.U32.AND P0, PT, R9, R20, PT ;  /* 0x000000140900720c */ /* 0x001fe40003f06070 */
[----:B------:R-:W-:-:S11]  /*01a0*/  MOV R11, R9 ;  /* 0x00000009000b7202 */ /* 0x000fd60000000f00 */
[----:B------:R-:W-:Y:S05]  /*01b0*/  @P0 BRA `(.L_x_118) ;  /* 0x0000000000100947 */ /* 0x000fea0003800000 */
[----:B------:R-:W0:Y:S02]  /*01c0*/  LDC.64 R2, c[0x0][0x380] ;  /* 0x0000e000ff027b82 */ /* 0x000e240000000a00 */
[----:B0-----:R-:W-:-:S05]  /*01d0*/  IMAD.WIDE.U32 R2, R9, 0x4, R2 ;  /* 0x0000000409027825 */ /* 0x001fca00078e0002 */
[----:B------:R0:W5:Y:S01]  /*01e0*/  LDG.E.CONSTANT R17, desc[UR6][R2.64] ;  /* 0x0000000602117981 */ /* 0x000162000c1e9900 */
[----:B------:R-:W-:-:S07]  /*01f0*/  IADD3 R11, PT, PT, R9, 0x100, RZ ;  /* 0x00000100090b7810 */ /* 0x000fce0007ffe0ff */
.L_x_118:
[----:B------:R-:W-:Y:S05]  /*0200*/  BSYNC.RECONVERGENT B1 ;  /* 0x0000000000017941 */ /* 0x000fea0003800200 */
.L_x_117:
[----:B------:R-:W-:Y:S01]  /*0210*/  ISETP.GE.U32.AND P0, PT, R11, R20, PT ;  /* 0x000000140b00720c */ /* 0x000fe20003f06070 */
        /* <DEDUP_REMOVED lines=13> */
[----:B0-----:R-:W-:-:S04]  /*02f0*/  IMAD.WIDE.U32 R2, R11, 0x4, R2 ;  /* 0x000000040b027825 */ /* 0x001fc800078e0002 */
[----:B------:R-:W-:-:S07]  /*0300*/  IMAD.MOV.U32 R4, RZ, RZ, R2 ;  /* 0x000000ffff047224 */ /* 0x000fce00078e0002 */
.L_x_123:
[----:B------:R-:W-:-:S06]  /*0310*/  MOV R2, R4 ;  /* 0x0000000400027202 */ /* 0x000fcc0000000f00 */
[----:B------:R0:W2:Y:S01]  /*0320*/  LDG.E.CONSTANT R2, desc[UR6][R2.64] ;  /* 0x0000000602027981 */ /* 0x0000a2000c1e9900 */
[----:B------:R-:W-:Y:S02]  /*0330*/  IADD3 R0, PT, PT, R0, 0x1, RZ ;  /* 0x0000000100007810 */ /* 0x000fe40007ffe0ff */
[----:B------:R-:W-:Y:S02]  /*0340*/  IADD3 R4, P2, PT, R4, 0x400, RZ ;  /* 0x0000040004047810 */ /* 0x000fe40007f5e0ff */
[----:B------:R-:W-:Y:S02]  /*0350*/  ISETP.NE.AND P0, PT, R0, RZ, PT ;  /* 0x000000ff0000720c */ /* 0x000fe40003f05270 */
[----:B------:R-:W-:Y:S02]  /*0360*/  IADD3 R11, PT, PT, R11, 0x100, RZ ;  /* 0x000001000b0b7810 */ /* 0x000fe40007ffe0ff */
[----:B0-----:R-:W-:Y:S01]  /*0370*/  IADD3.X R3, PT, PT, RZ, R3, RZ, P2, !PT ;  /* 0x00000003ff037210 */ /* 0x001fe200017fe4ff */
[----:B--2--5:R-:W-:-:S08]  /*0380*/  FADD R17, R2, R17 ;  /* 0x0000001102117221 */ /* 0x024fd00000000000 */
[----:B------:R-:W-:Y:S05]  /*0390*/  @P0 BRA `(.L_x_123) ;  /* 0xfffffffc00dc0947 */ /* 0x000fea000383ffff */
.L_x_122:
[----:B------:R-:W-:Y:S05]  /*03a0*/  BSYNC.RECONVERGENT B2 ;  /* 0x0000000000027941 */ /* 0x000fea0003800200 */
.L_x_121:
[----:B------:R-:W-:Y:S05]  /*03b0*/  @!P1 BRA `(.L_x_120) ;  /* 0x0000000400689947 */ /* 0x000fea0003800000 */
[----:B------:R-:W-:Y:S01]  /*03c0*/  IADD3 R0, PT, PT, -R11, R20, RZ ;  /* 0x000000140b007210 */ /* 0x000fe20007ffe1ff */
[----:B------:R-:W-:Y:S01]  /*03d0*/  BSSY.RECONVERGENT B2, `(.L_x_124) ;  /* 0x0000031000027945 */ /* 0x000fe20003800200 */
[----:B------:R-:W-:Y:S02]  /*03e0*/  PLOP3.LUT P0, PT, PT, PT, PT, 0x80, 0x8 ;  /* 0x000000000008781c */ /* 0x000fe40003f0f070 */
[----:B------:R-:W-:-:S13]  /*03f0*/  ISETP.GT.AND P1, PT, R0, 0xc00, PT ;  /* 0x00000c000000780c */ /* 0x000fda0003f24270 */
[----:B------:R-:W-:Y:S05]  /*0400*/  @!P1 BRA `(.L_x_125) ;  /* 0x0000000000b49947 */ /* 0x000fea0003800000 */
[----:B------:R-:W-:Y:S01]  /*0410*/  PLOP3.LUT P0, PT, PT, PT, PT, 0x8, 0x80 ;  /* 0x000000000080781c */ /* 0x000fe20003f0e170 */
[----:B------:R-:W-:-:S12]  /*0420*/  VIADD R0, R20, 0xfffff400 ;  /* 0xfffff40014007836 */ /* 0x000fd80000000000 */
.L_x_126:
        /* <DEDUP_REMOVED lines=43> */
.L_x_125:
[----:B------:R-:W-:Y:S05]  /*06e0*/  BSYNC.RECONVERGENT B2 ;  /* 0x0000000000027941 */ /* 0x000fea0003800200 */
.L_x_124:
        /* <DEDUP_REMOVED lines=26> */
.L_x_128:
[----:B------:R-:W-:Y:S05]  /*0890*/  BSYNC.RECONVERGENT B2 ;  /* 0x0000000000027941 */ /* 0x000fea0003800200 */
.L_x_127:
        /* <DEDUP_REMOVED lines=12> */
.L_x_120:
[----:B------:R-:W-:Y:S05]  /*0960*/  BSYNC.RECONVERGENT B1 ;  /* 0x0000000000017941 */ /* 0x000fea0003800200 */
.L_x_119:
[----:B------:R-:W-:-:S04]  /*0970*/  ISETP.GE.U32.AND P0, PT, R20, 0x100, PT ;  /* 0x000001001400780c */ /* 0x000fc80003f06070 */
[----:B------:R-:W-:-:S13]  /*0980*/  ISETP.GE.U32.AND.EX P0, PT, R23, RZ, PT, P0 ;  /* 0x000000ff1700720c */ /* 0x000fda0003f06100 */
[----:B------:R-:W-:Y:S05]  /*0990*/  @!P0 BRA `(.L_x_129) ;  /* 0x0000000000908947 */ /* 0x000fea0003800000 */
[----:B-----5:R-:W1:Y:S01]  /*09a0*/  SHFL.DOWN P0, R0, R17, 0x1, 0x1f ;  /* 0x08201f0011007f89 */ /* 0x020e620000000000 */
[----:B------:R-:W-:Y:S01]  /*09b0*/  ISETP.NE.AND P4, PT, R9, RZ, PT ;  /* 0x000000ff0900720c */ /* 0x000fe20003f85270 */
[----:B0-----:R-:W0:Y:S01]  /*09c0*/  S2R R2, SR_LANEID ;  /* 0x0000000000027919 */ /* 0x001e220000000000 */
[----:B-1----:R-:W-:-:S05]  /*09d0*/  @P0 FADD R0, R0, R17 ;  /* 0x0000001100000221 */ /* 0x002fca0000000000 */
[----:B------:R-:W1:Y:S01]  /*09e0*/  SHFL.DOWN P0, R3, R0, 0x2, 0x1f ;  /* 0x08401f0000037f89 */ /* 0x000e620000000000 */
[----:B0-----:R-:W-:-:S13]  /*09f0*/  ISETP.NE.AND P1, PT, R2, RZ, PT ;  /* 0x000000ff0200720c */ /* 0x001fda0003f25270 */
[----:B------:R-:W0:Y:S01]  /*0a00*/  @!P1 S2R R7, SR_CgaCtaId ;  /* 0x0000000000079919 */ /* 0x000e220000008800 */
[----:B------:R-:W-:Y:S01]  /*0a10*/  @!P1 MOV R6, 0x400 ;  /* 0x0000040000069802 */ /* 0x000fe20000000f00 */
[----:B-1----:R-:W-:Y:S01]  /*0a20*/  @P0 FADD R3, R0, R3 ;  /* 0x0000000300030221 */ /* 0x002fe20000000000 */
[----:B------:R-:W-:-:S04]  /*0a30*/  @!P1 SHF.R.U32.HI R0, RZ, 0x3, R9 ;  /* 0x00000003ff009819 */ /* 0x000fc80000011609 */
[----:B------:R-:W1:Y:S01]  /*0a40*/  SHFL.DOWN P0, R4, R3, 0x4, 0x1f ;  /* 0x08801f0003047f89 */ /* 0x000e620000000000 */
[----:B------:R-:W-:Y:S02]  /*0a50*/  @!P1 LOP3.LUT R0, R0, 0x7c, RZ, 0xc0, !PT ;  /* 0x0000007c00009812 */ /* 0x000fe400078ec0ff */
[----:B0-----:R-:W-:Y:S01]  /*0a60*/  @!P1 LEA R7, R7, R6, 0x18 ;  /* 0x0000000607079211 */ /* 0x001fe200078ec0ff */
[----:B-1----:R-:W-:-:S03]  /*0a70*/  @P0 FADD R4, R3, R4 ;  /* 0x0000000403040221 */ /* 0x002fc60000000000 */
[----:B------:R-:W-:Y:S02]  /*0a80*/  @!P1 IADD3 R7, PT, PT, R0, R7, RZ ;  /* 0x0000000700079210 */ /* 0x000fe40007ffe0ff */
[----:B------:R-:W0:Y:S02]  /*0a90*/  SHFL.DOWN P0, R5, R4, 0x8, 0x1f ;  /* 0x09001f0004057f89 */ /* 0x000e240000000000 */
[----:B0-----:R-:W-:-:S05]  /*0aa0*/  @P0 FADD R5, R4, R5 ;  /* 0x0000000504050221 */ /* 0x001fca0000000000 */
[----:B------:R-:W0:Y:S02]  /*0ab0*/  SHFL.DOWN P0, R2, R5, 0x10, 0x1f ;  /* 0x0a001f0005027f89 */ /* 0x000e240000000000 */
[----:B0-----:R-:W-:-:S05]  /*0ac0*/  @P0 FADD R2, R5, R2 ;  /* 0x0000000205020221 */ /* 0x001fca0000000000 */
[----:B------:R0:W-:Y:S01]  /*0ad0*/  @!P1 STS [R7+0x8], R2 ;  /* 0x0000080207009388 */ /* 0x0001e20000000800 */
[----:B------:R-:W-:Y:S06]  /*0ae0*/  BAR.SYNC.DEFER_BLOCKING 0x0 ;  /* 0x0000000000007b1d */ /* 0x000fec0000010000 */
        /* <DEDUP_REMOVED lines=15> */
.L_x_129:
[C---:B------:R-:W-:Y:S01]  /*0be0*/  LOP3.LUT R0, R9.reuse, 0x3e0, RZ, 0xc0, !PT ;  /* 0x000003e009007812 */ /* 0x040fe200078ec0ff */
[----:B0-----:R-:W0:Y:S01]  /*0bf0*/  S2R R2, SR_LANEID ;  /* 0x0000000000027919 */ /* 0x001e220000000000 */
[----:B------:R-:W-:Y:S02]  /*0c00*/  ISETP.NE.AND P4, PT, R9, RZ, PT ;  /* 0x000000ff0900720c */ /* 0x000fe40003f85270 */
[----:B------:R-:W-:Y:S02]  /*0c10*/  IADD3 R3, PT, PT, R0, 0x20, RZ ;  /* 0x0000002000037810 */ /* 0x000fe40007ffe0ff */
[----:B------:R-:W-:Y:S02]  /*0c20*/  LOP3.LUT R5, RZ, R0, RZ, 0x33, !PT ;  /* 0x00000000ff057212 */ /* 0x000fe400078e33ff */
[-C--:B------:R-:W-:Y:S02]  /*0c30*/  ISETP.GT.U32.AND P0, PT, R3, R20.reuse, PT ;  /* 0x000000140300720c */ /* 0x080fe40003f04070 */
[----:B------:R-:W-:-:S04]  /*0c40*/  IADD3 R5, PT, PT, R5, R20, RZ ;  /* 0x0000001405057210 */ /* 0x000fc80007ffe0ff */
[----:B------:R-:W-:-:S06]  /*0c50*/  SEL R0, R5, 0x1f, P0 ;  /* 0x0000001f05007807 */ /* 0x000fcc0000000000 */
[----:B-----5:R-:W1:Y:S01]  /*0c60*/  SHFL.DOWN P0, R3, R17, 0x1, R0 ;  /* 0x0820000011037989 */ /* 0x020e620000000000 */
[----:B0-----:R-:W-:Y:S01]  /*0c70*/  ISETP.NE.AND P1, PT, R2, RZ, PT ;  /* 0x000000ff0200720c */ /* 0x001fe20003f25270 */
[----:B-1----:R-:W-:-:S12]  /*0c80*/  @P0 FADD R3, R3, R17 ;  /* 0x0000001103030221 */ /* 0x002fd80000000000 */
[----:B------:R-:W0:Y:S01]  /*0c90*/  @!P1 S2R R11, SR_CgaCtaId ;  /* 0x00000000000b9919 */ /* 0x000e220000008800 */
[----:B------:R-:W-:Y:S01]  /*0ca0*/  @!P1 MOV R6, 0x400 ;  /* 0x0000040000069802 */ /* 0x000fe20000000f00 */
[----:B------:R-:W1:Y:S02]  /*0cb0*/  SHFL.DOWN P0, R4, R3, 0x2, R0 ;  /* 0x0840000003047989 */ /* 0x000e640000000000 */
[----:B-1----:R-:W-:Y:S01]  /*0cc0*/  @P0 FADD R4, R3, R4 ;  /* 0x0000000403040221 */ /* 0x002fe20000000000 */
[----:B------:R-:W-:Y:S02]  /*0cd0*/  @!P1 SHF.R.U32.HI R3, RZ, 0x3, R9 ;  /* 0x00000003ff039819 */ /* 0x000fe40000011609 */
[----:B0-----:R-:W-:Y:S02]  /*0ce0*/  @!P1 LEA R6, R11, R6, 0x18 ;  /* 0x000000060b069211 */ /* 0x001fe400078ec0ff */
[----:B------:R-:W0:Y:S01]  /*0cf0*/  SHFL.DOWN P0, R5, R4, 0x4, R0 ;  /* 0x0880000004057989 */ /* 0x000e220000000000 */
[----:B------:R-:W-:-:S04]  /*0d00*/  @!P1 LOP3.LUT R3, R3, 0x7c, RZ, 0xc0, !PT ;  /* 0x0000007c03039812 */ /* 0x000fc800078ec0ff */
[----:B------:R-:W-:Y:S01]  /*0d10*/  @!P1 IADD3 R3, PT, PT, R3, R6, RZ ;  /* 0x0000000603039210 */ /* 0x000fe20007ffe0ff */
[----:B0-----:R-:W-:-:S05]  /*0d20*/  @P0 FADD R5, R4, R5 ;  /* 0x0000000504050221 */ /* 0x001fca0000000000 */
[----:B------:R-:W0:Y:S02]  /*0d30*/  SHFL.DOWN P0, R7, R5, 0x8, R0 ;  /* 0x0900000005077989 */ /* 0x000e240000000000 */
[----:B0-----:R-:W-:-:S05]  /*0d40*/  @P0 FADD R7, R5, R7 ;  /* 0x0000000705070221 */ /* 0x001fca0000000000 */
[----:B------:R-:W0:Y:S02]  /*0d50*/  SHFL.DOWN P0, R2, R7, 0x10, R0 ;  /* 0x0a00000007027989 */ /* 0x000e240000000000 */
[----:B0-----:R-:W-:-:S05]  /*0d60*/  @P0 FADD R2, R7, R2 ;  /* 0x0000000207020221 */ /* 0x001fca0000000000 */
[----:B------:R4:W-:Y:S01]  /*0d70*/  @!P1 STS [R3+0x8], R2 ;  /* 0x0000080203009388 */ /* 0x0009e20000000800 */
[----:B------:R-:W-:Y:S06]  /*0d80*/  BAR.SYNC.DEFER_BLOCKING 0x0 ;  /* 0x0000000000007b1d */ /* 0x000fec0000010000 */
[----:B------:R-:W-:Y:S05]  /*0d90*/  @P4 BRA `(.L_x_130) ;  /* 0x0000002c00644947 */ /* 0x000fea0003800000 */
[----:B------:R-:W0:Y:S01]  /*0da0*/  S2UR UR5, SR_CgaCtaId ;  /* 0x00000000000579c3 */ /* 0x000e220000008800 */
[----:B------:R-:W-:Y:S01]  /*0db0*/  UMOV UR4, 0x400 ;  /* 0x0000040000047882 */ /* 0x000fe20000000000 */
[C---:B------:R-:W-:Y:S02]  /*0dc0*/  ISETP.GT.U32.AND P3, PT, R20.reuse, 0x20, PT ;  /* 0x000000201400780c */ /* 0x040fe40003f64070 */
[C---:B------:R-:W-:Y:S02]  /*0dd0*/  ISETP.GT.U32.AND P1, PT, R20.reuse, 0x40, PT ;  /* 0x000000401400780c */ /* 0x040fe40003f24070 */
[C---:B------:R-:W-:Y:S02]  /*0de0*/  ISETP.GT.U32.AND.EX P3, PT, R23.reuse, RZ, PT, P3 ;  /* 0x000000ff1700720c */ /* 0x040fe40003f64130 */
[----:B------:R-:W-:Y:S02]  /*0df0*/  ISETP.GT.U32.AND P0, PT, R20, 0x60, PT ;  /* 0x000000601400780c */ /* 0x000fe40003f04070 */
[----:B------:R-:W-:-:S02]  /*0e00*/  ISETP.GT.U32.AND.EX P1, PT, R23, RZ, PT, P1 ;  /* 0x000000ff1700720c */ /* 0x000fc40003f24110 */
[C---:B------:R-:W-:Y:S02]  /*0e10*/  ISETP.GT.U32.AND P2, PT, R20.reuse, 0x80, PT ;  /* 0x000000801400780c */ /* 0x040fe40003f44070 */
[C---:B------:R-:W-:Y:S02]  /*0e20*/  ISETP.GT.U32.AND.EX P0, PT, R23.reuse, RZ, PT, P0 ;  /* 0x000000ff1700720c */ /* 0x040fe40003f04100 */
[----:B------:R-:W-:Y:S02]  /*0e30*/  ISETP.GT.U32.AND P5, PT, R20, 0xa0, PT ;  /* 0x000000a01400780c */ /* 0x000fe40003fa4070 */
[C---:B------:R-:W-:Y:S02]  /*0e40*/  ISETP.GT.U32.AND.EX P2, PT, R23.reuse, RZ, PT, P2 ;  /* 0x000000ff1700720c */ /* 0x040fe40003f44120 */
[----:B------:R-:W-:Y:S01]  /*0e50*/  ISETP.GT.U32.AND.EX P5, PT, R23, RZ, PT, P5 ;  /* 0x000000ff1700720c */ /* 0x000fe20003fa4150 */
[----:B0-----:R-:W-:-:S09]  /*0e60*/  ULEA UR4, UR5, UR4, 0x18 ;  /* 0x0000000405047291 */ /* 0x001fd2000f8ec0ff */
[----:B----4-:R-:W0:Y:S04]  /*0e70*/  LDS R3, [UR4+0xc] ;  /* 0x00000c04ff037984 */ /* 0x010e280008000800 */
[----:B------:R-:W1:Y:S04]  /*0e80*/  LDS.128 R4, [UR4+0x10] ;  /* 0x00001004ff047984 */ /* 0x000e680008000c00 */
[----:B------:R-:W2:Y:S01]  /*0e90*/  LDS.64 R8, [UR4+0x20] ;  /* 0x00002004ff087984 */ /* 0x000ea20008000a00 */
[----:B0-----:R-:W-:Y:S01]  /*0ea0*/  @P3 FADD R2, R2, R3 ;  /* 0x0000000302023221 */ /* 0x001fe20000000000 */
[----:B------:R-:W-:-:S03]  /*0eb0*/  ISETP.GT.U32.AND P3, PT, R20, 0xc0, PT ;  /* 0x000000c01400780c */ /* 0x000fc60003f64070 */
[----:B-1----:R-:W-:Y:S01]  /*0ec0*/  @P1 FADD R2, R2, R4 ;  /* 0x0000000402021221 */ /* 0x002fe20000000000 */
[----:B------:R-:W-:Y:S02]  /*0ed0*/  ISETP.GT.U32.AND P1, PT, R20, 0xe0, PT ;  /* 0x000000e01400780c */ /* 0x000fe40003f24070 */
[C---:B------:R-:W-:Y:S01]  /*0ee0*/  ISETP.GT.U32.AND.EX P3, PT, R23.reuse, RZ, PT, P3 ;  /* 0x000000ff1700720c */ /* 0x040fe20003f64130 */
[----:B------:R-:W-:Y:S01]  /*0ef0*/  @P0 FADD R2, R2, R5 ;  /* 0x0000000502020221 */ /* 0x000fe20000000000 */
[----:B------:R-:W-:-:S03]  /*0f00*/  ISETP.GT.U32.AND.EX P1, PT, R23, RZ, PT, P1 ;  /* 0x000000ff1700720c */ /* 0x000fc60003f24110 */
[----:B------:R-:W-:-:S04]  /*0f10*/  @P2 FADD R2, R2, R6 ;  /* 0x0000000602022221 */ /* 0x000fc80000000000 */
[----:B------:R-:W-:-:S04]  /*0f20*/  @P5 FADD R2, R2, R7 ;  /* 0x0000000702025221 */ /* 0x000fc80000000000 */
[----:B--2---:R-:W-:-:S04]  /*0f30*/  @P3 FADD R2, R2, R8 ;  /* 0x0000000802023221 */ /* 0x004fc80000000000 */
[----:B------:R-:W-:Y:S01]  /*0f40*/  @P1 FADD R2, R2, R9 ;  /* 0x0000000902021221 */ /* 0x000fe20000000000 */
[----:B------:R-:W-:Y:S06]  /*0f50*/  BRA `(.L_x_130) ;  /* 0x0000002800f47947 */ /* 0x000fec0003800000 */
.L_x_116:
        /* <DEDUP_REMOVED lines=8> */
[----:B------:R-:W-:Y:S01]  /*0fe0*/  IADD3 R21, P1, PT, R20, -0x1000, RZ ;  /* 0xfffff00014157810 */ /* 0x000fe20007f3e0ff */
[----:B------:R-:W-:-:S02]  /*0ff0*/  HFMA2 R27, -RZ, RZ, 0, 0.00048828125 ;  /* 0x00001000ff1b7431 */ /* 0x000fc400000001ff */
[----:B------:R-:W-:Y:S01]  /*1000*/  IMAD.MOV.U32 R28, RZ, RZ, RZ ;  /* 0x000000ffff1c7224 */ /* 0x000fe200078e00ff */
[----:B------:R-:W-:Y:S02]  /*1010*/  ISETP.GE.U32.AND P0, PT, R21, 0x1000, PT ;  /* 0x000010001500780c */ /* 0x000fe40003f06070 */
[----:B------:R-:W-:-:S04]  /*1020*/  IADD3.X R26, PT, PT, R23, -0x1, RZ, P1, !PT ;  /* 0xffffffff171a7810 */ /* 0x000fc80000ffe4ff */
[----:B------:R-:W-:Y:S01]  /*1030*/  ISETP.GE.U32.AND.EX P0, PT, R26, RZ, PT, P0 ;  /* 0x000000ff1a00720c */ /* 0x000fe20003f06100 */
        /* <DEDUP_REMOVED lines=16> */
[----:B------:R-:W0:Y:S01]  /*1140*/  LDC.64 R22, c[0x0][0x390] ;  /* 0x0000e400ff167b82 */ /* 0x000e220000000a00 */
[----:B------:R-:W-:Y:S02]  /*1150*/  MOV R27, 0x1000 ;  /* 0x00001000001b7802 */ /* 0x000fe40000000f00 */
[----:B------:R-:W-:-:S07]  /*1160*/  MOV R28, RZ ;  /* 0x000000ff001c7202 */ /* 0x000fce0000000f00 */
.L_x_133:
[----:B------:R-:W-:-:S04]  /*1170*/  LEA R24, P0, R27, R2, 0x2 ;  /* 0x000000021b187211 */ /* 0x000fc800078010ff */
[----:B------:R-:W-:-:S05]  /*1180*/  LEA.HI.X R25, R27, R3, R28, 0x2, P0 ;  /* 0x000000031b197211 */ /* 0x000fca00000f141c */
[----:B------:R-:W2:Y:S04]  /*1190*/  LDG.E.128.CONSTANT R16, desc[UR6][R24.64+0x1000] ;  /* 0x0010000618107981 */ /* 0x000ea8000c1e9d00 */
[----:B------:R-:W3:Y:S04]  /*11a0*/  LDG.E.128.CONSTANT R4, desc[UR6][R24.64+0x2000] ;  /* 0x0020000618047981 */ /* 0x000ee8000c1e9d00 */
[----:B------:R-:W4:Y:S04]  /*11b0*/  LDG.E.128.CONSTANT R12, desc[UR6][R24.64] ;  /* 0x00000006180c7981 */ /* 0x000f28000c1e9d00 */
[----:B------:R-:W5:Y:S01]  /*11c0*/  LDG.E.128.CONSTANT R8, desc[UR6][R24.64+0x3000] ;  /* 0x0030000618087981 */ /* 0x000f62000c1e9d00 */
[----:B0-----:R-:W-:Y:S01]  /*11d0*/  MOV R20, R22 ;  /* 0x0000001600147202 */ /* 0x001fe20000000f00 */
[----:B--2---:R-:W-:Y:S01]  /*11e0*/  FADD R17, R17, R18 ;  /* 0x0000001211117221 */ /* 0x004fe20000000000 */
[----:B---3--:R-:W-:-:S02]  /*11f0*/  FADD R18, R19, R4 ;  /* 0x0000000413127221 */ /* 0x008fc40000000000 */
[----:B------:R-:W-:Y:S01]  /*1200*/  IADD3 R4, P1, PT, -R27, R20, RZ ;  /* 0x000000141b047210 */ /* 0x000fe20007f3e1ff */
[----:B------:R-:W-:-:S03]  /*1210*/  FADD R5, R5, R6 ;  /* 0x0000000605057221 */ /* 0x000fc60000000000 */
[----:B------:R-:W-:Y:S02]  /*1220*/  ISETP.GE.U32.AND P0, PT, R4, 0x1000, PT ;  /* 0x000010000400780c */ /* 0x000fe40003f06070 */
[----:B------:R-:W-:Y:S01]  /*1230*/  IADD3.X R4, PT, PT, ~R28, R23, RZ, P1, !PT ;  /* 0x000000171c047210 */ /* 0x000fe20000ffe5ff */
[----:B----4-:R-:W-:Y:S01]  /*1240*/  FADD R12, R12, R29 ;  /* 0x0000001d0c0c7221 */ /* 0x010fe20000000000 */
[----:B------:R-:W-:Y:S01]  /*1250*/  FADD R13, R13, R14 ;  /* 0x0000000e0d0d7221 */ /* 0x000fe20000000000 */
[----:B------:R-:W-:Y:S01]  /*1260*/  FADD R14, R15, R16 ;  /* 0x000000100f0e7221 */ /* 0x000fe20000000000 */
[----:B-----5:R-:W-:Y:S01]  /*1270*/  FADD R6, R7, R8 ;  /* 0x0000000807067221 */ /* 0x020fe20000000000 */
[----:B------:R-:W-:Y:S01]  /*1280*/  FADD R9, R9, R10 ;  /* 0x0000000a09097221 */ /* 0x000fe20000000000 */
[----:B------:R-:W-:Y:S01]  /*1290*/  ISETP.GE.U32.AND.EX P0, PT, R4, RZ, PT, P0 ;  /* 0x000000ff0400720c */ /* 0x000fe20003f06100 */
[----:B------:R-:W-:Y:S01]  /*12a0*/  FADD R12, R12, R13 ;  /* 0x0000000d0c0c7221 */ /* 0x000fe20000000000 */
[----:B------:R-:W-:Y:S01]  /*12b0*/  FADD R13, R14, R17 ;  /* 0x000000110e0d7221 */ /* 0x000fe20000000000 */
[----:B------:R-:W-:Y:S01]  /*12c0*/  FADD R5, R18, R5 ;  /* 0x0000000512057221 */ /* 0x000fe20000000000 */
[----:B------:R-:W-:-:S02]  /*12d0*/  FADD R6, R6, R9 ;  /* 0x0000000906067221 */ /* 0x000fc40000000000 */
[----:B------:R-:W-:Y:S02]  /*12e0*/  FADD R12, R12, R13 ;  /* 0x0000000d0c0c7221 */ /* 0x000fe40000000000 */
[----:B------:R-:W-:-:S04]  /*12f0*/  FADD R5, R5, R6 ;  /* 0x0000000605057221 */ /* 0x000fc80000000000 */
[----:B------:R-:W-:-:S04]  /*1300*/  FADD R5, R12, R5 ;  /* 0x000000050c057221 */ /* 0x000fc80000000000 */
[----:B------:R-:W-:Y:S01]  /*1310*/  FADD R29, R11, R5 ;  /* 0x000000050b1d7221 */ /* 0x000fe20000000000 */
[----:B------:R-:W-:Y:S06]  /*1320*/  @!P0 BRA `(.L_x_132) ;  /* 0x0000000800048947 */ /* 0x000fec0003800000 */
[----:B------:R-:W-:-:S04]  /*1330*/  IADD3 R27, P0, PT, R27, 0x1000, RZ ;  /* 0x000010001b1b7810 */ /* 0x000fc80007f1e0ff */
[----:B------:R-:W-:Y:S02]  /*1340*/  IADD3.X R28, PT, PT, RZ, R28, RZ, P0, !PT ;  /* 0x0000001cff1c7210 */ /* 0x000fe400007fe4ff */
[----:B------:R-:W-:-:S04]  /*1350*/  ISETP.GT.U32.AND P0, PT, R27, R21, PT ;  /* 0x000000151b00720c */ /* 0x000fc80003f04070 */
[----:B------:R-:W-:-:S13]  /*1360*/  ISETP.GT.U32.AND.EX P0, PT, R28, R26, PT, P0 ;  /* 0x0000001a1c00720c */ /* 0x000fda0003f04100 */
[----:B------:R-:W-:Y:S05]  /*1370*/  @!P0 BRA `(.L_x_133) ;  /* 0xfffffffc007c8947 */ /* 0x000fea000383ffff */
.L_x_131:
[----:B------:R-:W-:-:S04]  /*1380*/  ISETP.GE.U32.AND P0, PT, R27, R20, PT ;  /* 0x000000141b00720c */ /* 0x000fc80003f06070 */
[----:B------:R-:W-:-:S13]  /*1390*/  ISETP.GE.U32.AND.EX P0, PT, R28, R23, PT, P0 ;  /* 0x000000171c00720c */ /* 0x000fda0003f06100 */
[----:B------:R-:W-:Y:S05]  /*13a0*/  @P0 BRA `(.L_x_132) ;  /* 0x0000000400e40947 */ /* 0x000fea0003800000 */
[----:B------:R-:W-:Y:S01]  /*13b0*/  IADD3 R5, PT, PT, -R27, R20, RZ ;  /* 0x000000141b057210 */ /* 0x000fe20007ffe1ff */
[----:B------:R-:W-:Y:S03]  /*13c0*/  BSSY.RECONVERGENT B1, `(.L_x_132) ;  /* 0x0000077000017945 */ /* 0x000fe60003800200 */
[----:B------:R-:W-:-:S13]  /*13d0*/  ISETP.GE.AND P0, PT, R0, R5, PT ;  /* 0x000000050000720c */ /* 0x000fda0003f06270 */
[----:B------:R-:W-:Y:S05]  /*13e0*/  @P0 BRA `(.L_x_134) ;  /* 0x0000000400d00947 */ /* 0x000fea0003800000 */
[----:B------:R-:W-:Y:S01]  /*13f0*/  LOP3.LUT R2, RZ, R0, RZ, 0x33, !PT ;  /* 0x00000000ff027212 */ /* 0x000fe200078e33ff */
[----:B------:R-:W-:Y:S01]  /*1400*/  BSSY.RECONVERGENT B2, `(.L_x_135) ;  /* 0x000001a000027945 */ /* 0x000fe20003800200 */
[----:B------:R-:W-:Y:S02]  /*1410*/  IMAD.MOV.U32 R4, RZ, RZ, R0 ;  /* 0x000000ffff047224 */ /* 0x000fe400078e0000 */
[----:B------:R-:W-:-:S04]  /*1420*/  IADD3 R2, PT, PT, -R27, R20, R2 ;  /* 0x000000141b027210 */ /* 0x000fc80007ffe102 */
[C---:B------:R-:W-:Y:S02]  /*1430*/  LOP3.LUT R3, R2.reuse, 0x300, RZ, 0xc0, !PT ;  /* 0x0000030002037812 */ /* 0x040fe400078ec0ff */
[----:B------:R-:W-:Y:S02]  /*1440*/  ISETP.GE.U32.AND P1, PT, R2, 0x300, PT ;  /* 0x000003000200780c */ /* 0x000fe40003f26070 */
[----:B------:R-:W-:-:S13]  /*1450*/  ISETP.NE.AND P0, PT, R3, 0x300, PT ;  /* 0x000003000300780c */ /* 0x000fda0003f05270 */
[----:B------:R-:W-:Y:S05]  /*1460*/  @!P0 BRA `(.L_x_136) ;  /* 0x00000000004c8947 */ /* 0x000fea0003800000 */
[----:B------:R-:W0:Y:S01]  /*1470*/  LDCU.64 UR4, c[0x0][0x380] ;  /* 0x00007000ff0477ac */ /* 0x000e220008000a00 */
[----:B------:R-:W-:Y:S02]  /*1480*/  IADD3 R8, P0, PT, R0, R27, RZ ;  /* 0x0000001b00087210 */ /* 0x000fe40007f1e0ff */
[----:B------:R-:W-:Y:S02]  /*1490*/  LEA.HI R2, R2, 0x1, RZ, 0x18 ;  /* 0x0000000102027811 */ /* 0x000fe400078fc0ff */
[----:B------:R-:W-:Y:S02]  /*14a0*/  IADD3.X R3, PT, PT, RZ, R28, RZ, P0, !PT ;  /* 0x0000001cff037210 */ /* 0x000fe400007fe4ff */
[----:B------:R-:W-:Y:S02]  /*14b0*/  LOP3.LUT R2, R2, 0x3, RZ, 0xc0, !PT ;  /* 0x0000000302027812 */ /* 0x000fe400078ec0ff */
[----:B------:R-:W-:Y:S02]  /*14c0*/  MOV R4, R0 ;  /* 0x0000000000047202 */ /* 0x000fe40000000f00 */
[----:B------:R-:W-:-:S02]  /*14d0*/  IADD3 R6, PT, PT, -R2, RZ, RZ ;  /* 0x000000ff02067210 */ /* 0x000fc40007ffe1ff */
[----:B0-----:R-:W-:-:S04]  /*14e0*/  LEA R7, P2, R8, UR4, 0x2 ;  /* 0x0000000408077c11 */ /* 0x001fc8000f8410ff */
[----:B------:R-:W-:-:S09]  /*14f0*/  LEA.HI.X R8, R8, UR5, R3, 0x2, P2 ;  /* 0x0000000508087c11 */ /* 0x000fd200090f1403 */
.L_x_137:
[----:B------:R-:W-:Y:S02]  /*1500*/  MOV R2, R7 ;  /* 0x0000000700027202 */ /* 0x000fe40000000f00 */
        /* <DEDUP_REMOVED lines=9> */
.L_x_136:
[----:B------:R-:W-:Y:S05]  /*15a0*/  BSYNC.RECONVERGENT B2 ;  /* 0x0000000000027941 */ /* 0x000fea0003800200 */
.L_x_135:
[----:B------:R-:W-:Y:S05]  /*15b0*/  @!P1 BRA `(.L_x_134) ;  /* 0x00000004005c9947 */ /* 0x000fea0003800000 */
[----:B------:R-:W0:Y:S01]  /*15c0*/  LDCU.64 UR4, c[0x0][0x380] ;  /* 0x00007000ff0477ac */ /* 0x000e220008000a00 */
[----:B------:R-:W-:Y:S01]  /*15d0*/  IADD3 R3, PT, PT, R5, -R4, RZ ;  /* 0x8000000405037210 */ /* 0x000fe20007ffe0ff */
[----:B------:R-:W-:Y:S01]  /*15e0*/  BSSY.RECONVERGENT B2, `(.L_x_138) ;  /* 0x000002f000027945 */ /* 0x000fe20003800200 */
[----:B------:R-:W-:Y:S02]  /*15f0*/  IADD3 R27, P0, PT, R4, R27, RZ ;  /* 0x0000001b041b7210 */ /* 0x000fe40007f1e0ff */
[----:B------:R-:W-:Y:S02]  /*1600*/  ISETP.GT.AND P1, PT, R3, 0xc00, PT ;  /* 0x00000c000300780c */ /* 0x000fe40003f24270 */
[----:B------:R-:W-:Y:S02]  /*1610*/  IADD3.X R28, PT, PT, RZ, R28, RZ, P0, !PT ;  /* 0x0000001cff1c7210 */ /* 0x000fe400007fe4ff */
[----:B0-----:R-:W-:-:S04]  /*1620*/  LEA R2, P0, R27, UR4, 0x2 ;  /* 0x000000041b027c11 */ /* 0x001fc8000f8010ff */
[----:B------:R-:W-:Y:S02]  /*1630*/  LEA.HI.X R3, R27, UR5, R28, 0x2, P0 ;  /* 0x000000051b037c11 */ /* 0x000fe400080f141c */
[----:B------:R-:W-:-:S03]  /*1640*/  PLOP3.LUT P0, PT, PT, PT, PT, 0x80, 0x8 ;  /* 0x000000000008781c */ /* 0x000fc60003f0f070 */
[----:B------:R-:W-:Y:S10]  /*1650*/  @!P1 BRA `(.L_x_139) ;  /* 0x00000000009c9947 */ /* 0x000ff40003800000 */
[----:B------:R-:W-:Y:S02]  /*1660*/  PLOP3.LUT P0, PT, PT, PT, PT, 0x8, 0x80 ;  /* 0x000000000080781c */ /* 0x000fe40003f0e170 */
[----:B------:R-:W-:-:S11]  /*1670*/  IADD3 R9, PT, PT, R5, -0xc00, RZ ;  /* 0xfffff40005097810 */ /* 0x000fd60007ffe0ff */
.L_x_140:
        /* <DEDUP_REMOVED lines=37> */
.L_x_139:
[----:B------:R-:W-:Y:S05]  /*18d0*/  BSYNC.RECONVERGENT B2 ;  /* 0x0000000000027941 */ /* 0x000fea0003800200 */
.L_x_138:
[----:B------:R-:W-:Y:S01]  /*18e0*/  IMAD.IADD R6, R5, 0x1, -R4 ;  /* 0x0000000105067824 */ /* 0x000fe200078e0a04 */
[----:B------:R-:W-:Y:S04]  /*18f0*/  BSSY.RECONVERGENT B2, `(.L_x_141) ;  /* 0x0000019000027945 */ /* 0x000fe80003800200 */
        /* <DEDUP_REMOVED lines=10> */
[----:B------:R-:W-:-:S02]  /*19a0*/  PLOP3.LUT P0, PT, PT, PT, PT, 0x8, 0x80 ;  /* 0x000000000080781c */ /* 0x000fc40003f0e170 */
[----:B------:R-:W-:Y:S01]  /*19b0*/  IADD3 R4, PT, PT, R4, 0x800, RZ ;  /* 0x0000080004047810 */ /* 0x000fe20007ffe0ff */
        /* <DEDUP_REMOVED lines=12> */
.L_x_142:
[----:B------:R-:W-:Y:S05]  /*1a80*/  BSYNC.RECONVERGENT B2 ;  /* 0x0000000000027941 */ /* 0x000fea0003800200 */
.L_x_141:
        /* <DEDUP_REMOVED lines=10> */
.L_x_134:
[----:B------:R-:W-:Y:S05]  /*1b30*/  BSYNC.RECONVERGENT B1 ;  /* 0x0000000000017941 */ /* 0x000fea0003800200 */
.L_x_132:
[----:B------:R-:W0:Y:S01]  /*1b40*/  SHFL.DOWN P0, R4, R29, 0x1, 0x1f ;  /* 0x08201f001d047f89 */ /* 0x000e220000000000 */
[----:B------:R-:W-:Y:S01]  /*1b50*/  ISETP.NE.AND P4, PT, R0, RZ, PT ;  /* 0x000000ff0000720c */ /* 0x000fe20003f85270 */
        /* <DEDUP_REMOVED lines=34> */
.L_x_115:
[----:B------:R-:W-:-:S04]  /*1d80*/  ISETP.GT.U32.AND P0, PT, R20, 0xfff, PT ;  /* 0x00000fff1400780c */ /* 0x000fc80003f04070 */
[----:B------:R-:W-:-:S13]  /*1d90*/  ISETP.GT.U32.AND.EX P0, PT, R23, RZ, PT, P0 ;  /* 0x000000ff1700720c */ /* 0x000fda0003f04100 */
[----:B------:R-:W-:Y:S05]  /*1da0*/  @P0 BRA `(.L_x_143) ;  /* 0x0000000c00800947 */ /* 0x000fea0003800000 */
[----:B------:R-:W0:Y:S01]  /*1db0*/  S2R R9, SR_TID.X ;  /* 0x0000000000097919 */ /* 0x000e220000002100 */
[----:B------:R-:W-:Y:S01]  /*1dc0*/  BSSY.RECONVERGENT B1, `(.L_x_144) ;  /* 0x0000009000017945 */ /* 0x000fe20003800200 */
[----:B------:R-:W-:Y:S01]  /*1dd0*/  HFMA2 R17, -RZ, RZ, 0, 0 ;  /* 0x00000000ff117431 */ /* 0x000fe200000001ff */
[----:B0-----:R-:W-:Y:S01]  /*1de0*/  ISETP.GE.U32.AND P0, PT, R9, R20, PT ;  /* 0x000000140900720c */ /* 0x001fe20003f06070 */
[----:B------:R-:W-:-:S12]  /*1df0*/  IMAD.MOV.U32 R11, RZ, RZ, R9 ;  /* 0x000000ffff0b7224 */ /* 0x000fd800078e0009 */
[----:B------:R-:W-:Y:S05]  /*1e00*/  @P0 BRA `(.L_x_145) ;  /* 0x0000000000100947 */ /* 0x000fea0003800000 */
[----:B------:R-:W0:Y:S02]  /*1e10*/  LDC.64 R2, c[0x0][0x380] ;  /* 0x0000e000ff027b82 */ /* 0x000e240000000a00 */
[----:B0-----:R-:W-:-:S05]  /*1e20*/  IMAD.WIDE.U32 R2, R9, 0x4, R2 ;  /* 0x0000000409027825 */ /* 0x001fca00078e0002 */
[----:B------:R0:W5:Y:S01]  /*1e30*/  LDG.E.CONSTANT R17, desc[UR6][R2.64] ;  /* 0x0000000602117981 */ /* 0x000162000c1e9900 */
[----:B------:R-:W-:-:S07]  /*1e40*/  IADD3 R11, PT, PT, R9, 0x100, RZ ;  /* 0x00000100090b7810 */ /* 0x000fce0007ffe0ff */
.L_x_145:
[----:B------:R-:W-:Y:S05]  /*1e50*/  BSYNC.RECONVERGENT B1 ;  /* 0x0000000000017941 */ /* 0x000fea0003800200 */
.L_x_144:
        /* <DEDUP_REMOVED lines=14> */
[----:B0-----:R-:W-:-:S03]  /*1f40*/  IMAD.WIDE.U32 R2, R11, 0x4, R2 ;  /* 0x000000040b027825 */ /* 0x001fc600078e0002 */
[----:B------:R-:W-:-:S07]  /*1f50*/  MOV R4, R2 ;  /* 0x0000000200047202 */ /* 0x000fce0000000f00 */
.L_x_150:
[----:B------:R-:W-:-:S06]  /*1f60*/  MOV R2, R4 ;  /* 0x0000000400027202 */ /* 0x000fcc0000000f00 */
[----:B------:R0:W2:Y:S01]  /*1f70*/  LDG.E.CONSTANT R2, desc[UR6][R2.64] ;  /* 0x0000000602027981 */ /* 0x0000a2000c1e9900 */
[----:B------:R-:W-:Y:S01]  /*1f80*/  IADD3 R0, PT, PT, R0, 0x1, RZ ;  /* 0x0000000100007810 */ /* 0x000fe20007ffe0ff */
[----:B------:R-:W-:Y:S01]  /*1f90*/  VIADD R11, R11, 0x100 ;  /* 0x000001000b0b7836 */ /* 0x000fe20000000000 */
[----:B------:R-:W-:Y:S02]  /*1fa0*/  IADD3 R4, P2, PT, R4, 0x400, RZ ;  /* 0x0000040004047810 */ /* 0x000fe40007f5e0ff */
[----:B------:R-:W-:Y:S02]  /*1fb0*/  ISETP.NE.AND P0, PT, R0, RZ, PT ;  /* 0x000000ff0000720c */ /* 0x000fe40003f05270 */
[----:B0-----:R-:W-:Y:S01]  /*1fc0*/  IADD3.X R3, PT, PT, RZ, R3, RZ, P2, !PT ;  /* 0x00000003ff037210 */ /* 0x001fe200017fe4ff */
[----:B--2--5:R-:W-:-:S10]  /*1fd0*/  FADD R17, R2, R17 ;  /* 0x0000001102117221 */ /* 0x024fd40000000000 */
[----:B------:R-:W-:Y:S05]  /*1fe0*/  @P0 BRA `(.L_x_150) ;  /* 0xfffffffc00dc0947 */ /* 0x000fea000383ffff */
.L_x_149:
[----:B------:R-:W-:Y:S05]  /*1ff0*/  BSYNC.RECONVERGENT B2 ;  /* 0x0000000000027941 */ /* 0x000fea0003800200 */
.L_x_148:
        /* <DEDUP_REMOVED lines=8> */
.L_x_153:
        /* <DEDUP_REMOVED lines=24> */
[----:B------:R-:W-:-:S05]  /*2200*/  VIADD R11, R11, 0x1000 ;  /* 0x000010000b0b7836 */ /* 0x000fca0000000000 */
        /* <DEDUP_REMOVED lines=18> */
.L_x_152:
[----:B------:R-:W-:Y:S05]  /*2330*/  BSYNC.RECONVERGENT B2 ;  /* 0x0000000000027941 */ /* 0x000fea0003800200 */
.L_x_151:
        /* <DEDUP_REMOVED lines=26> */
.L_x_155:
[----:B------:R-:W-:Y:S05]  /*24e0*/  BSYNC.RECONVERGENT B2 ;  /* 0x0000000000027941 */ /* 0x000fea0003800200 */
.L_x_154:
        /* <DEDUP_REMOVED lines=12> */
.L_x_147:
[----:B------:R-:W-:Y:S05]  /*25b0*/  BSYNC.RECONVERGENT B1 ;  /* 0x0000000000017941 */ /* 0x000fea0003800200 */
.L_x_146:
        /* <DEDUP_REMOVED lines=39> */
.L_x_156:
        /* <DEDUP_REMOVED lines=18> */
[----:B------:R-:W-:-:S05]  /*2950*/  @!P1 LOP3.LUT R0, R0, 0x7c, RZ, 0xc0, !PT ;  /* 0x0000007c00009812 */ /* 0x000fca00078ec0ff */
[----:B------:R-:W-:Y:S02]  /*2960*/  @!P1 IMAD.IADD R7, R0, 0x1, R7 ;  /* 0x0000000100079824 */ /* 0x000fe400078e0207 */
        /* <DEDUP_REMOVED lines=21> */
[----:B------:R-:W0:Y:S04]  /*2ac0*/  LDS R3, [UR4+0xc] ;  /* 0x00000c04ff037984 */ /* 0x000e280008000800 */
[----:B-1----:R-:W1:Y:S04]  /*2ad0*/  LDS.128 R4, [UR4+0x10] ;  /* 0x00001004ff047984 */ /* 0x002e680008000c00 */
        /* <DEDUP_REMOVED lines=13> */
.L_x_143:
        /* <DEDUP_REMOVED lines=19> */
[----:B--2---:R-:W-:Y:S01]  /*2ce0*/  FADD R6, R19, R6 ;  /* 0x0000000613067221 */ /* 0x004fe20000000000 */
[----:B---3--:R-:W-:-:S04]  /*2cf0*/  FADD R9, R9, R10 ;  /* 0x0000000a09097221 */ /* 0x008fc80000000000 */
[----:B------:R-:W-:Y:S01]  /*2d00*/  FADD R9, R6, R9 ;  /* 0x0000000906097221 */ /* 0x000fe20000000000 */
[----:B------:R-:W-:Y:S01]  /*2d10*/  IADD3 R6, P1, PT, R20, -0x1000, RZ ;  /* 0xfffff00014067810 */ /* 0x000fe20007f3e0ff */
[----:B----4-:R-:W-:-:S03]  /*2d20*/  FADD R11, R11, R12 ;  /* 0x0000000c0b0b7221 */ /* 0x010fc60000000000 */
[----:B------:R-:W-:Y:S01]  /*2d30*/  ISETP.GE.U32.AND P0, PT, R6, 0x1000, PT ;  /* 0x000010000600780c */ /* 0x000fe20003f06070 */
[----:B-----5:R-:W-:-:S04]  /*2d40*/  FADD R14, R13, R14 ;  /* 0x0000000e0d0e7221 */ /* 0x020fc80000000000 */
[----:B------:R-:W-:Y:S01]  /*2d50*/  FADD R14, R11, R14 ;  /* 0x0000000e0b0e7221 */ /* 0x000fe20000000000 */
[----:B------:R-:W-:Y:S01]  /*2d60*/  IADD3.X R11, PT, PT, R23, -0x1, RZ, P1, !PT ;  /* 0xffffffff170b7810 */ /* 0x000fe20000ffe4ff */
[----:B------:R-:W-:-:S03]  /*2d70*/  FADD R15, R15, R16 ;  /* 0x000000100f0f7221 */ /* 0x000fc60000000000 */
[----:B------:R-:W-:Y:S01]  /*2d80*/  ISETP.GE.U32.AND.EX P0, PT, R11, RZ, PT, P0 ;  /* 0x000000ff0b00720c */ /* 0x000fe20003f06100 */
[----:B------:R-:W-:Y:S01]  /*2d90*/  FADD R14, R9, R14 ;  /* 0x0000000e090e7221 */ /* 0x000fe20000000000 */
[----:B------:R-:W-:Y:S02]  /*2da0*/  HFMA2 R9, -RZ, RZ, 0, 0.00048828125 ;  /* 0x00001000ff097431 */ /* 0x000fe400000001ff */
[----:B------:R-:W-:-:S04]  /*2db0*/  FADD R18, R17, R18 ;  /* 0x0000001211127221 */ /* 0x000fc80000000000 */
[----:B------:R-:W-:Y:S01]  /*2dc0*/  FADD R15, R15, R18 ;  /* 0x000000120f0f7221 */ /* 0x000fe20000000000 */
[----:B------:R-:W-:Y:S01]  /*2dd0*/  FADD R7, R7, R8 ;  /* 0x0000000807077221 */ /* 0x000fe20000000000 */
[----:B------:R-:W-:Y:S01]  /*2de0*/  MOV R8, RZ ;  /* 0x000000ff00087202 */ /* 0x000fe20000000f00 */
[----:B------:R-:W-:-:S04]  /*2df0*/  FADD R4, R5, R4 ;  /* 0x0000000405047221 */ /* 0x000fc80000000000 */
[----:B------:R-:W-:-:S04]  /*2e00*/  FADD R4, R7, R4 ;  /* 0x0000000407047221 */ /* 0x000fc80000000000 */
[----:B------:R-:W-:-:S04]  /*2e10*/  FADD R15, R15, R4 ;  /* 0x000000040f0f7221 */ /* 0x000fc80000000000 */
[----:B------:R-:W-:Y:S01]  /*2e20*/  FADD R7, R14, R15 ;  /* 0x0000000f0e077221 */ /* 0x000fe20000000000 */
[----:B------:R-:W-:Y:S06]  /*2e30*/  @!P0 BRA `(.L_x_157) ;  /* 0x0000000000c08947 */ /* 0x000fec0003800000 */
[----:B------:R-:W0:Y:S01]  /*2e40*/  LDC.64 R20, c[0x0][0x390] ;  /* 0x0000e400ff147b82 */ /* 0x000e220000000a00 */
[----:B------:R-:W-:Y:S02]  /*2e50*/  MOV R9, 0x1000 ;  /* 0x0000100000097802 */ /* 0x000fe40000000f00 */
[----:B------:R-:W-:-:S07]  /*2e60*/  MOV R8, RZ ;  /* 0x000000ff00087202 */ /* 0x000fce0000000f00 */
.L_x_159:
[----:B------:R-:W-:-:S04]  /*2e70*/  LEA R4, P0, R9, R2, 0x2 ;  /* 0x0000000209047211 */ /* 0x000fc800078010ff */
[----:B------:R-:W-:-:S05]  /*2e80*/  LEA.HI.X R5, R9, R3, R8, 0x2, P0 ;  /* 0x0000000309057211 */ /* 0x000fca00000f1408 */
[----:B------:R-:W2:Y:S04]  /*2e90*/  LDG.E.CONSTANT R24, desc[UR6][R4.64+0xc00] ;  /* 0x000c000604187981 */ /* 0x000ea8000c1e9900 */
[----:B------:R-:W2:Y:S04]  /*2ea0*/  LDG.E.CONSTANT R25, desc[UR6][R4.64+0x1000] ;  /* 0x0010000604197981 */ /* 0x000ea8000c1e9900 */
[----:B------:R-:W3:Y:S04]  /*2eb0*/  LDG.E.CONSTANT R23, desc[UR6][R4.64+0x1400] ;  /* 0x0014000604177981 */ /* 0x000ee8000c1e9900 */
        /* <DEDUP_REMOVED lines=12> */
[----:B------:R0:W5:Y:S02]  /*2f80*/  LDG.E.CONSTANT R18, desc[UR6][R4.64+0x3c00] ;  /* 0x003c000604127981 */ /* 0x000164000c1e9900 */
[----:B0-----:R-:W-:-:S04]  /*2f90*/  IADD3 R4, P1, PT, -R9, R20, RZ ;  /* 0x0000001409047210 */ /* 0x001fc80007f3e1ff */
[----:B------:R-:W-:Y:S01]  /*2fa0*/  ISETP.GE.U32.AND P0, PT, R4, 0x1000, PT ;  /* 0x000010000400780c */ /* 0x000fe20003f06070 */
[----:B--2---:R-:W-:Y:S01]  /*2fb0*/  FADD R24, R24, R25 ;  /* 0x0000001918187221 */ /* 0x004fe20000000000 */
[----:B---3--:R-:W-:-:S04]  /*2fc0*/  FADD R23, R23, R22 ;  /* 0x0000001617177221 */ /* 0x008fc80000000000 */
[----:B------:R-:W-:Y:S01]  /*2fd0*/  FADD R22, R24, R23 ;  /* 0x0000001718167221 */ /* 0x000fe20000000000 */
[----:B------:R-:W-:Y:S01]  /*2fe0*/  MOV R23, R21 ;  /* 0x0000001500177202 */ /* 0x000fe20000000f00 */
[----:B----4-:R-:W-:-:S03]  /*2ff0*/  FADD R7, R26, R7 ;  /* 0x000000071a077221 */ /* 0x010fc60000000000 */
[----:B------:R-:W-:Y:S01]  /*3000*/  IADD3.X R4, PT, PT, ~R8, R23, RZ, P1, !PT ;  /* 0x0000001708047210 */ /* 0x000fe20000ffe5ff */
[----:B-----5:R-:W-:-:S03]  /*3010*/  FADD R28, R27, R28 ;  /* 0x0000001c1b1c7221 */ /* 0x020fc60000000000 */
[----:B------:R-:W-:Y:S01]  /*3020*/  ISETP.GE.U32.AND.EX P0, PT, R4, RZ, PT, P0 ;  /* 0x000000ff0400720c */ /* 0x000fe20003f06100 */
        /* <DEDUP_REMOVED lines=12> */
[----:B------:R-:W-:-:S05]  /*30f0*/  IADD3 R9, P0, PT, R9, 0x1000, RZ ;  /* 0x0000100009097810 */ /* 0x000fca0007f1e0ff */
[----:B------:R-:W-:Y:S01]  /*3100*/  IMAD.X R8, RZ, RZ, R8, P0 ;  /* 0x000000ffff087224 */ /* 0x000fe200000e0608 */
[----:B------:R-:W-:-:S04]  /*3110*/  ISETP.GT.U32.AND P0, PT, R9, R6, PT ;  /* 0x000000060900720c */ /* 0x000fc80003f04070 */
[----:B------:R-:W-:-:S13]  /*3120*/  ISETP.GT.U32.AND.EX P0, PT, R8, R11, PT, P0 ;  /* 0x0000000b0800720c */ /* 0x000fda0003f04100 */
[----:B------:R-:W-:Y:S05]  /*3130*/  @!P0 BRA `(.L_x_159) ;  /* 0xfffffffc004c8947 */ /* 0x000fea000383ffff */
.L_x_157:
[----:B------:R-:W-:-:S04]  /*3140*/  ISETP.GE.U32.AND P0, PT, R9, R20, PT ;  /* 0x000000140900720c */ /* 0x000fc80003f06070 */
[----:B------:R-:W-:-:S13]  /*3150*/  ISETP.GE.U32.AND.EX P0, PT, R8, R23, PT, P0 ;  /* 0x000000170800720c */ /* 0x000fda0003f06100 */
        /* <DEDUP_REMOVED lines=19> */
[----:B0-----:R-:W-:-:S04]  /*3290*/  LEA R10, P2, R11, UR4, 0x2 ;  /* 0x000000040b0a7c11 */ /* 0x001fc8000f8410ff */
[----:B------:R-:W-:Y:S02]  /*32a0*/  LEA.HI.X R11, R11, UR5, R6, 0x2, P2 ;  /* 0x000000050b0b7c11 */ /* 0x000fe400090f1406 */
[----:B------:R-:W-:-:S07]  /*32b0*/  IADD3 R6, PT, PT, -R2, RZ, RZ ;  /* 0x000000ff02067210 */ /* 0x000fce0007ffe1ff */
.L_x_163:
[----:B------:R-:W-:Y:S01]  /*32c0*/  MOV R2, R10 ;  /* 0x0000000a00027202 */ /* 0x000fe20000000f00 */
[----:B------:R-:W-:-:S05]  /*32d0*/  IMAD.MOV.U32 R3, RZ, RZ, R11 ;  /* 0x000000ffff037224 */ /* 0x000fca00078e000b */
[----:B------:R-:W2:Y:S01]  /*32e0*/  LDG.E.CONSTANT R2, desc[UR6][R2.64] ;  /* 0x0000000602027981 */ /* 0x000ea2000c1e9900 */
[----:B------:R-:W-:Y:S02]  /*32f0*/  IADD3 R6, PT, PT, R6, 0x1, RZ ;  /* 0x0000000106067810 */ /* 0x000fe40007ffe0ff */
[----:B------:R-:W-:Y:S02]  /*3300*/  IADD3 R10, P2, PT, R10, 0x400, RZ ;  /* 0x000004000a0a7810 */ /* 0x000fe40007f5e0ff */
[----:B------:R-:W-:Y:S02]  /*3310*/  ISETP.NE.AND P0, PT, R6, RZ, PT ;  /* 0x000000ff0600720c */ /* 0x000fe40003f05270 */
[----:B------:R-:W-:Y:S02]  /*3320*/  IADD3 R4, PT, PT, R4, 0x100, RZ ;  /* 0x0000010004047810 */ /* 0x000fe40007ffe0ff */
[----:B------:R-:W-:Y:S01]  /*3330*/  IADD3.X R11, PT, PT, RZ, R11, RZ, P2, !PT ;  /* 0x0000000bff0b7210 */ /* 0x000fe200017fe4ff */
[----:B--2---:R-:W-:-:S08]  /*3340*/  FADD R7, R2, R7 ;  /* 0x0000000702077221 */ /* 0x004fd00000000000 */
[----:B------:R-:W-:Y:S05]  /*3350*/  @P0 BRA `(.L_x_163) ;  /* 0xfffffffc00d80947 */ /* 0x000fea000383ffff */
.L_x_162:
[----:B------:R-:W-:Y:S05]  /*3360*/  BSYNC.RECONVERGENT B2 ;  /* 0x0000000000027941 */ /* 0x000fea0003800200 */
.L_x_161:
        /* <DEDUP_REMOVED lines=13> */
.L_x_166:
        /* <DEDUP_REMOVED lines=37> */
.L_x_165:
[----:B------:R-:W-:Y:S05]  /*3690*/  BSYNC.RECONVERGENT B2 ;  /* 0x0000000000027941 */ /* 0x000fea0003800200 */
.L_x_164:
        /* <DEDUP_REMOVED lines=12> */
[----:B------:R-:W-:-:S02]  /*3760*/  IADD3 R8, P1, PT, R2, 0x2000, RZ ;  /* 0x0000200002087810 */ /* 0x000fc40007f3e0ff */
[----:B------:R-:W-:Y:S02]  /*3770*/  PLOP3.LUT P0, PT, PT, PT, PT, 0x8, 0x80 ;  /* 0x000000000080781c */ /* 0x000fe40003f0e170 */
[----:B------:R-:W-:Y:S02]  /*3780*/  IADD3 R4, PT, PT, R4, 0x800, RZ ;  /* 0x0000080004047810 */ /* 0x000fe40007ffe0ff */
        /* <DEDUP_REMOVED lines=11> */
.L_x_168:
[----:B------:R-:W-:Y:S05]  /*3840*/  BSYNC.RECONVERGENT B2 ;  /* 0x0000000000027941 */ /* 0x000fea0003800200 */
.L_x_167:
        /* <DEDUP_REMOVED lines=10> */
.L_x_160:
[----:B------:R-:W-:Y:S05]  /*38f0*/  BSYNC.RECONVERGENT B1 ;  /* 0x0000000000017941 */ /* 0x000fea0003800200 */
.L_x_158:
        /* <DEDUP_REMOVED lines=34> */
[----:B------:R-:W-:-:S07]  /*3b20*/  FADD R2, R8, R9 ;  /* 0x0000000908027221 */ /* 0x000fce0000000000 */
.L_x_130:
[----:B------:R-:W-:Y:S05]  /*3b30*/  BSYNC.RECONVERGENT B0 ;  /* 0x0000000000007941 */ /* 0x000fea0003800200 */
.L_x_114:
[----:B------:R-:W-:Y:S05]  /*3b40*/  @P4 EXIT ;  /* 0x000000000000494d */ /* 0x000fea0003800000 */
[----:B------:R-:W5:Y:S01]  /*3b50*/  LDC.64 R4, c[0x0][0x388] ;  /* 0x0000e200ff047b82 */ /* 0x000f620000000a00 */
[----:B------:R-:W4:Y:S02]  /*3b60*/  LDCU UR4, c[0x0][0x39c] ;  /* 0x00007380ff0477ac */ /* 0x000f240008000800 */
[----:B----4-:R-:W-:-:S05]  /*3b70*/  FADD R3, R2, UR4 ;  /* 0x0000000402037e21 */ /* 0x010fca0008000000 */
[----:B-----5:R-:W-:Y:S01]  /*3b80*/  STG.E desc[UR6][R4.64], R3 ;  /* 0x0000000304007986 */ /* 0x020fe2000c101906 */
[----:B------:R-:W-:Y:S05]  /*3b90*/  EXIT ;  /* 0x000000000000794d */ /* 0x000fea0003800000 */
.L_x_169:
        /* <DEDUP_REMOVED lines=14> */
.L_x_182:


//--------------------- .text._ZN3cub18CUB_300001_SM_10006detail11EmptyKernelIvEEvv --------------------------
	.section	.text._ZN3cub18CUB_300001_SM_10006detail11EmptyKernelIvEEvv,"ax",@progbits
	.align	128
        .global         _ZN3cub18CUB_300001_SM_10006detail11EmptyKernelIvEEvv
        .type           _ZN3cub18CUB_300001_SM_10006detail11EmptyKernelIvEEvv,@function
        .size           _ZN3cub18CUB_300001_SM_10006detail11EmptyKernelIvEEvv,(.L_x_183 - _ZN3cub18CUB_300001_SM_10006detail11EmptyKernelIvEEvv)
        .other          _ZN3cub18CUB_300001_SM_10006detail11EmptyKernelIvEEvv,@"STO_CUDA_ENTRY STV_DEFAULT"
_ZN3cub18CUB_300001_SM_10006detail11EmptyKernelIvEEvv:
.text._ZN3cub18CUB_300001_SM_10006detail11EmptyKernelIvEEvv:
[----:B------:R-:W-:Y:S01]  /*0000*/  LDC R1, c[0x0][0x37c] ;  /* 0x0000df00ff017b82 */ /* 0x000fe20000000800 */
[----:B------:R-:W-:Y:S05]  /*0010*/  EXIT ;  /* 0x000000000000794d */ /* 0x000fea0003800000 */
.L_x_170:
        /* <DEDUP_REMOVED lines=14> */
.L_x_183:


//--------------------- .text._Z11calc_energyILb1EEvPfPaS1_S1_xxf --------------------------
	.section	.text._Z11calc_energyILb1EEvPfPaS1_S1_xxf,"ax",@progbits
	.align	128
        .global         _Z11calc_energyILb1EEvPfPaS1_S1_xxf
        .type           _Z11calc_energyILb1EEvPfPaS1_S1_xxf,@function
        .size           _Z11calc_energyILb1EEvPfPaS1_S1_xxf,(.L_x_179 - _Z11calc_energyILb1EEvPfPaS1_S1_xxf)
        .other          _Z11calc_energyILb1EEvPfPaS1_S1_xxf,@"STO_CUDA_ENTRY STV_DEFAULT"
_Z11calc_energyILb1EEvPfPaS1_S1_xxf:
.text._Z11calc_energyILb1EEvPfPaS1_S1_xxf:
[----:B------:R-:W-:Y:S01]  /*0000*/  LDC R1, c[0x0][0x37c] ;  /* 0x0000df00ff017b82 */ /* 0x000fe20000000800 */
[----:B------:R-:W0:Y:S01]  /*0010*/  S2R R5, SR_CTAID.X ;  /* 0x0000000000057919 */ /* 0x000e220000002500 */
[----:B------:R-:W0:Y:S01]  /*0020*/  LDCU UR4, c[0x0][0x360] ;  /* 0x00006c00ff0477ac */ /* 0x000e220008000800 */
[----:B------:R-:W-:Y:S01]  /*0030*/  IMAD.MOV.U32 R3, RZ, RZ, RZ ;  /* 0x000000ffff037224 */ /* 0x000fe200078e00ff */
[----:B------:R-:W-:Y:S01]  /*0040*/  BSSY.RECONVERGENT B0, `(.L_x_171) ;  /* 0x0000024000007945 */ /* 0x000fe20003800200 */
[----:B------:R-:W0:Y:S01]  /*0050*/  S2R R2, SR_TID.X ;  /* 0x0000000000027919 */ /* 0x000e220000002100 */
[----:B------:R-:W1:Y:S01]  /*0060*/  LDCU UR5, c[0x0][0x3ac] ;  /* 0x00007580ff0577ac */ /* 0x000e620008000800 */
[----:B0-----:R-:W-:-:S05]  /*0070*/  IMAD.WIDE.U32 R2, R5, UR4, R2 ;  /* 0x0000000405027c25 */ /* 0x001fca000f8e0002 */
[----:B-1----:R-:W-:-:S04]  /*0080*/  LOP3.LUT R0, R3, UR5, RZ, 0xfc, !PT ;  /* 0x0000000503007c12 */ /* 0x002fc8000f8efcff */
[----:B------:R-:W-:-:S13]  /*0090*/  ISETP.NE.U32.AND P0, PT, R0, RZ, PT ;  /* 0x000000ff0000720c */ /* 0x000fda0003f05070 */
[----:B------:R-:W-:Y:S05]  /*00a0*/  @P0 BRA `(.L_x_172) ;  /* 0x00000000005c0947 */ /* 0x000fea0003800000 */
[----:B------:R-:W0:Y:S02]  /*00b0*/  LDCU UR4, c[0x0][0x3a8] ;  /* 0x00007500ff0477ac */ /* 0x000e240008000800 */
[----:B0-----:R-:W-:-:S04]  /*00c0*/  IMAD.U32 R13, RZ, RZ, UR4 ;  /* 0x00000004ff0d7e24 */ /* 0x001fc8000f8e00ff */
[----:B------:R-:W0:Y:S01]  /*00d0*/  I2F.U32.RP R0, R13 ;  /* 0x0000000d00007306 */ /* 0x000e220000209000 */
[----:B------:R-:W-:-:S07]  /*00e0*/  ISETP.NE.U32.AND P2, PT, R13, RZ, PT ;  /* 0x000000ff0d00720c */ /* 0x000fce0003f45070 */
[----:B0-----:R-:W0:Y:S02]  /*00f0*/  MUFU.RCP R0, R0 ;  /* 0x0000000000007308 */ /* 0x001e240000001000 */
[----:B0-----:R-:W-:-:S06]  /*0100*/  VIADD R4, R0, 0xffffffe ;  /* 0x0ffffffe00047836 */ /* 0x001fcc0000000000 */
[----:B------:R0:W1:Y:S02]  /*0110*/  F2I.FTZ.U32.TRUNC.NTZ R5, R4 ;  /* 0x0000000400057305 */ /* 0x000064000021f000 */
[----:B0-----:R-:W-:Y:S02]  /*0120*/  IMAD.MOV.U32 R4, RZ, RZ, RZ ;  /* 0x000000ffff047224 */ /* 0x001fe400078e00ff */
[----:B-1----:R-:W-:-:S04]  /*0130*/  IMAD R6, R5, R13, RZ ;  /* 0x0000000d05067224 */ /* 0x002fc800078e02ff */
[----:B------:R-:W-:-:S04]  /*0140*/  IMAD.MOV R7, RZ, RZ, -R6 ;  /* 0x000000ffff077224 */ /* 0x000fc800078e0a06 */
[----:B------:R-:W-:-:S06]  /*0150*/  IMAD.HI.U32 R5, R5, R7, R4 ;  /* 0x0000000705057227 */ /* 0x000fcc00078e0004 */
[----:B------:R-:W-:-:S04]  /*0160*/  IMAD.HI.U32 R10, R5, R2, RZ ;  /* 0x00000002050a7227 */ /* 0x000fc800078e00ff */
[----:B------:R-:W-:-:S04]  /*0170*/  IMAD.MOV R6, RZ, RZ, -R10 ;  /* 0x000000ffff067224 */ /* 0x000fc800078e0a0a */
[----:B------:R-:W-:-:S05]  /*0180*/  IMAD R6, R13, R6, R2 ;  /* 0x000000060d067224 */ /* 0x000fca00078e0202 */
[----:B------:R-:W-:-:S13]  /*0190*/  ISETP.GE.U32.AND P0, PT, R6, R13, PT ;  /* 0x0000000d0600720c */ /* 0x000fda0003f06070 */
[----:B------:R-:W-:Y:S02]  /*01a0*/  @P0 IMAD.IADD R6, R6, 0x1, -R13 ;  /* 0x0000000106060824 */ /* 0x000fe400078e0a0d */
[----:B------:R-:W-:-:S03]  /*01b0*/  @P0 VIADD R10, R10, 0x1 ;  /* 0x000000010a0a0836 */ /* 0x000fc60000000000 */
[----:B------:R-:W-:-:S13]  /*01c0*/  ISETP.GE.U32.AND P1, PT, R6, R13, PT ;  /* 0x0000000d0600720c */ /* 0x000fda0003f26070 */
[----:B------:R-:W-:Y:S01]  /*01d0*/  @P1 VIADD R10, R10, 0x1 ;  /* 0x000000010a0a1836 */ /* 0x000fe20000000000 */
[----:B------:R-:W-:-:S05]  /*01e0*/  @!P2 LOP3.LUT R10, RZ, R13, RZ, 0x33, !PT ;  /* 0x0000000dff0aa212 */ /* 0x000fca00078e33ff */
[----:B------:R-:W-:-:S04]  /*01f0*/  IMAD.MOV R4, RZ, RZ, -R10 ;  /* 0x000000ffff047224 */ /* 0x000fc800078e0a0a */
[----:B------:R-:W-:Y:S01]  /*0200*/  IMAD R4, R13, R4, R2 ;  /* 0x000000040d047224 */ /* 0x000fe200078e0202 */
[----:B------:R-:W-:Y:S06]  /*0210*/  BRA `(.L_x_173) ;  /* 0x0000000000187947 */ /* 0x000fec0003800000 */
.L_x_172:
[----:B------:R-:W-:-:S07]  /*0220*/  MOV R0, 0x240 ;  /* 0x0000024000007802 */ /* 0x000fce0000000f00 */
[----:B------:R-:W-:Y:S05]  /*0230*/  CALL.REL.NOINC `($__internal_0_$__cuda_sm20_div_s64) ;  /* 0x0000000400dc7944 */ /* 0x000fea0003c00000 */
[----:B------:R-:W0:Y:S01]  /*0240*/  LDCU UR4, c[0x0][0x3a8] ;  /* 0x00007500ff0477ac */ /* 0x000e220008000800 */
[----:B------:R-:W-:Y:S02]  /*0250*/  IMAD.MOV R4, RZ, RZ, -R10 ;  /* 0x000000ffff047224 */ /* 0x000fe400078e0a0a */
[----:B0-----:R-:W-:-:S04]  /*0260*/  IMAD.U32 R13, RZ, RZ, UR4 ;  /* 0x00000004ff0d7e24 */ /* 0x001fc8000f8e00ff */
[----:B------:R-:W-:-:S07]  /*0270*/  IMAD R4, R4, R13, R2 ;  /* 0x0000000d04047224 */ /* 0x000fce00078e0202 */
.L_x_173:
[----:B------:R-:W-:Y:S05]  /*0280*/  BSYNC.RECONVERGENT B0 ;  /* 0x0000000000007941 */ /* 0x000fea0003800200 */
.L_x_171:
[----:B------:R-:W0:Y:S01]  /*0290*/  LDCU.64 UR6, c[0x0][0x3a0] ;  /* 0x00007400ff0677ac */ /* 0x000e220008000a00 */
[----:B------:R-:W-:Y:S02]  /*02a0*/  ISETP.GE.U32.AND P0, PT, R4, R13, PT ;  /* 0x0000000d0400720c */ /* 0x000fe40003f06070 */
[----:B------:R-:W-:Y:S01]  /*02b0*/  SHF.R.S32.HI R5, RZ, 0x1f, R4 ;  /* 0x0000001fff057819 */ /* 0x000fe20000011404 */
[----:B------:R-:W1:Y:S01]  /*02c0*/  LDCU UR16, c[0x0][0x3ac] ;  /* 0x00007580ff1077ac */ /* 0x000e620008000800 */
[----:B------:R-:W-:Y:S02]  /*02d0*/  SHF.R.S32.HI R8, RZ, 0x1f, R10 ;  /* 0x0000001fff087819 */ /* 0x000fe4000001140a */
[----:B0-----:R-:W-:Y:S02]  /*02e0*/  ISETP.GE.U32.AND P1, PT, R10, UR6, PT ;  /* 0x000000060a007c0c */ /* 0x001fe4000bf26070 */
[----:B-1----:R-:W-:-:S04]  /*02f0*/  ISETP.GE.AND.EX P0, PT, R5, UR16, PT, P0 ;  /* 0x0000001005007c0c */ /* 0x002fc8000bf06300 */
[----:B------:R-:W-:-:S13]  /*0300*/  ISETP.GE.OR.EX P0, PT, R8, UR7, P0, P1 ;  /* 0x0000000708007c0c */ /* 0x000fda0008706710 */
[----:B------:R-:W-:Y:S05]  /*0310*/  @P0 EXIT ;  /* 0x000000000000094d */ /* 0x000fea0003800000 */
[----:B------:R-:W-:Y:S01]  /*0320*/  LOP3.LUT R7, R10, 0x1, RZ, 0xc0, !PT ;  /* 0x000000010a077812 */ /* 0x000fe200078ec0ff */
[C---:B------:R-:W-:Y:S01]  /*0330*/  VIADD R0, R4.reuse, 0x1 ;  /* 0x0000000104007836 */ /* 0x040fe20000000000 */
[----:B------:R-:W-:Y:S01]  /*0340*/  ISETP.GT.AND P3, PT, R4, RZ, PT ;  /* 0x000000ff0400720c */ /* 0x000fe20003f64270 */
[C---:B------:R-:W-:Y:S01]  /*0350*/  VIADD R6, R10.reuse, 0x1 ;  /* 0x000000010a067836 */ /* 0x040fe20000000000 */
[----:B------:R-:W-:Y:S01]  /*0360*/  ISETP.NE.U32.AND P0, PT, R7, 0x1, PT ;  /* 0x000000010700780c */ /* 0x000fe20003f05070 */
[----:B------:R-:W-:Y:S01]  /*0370*/  VIADD R12, R10, 0x1 ;  /* 0x000000010a0c7836 */ /* 0x000fe20000000000 */
[-C--:B------:R-:W-:Y:S01]  /*0380*/  ISETP.GE.U32.AND P1, PT, R0, R13.reuse, PT ;  /* 0x0000000d0000720c */ /* 0x080fe20003f26070 */
[C---:B------:R-:W-:Y:S01]  /*0390*/  VIADD R11, R4.reuse, 0x1 ;  /* 0x00000001040b7836 */ /* 0x040fe20000000000 */
[----:B------:R-:W-:Y:S01]  /*03a0*/  ISETP.NE.U32.AND.EX P0, PT, RZ, RZ, PT, P0 ;  /* 0x000000ffff00720c */ /* 0x000fe20003f05100 */
[----:B------:R-:W-:Y:S01]  /*03b0*/  UIADD3 UR4, UPT, UPT, UR6, 0x7fffffff, URZ ;  /* 0x7fffffff06047890 */ /* 0x000fe2000fffe0ff */
[----:B------:R-:W-:Y:S01]  /*03c0*/  SHF.R.S32.HI R0, RZ, 0x1f, R0 ;  /* 0x0000001fff007819 */ /* 0x000fe20000011400 */
[----:B------:R-:W-:Y:S01]  /*03d0*/  BSSY.RECONVERGENT B0, `(.L_x_174) ;  /* 0x0000018000007945 */ /* 0x000fe20003800200 */
[----:B------:R-:W-:Y:S01]  /*03e0*/  SEL R9, R4, R13, P3 ;  /* 0x0000000d04097207 */ /* 0x000fe20001800000 */
[----:B------:R-:W-:Y:S01]  /*03f0*/  VIADD R16, R10, 0x1 ;  /* 0x000000010a107836 */ /* 0x000fe20000000000 */
[----:B------:R-:W-:Y:S01]  /*0400*/  ISETP.GE.U32.AND P2, PT, R6, UR6, PT ;  /* 0x0000000606007c0c */ /* 0x000fe2000bf46070 */
[----:B------:R-:W-:Y:S01]  /*0410*/  IMAD R14, R13, UR4, RZ ;  /* 0x000000040d0e7c24 */ /* 0x000fe2000f8e02ff */
[----:B------:R-:W-:Y:S01]  /*0420*/  SHF.R.S32.HI R7, RZ, 0x1f, R6 ;  /* 0x0000001fff077819 */ /* 0x000fe20000011406 */
[----:B------:R-:W-:Y:S01]  /*0430*/  VIADD R9, R9, 0xffffffff ;  /* 0xffffffff09097836 */ /* 0x000fe20000000000 */
[----:B------:R-:W-:-:S02]  /*0440*/  ISETP.GE.AND.EX P1, PT, R0, UR16, PT, P1 ;  /* 0x0000001000007c0c */ /* 0x000fc4000bf26310 */
[----:B------:R-:W-:Y:S02]  /*0450*/  LEA.HI R0, R12, R12, RZ, 0x1 ;  /* 0x0000000c0c007211 */ /* 0x000fe400078f08ff */
[----:B------:R-:W-:Y:S02]  /*0460*/  ISETP.GT.AND P3, PT, R10, RZ, PT ;  /* 0x000000ff0a00720c */ /* 0x000fe40003f64270 */
[----:B------:R-:W-:Y:S02]  /*0470*/  ISETP.GE.AND.EX P2, PT, R7, UR7, PT, P2 ;  /* 0x0000000707007c0c */ /* 0x000fe4000bf46320 */
[----:B------:R-:W-:Y:S01]  /*0480*/  LOP3.LUT R7, R0, 0xfffffffe, RZ, 0xc0, !PT ;  /* 0xfffffffe00077812 */ /* 0x000fe200078ec0ff */
[C---:B------:R-:W-:Y:S01]  /*0490*/  @!P0 IMAD R0, R10.reuse, R13, R9 ;  /* 0x0000000d0a008224 */ /* 0x040fe200078e0209 */
[----:B------:R-:W-:Y:S02]  /*04a0*/  SEL R20, R10, UR6, P3 ;  /* 0x000000060a147c07 */ /* 0x000fe40009800000 */
[----:B------:R-:W-:Y:S01]  /*04b0*/  SEL R18, R11, RZ, !P1 ;  /* 0x000000ff0b127207 */ /* 0x000fe20004800000 */
[----:B------:R-:W-:Y:S01]  /*04c0*/  IMAD.IADD R12, R12, 0x1, -R7 ;  /* 0x000000010c0c7824 */ /* 0x000fe200078e0a07 */
[----:B------:R-:W-:Y:S01]  /*04d0*/  @!P0 LEA R0, R0, 0x1, 0x1 ;  /* 0x0000000100008811 */ /* 0x000fe200078e08ff */
[----:B------:R-:W-:Y:S01]  /*04e0*/  VIADD R7, R20, 0xffffffff ;  /* 0xffffffff14077836 */ /* 0x000fe20000000000 */
[----:B------:R-:W-:Y:S01]  /*04f0*/  SEL R18, R9, R18, !P0 ;  /* 0x0000001209127207 */ /* 0x000fe20004000000 */
[----:B------:R-:W-:Y:S06]  /*0500*/  @!P0 BRA `(.L_x_175) ;  /* 0x0000000000108947 */ /* 0x000fec0003800000 */
[CC--:B------:R-:W-:Y:S02]  /*0510*/  @P1 IMAD R0, R10.reuse, R13.reuse, R4 ;  /* 0x0000000d0a001224 */ /* 0x0c0fe400078e0204 */
[----:B------:R-:W-:-:S03]  /*0520*/  @!P1 IMAD R9, R10, R13, R11 ;  /* 0x0000000d0a099224 */ /* 0x000fc600078e020b */
[----:B------:R-:W-:Y:S02]  /*0530*/  @P1 LEA R0, R0, 0x1, 0x1 ;  /* 0x0000000100001811 */ /* 0x000fe400078e08ff */
[----:B------:R-:W-:-:S07]  /*0540*/  @!P1 LEA R0, R9, 0xffffffff, 0x1 ;  /* 0xffffffff09009811 */ /* 0x000fce00078e08ff */
.L_x_175:
[----:B------:R-:W-:Y:S05]  /*0550*/  BSYNC.RECONVERGENT B0 ;  /* 0x0000000000007941 */ /* 0x000fea0003800200 */
.L_x_174:
[----:B------:R-:W-:Y:S01]  /*0560*/  SHF.R.S32.HI R16, RZ, 0x1f, R16 ;  /* 0x0000001fff107819 */ /* 0x000fe20000011410 */
[----:B------:R-:W0:Y:S01]  /*0570*/  LDCU.128 UR8, c[0x0][0x390] ;  /* 0x00007200ff0877ac */ /* 0x000e220008000c00 */
[-C--:B------:R-:W-:Y:S01]  /*0580*/  IMAD R15, R8, R13.reuse, RZ ;  /* 0x0000000d080f7224 */ /* 0x080fe200078e02ff */
[----:B------:R-:W-:Y:S01]  /*0590*/  SHF.R.S32.HI R8, RZ, 0x1f, R7 ;  /* 0x0000001fff087819 */ /* 0x000fe20000011407 */
[-C--:B------:R-:W-:Y:S01]  /*05a0*/  IMAD R20, R20, R13.reuse, R4 ;  /* 0x0000000d14147224 */ /* 0x080fe200078e0204 */
[----:B------:R-:W-:Y:S01]  /*05b0*/  SEL R22, R16, RZ, !P2 ;  /* 0x000000ff10167207 */ /* 0x000fe20005000000 */
[----:B------:R-:W1:Y:S01]  /*05c0*/  LDCU.128 UR12, c[0x0][0x380] ;  /* 0x00007000ff0c77ac */ /* 0x000e620008000c00 */
[----:B------:R-:W-:Y:S01]  /*05d0*/  SHF.R.S32.HI R19, RZ, 0x1f, R18 ;  /* 0x0000001fff137819 */ /* 0x000fe20000011412 */
[-C--:B------:R-:W-:Y:S01]  /*05e0*/  IMAD R24, R8, R13.reuse, RZ ;  /* 0x0000000d08187224 */ /* 0x080fe200078e02ff */
[----:B------:R-:W-:Y:S01]  /*05f0*/  SEL R8, R6, RZ, !P2 ;  /* 0x000000ff06087207 */ /* 0x000fe20005000000 */
[-C--:B------:R-:W-:Y:S01]  /*0600*/  IMAD R17, R22, R13.reuse, RZ ;  /* 0x0000000d16117224 */ /* 0x080fe200078e02ff */
[----:B------:R-:W2:Y:S01]  /*0610*/  LDCU.64 UR4, c[0x0][0x358] ;  /* 0x00006b00ff0477ac */ /* 0x000ea20008000a00 */
[----:B------:R-:W-:-:S02]  /*0620*/  IMAD R16, R6, R13, R4 ;  /* 0x0000000d06107224 */ /* 0x000fc400078e0204 */
[C---:B------:R-:W-:Y:S02]  /*0630*/  IMAD R11, R7.reuse, UR16, R24 ;  /* 0x00000010070b7c24 */ /* 0x040fe4000f8e0218 */
[----:B------:R-:W-:Y:S01]  /*0640*/  IMAD.WIDE.U32 R6, R7, R13, R4 ;  /* 0x0000000d07067225 */ /* 0x000fe200078e0004 */
[----:B0-----:R-:W-:-:S03]  /*0650*/  IADD3 R24, P5, PT, R0, UR10, RZ ;  /* 0x0000000a00187c10 */ /* 0x001fc6000ffbe0ff */
[----:B------:R-:W-:Y:S01]  /*0660*/  IMAD R17, R8, UR16, R17 ;  /* 0x0000001008117c24 */ /* 0x000fe2000f8e0211 */
[----:B------:R-:W-:Y:S01]  /*0670*/  IADD3 R6, P0, PT, R6, UR8, RZ ;  /* 0x0000000806067c10 */ /* 0x000fe2000ff1e0ff */
[-C--:B------:R-:W-:Y:S01]  /*0680*/  IMAD.WIDE.U32 R8, R8, R13.reuse, R4 ;  /* 0x0000000d08087225 */ /* 0x080fe200078e0004 */
[----:B------:R-:W-:Y:S02]  /*0690*/  LEA.HI.X.SX32 R25, R0, UR11, 0x1, P5 ;  /* 0x0000000b00197c11 */ /* 0x000fe4000a8f0eff */
[----:B------:R-:W-:Y:S01]  /*06a0*/  IADD3.X R7, PT, PT, R7, UR9, R11, P0, !PT ;  /* 0x0000000907077c10 */ /* 0x000fe200087fe40b */
[----:B------:R-:W-:Y:S02]  /*06b0*/  IMAD.WIDE.U32 R18, R10, R13, R18 ;  /* 0x0000000d0a127225 */ /* 0x000fe400078e0012 */
[----:B--2---:R-:W2:Y:S02]  /*06c0*/  LDG.E.U8 R24, desc[UR4][R24.64] ;  /* 0x0000000418187981 */ /* 0x004ea4000c1e1100 */
[----:B------:R-:W-:-:S02]  /*06d0*/  IMAD.SHL.U32 R21, R14, 0x2, RZ ;  /* 0x000000020e157824 */ /* 0x000fc400078e00ff */
[----:B------:R-:W-:Y:S01]  /*06e0*/  IMAD.SHL.U32 R16, R16, 0x2, RZ ;  /* 0x0000000210107824 */ /* 0x000fe200078e00ff */
[----:B------:R-:W3:Y:S01]  /*06f0*/  LDG.E.U8.CONSTANT R6, desc[UR4][R6.64] ;  /* 0x0000000406067981 */ /* 0x000ee2000c1e9100 */
[C---:B------:R-:W-:Y:S02]  /*0700*/  IMAD R15, R10.reuse, UR16, R15 ;  /* 0x000000100a0f7c24 */ /* 0x040fe4000f8e020f */
[----:B------:R-:W-:Y:S01]  /*0710*/  IMAD.WIDE.U32 R4, R10, R13, R4 ;  /* 0x0000000d0a047225 */ /* 0x000fe200078e0004 */
[----:B------:R-:W-:Y:S02]  /*0720*/  IADD3 R10, P1, PT, R8, UR8, RZ ;  /* 0x00000008080a7c10 */ /* 0x000fe4000ff3e0ff */
[----:B------:R-:W-:Y:S01]  /*0730*/  IADD3 R8, P2, PT, R18, UR8, RZ ;  /* 0x0000000812087c10 */ /* 0x000fe2000ff5e0ff */
[----:B------:R-:W-:Y:S01]  /*0740*/  IMAD.SHL.U32 R20, R20, 0x2, RZ ;  /* 0x0000000214147824 */ /* 0x000fe200078e00ff */
[----:B------:R-:W-:Y:S02]  /*0750*/  IADD3 R13, PT, PT, R12, R16, R21 ;  /* 0x000000100c0d7210 */ /* 0x000fe40007ffe015 */
[----:B------:R-:W-:-:S02]  /*0760*/  IADD3.X R11, PT, PT, R9, UR9, R17, P1, !PT ;  /* 0x00000009090b7c10 */ /* 0x000fc40008ffe411 */
[----:B------:R-:W-:Y:S02]  /*0770*/  IADD3 R12, PT, PT, R12, R20, R21 ;  /* 0x000000140c0c7210 */ /* 0x000fe40007ffe015 */
[----:B------:R-:W-:Y:S01]  /*0780*/  IADD3.X R9, PT, PT, R15, UR9, R19, P2, !PT ;  /* 0x000000090f097c10 */ /* 0x000fe200097fe413 */
[----:B------:R-:W-:Y:S01]  /*0790*/  IMAD.IADD R15, R5, 0x1, R15 ;  /* 0x00000001050f7824 */ /* 0x000fe200078e020f */
[C---:B------:R-:W-:Y:S01]  /*07a0*/  IADD3 R16, P2, PT, R4.reuse, UR8, RZ ;  /* 0x0000000804107c10 */ /* 0x040fe2000ff5e0ff */
[----:B------:R-:W4:Y:S01]  /*07b0*/  LDG.E.U8.CONSTANT R11, desc[UR4][R10.64] ;  /* 0x000000040a0b7981 */ /* 0x000f22000c1e9100 */
[C---:B------:R-:W-:Y:S01]  /*07c0*/  LEA R20, P3, R4.reuse, UR10, 0x1 ;  /* 0x0000000a04147c11 */ /* 0x040fe2000f8608ff */
[----:B------:R-:W0:Y:S01]  /*07d0*/  LDCU UR8, c[0x0][0x3b0] ;  /* 0x00007600ff0877ac */ /* 0x000e220008000800 */
[----:B------:R-:W-:Y:S01]  /*07e0*/  IADD3 R22, P4, PT, R13, UR10, RZ ;  /* 0x0000000a0d167c10 */ /* 0x000fe2000ff9e0ff */
[----:B------:R-:W4:Y:S01]  /*07f0*/  LDG.E.U8.CONSTANT R8, desc[UR4][R8.64] ;  /* 0x0000000408087981 */ /* 0x000f22000c1e9100 */
[----:B-1----:R-:W-:-:S02]  /*0800*/  IADD3 R14, P0, PT, R4, UR14, RZ ;  /* 0x0000000e040e7c10 */ /* 0x002fc4000ff1e0ff */
[----:B------:R-:W-:Y:S02]  /*0810*/  IADD3 R18, P1, PT, R12, UR10, RZ ;  /* 0x0000000a0c127c10 */ /* 0x000fe4000ff3e0ff */
[----:B------:R-:W-:Y:S02]  /*0820*/  LEA.HI.X R21, R4, UR11, R15, 0x1, P3 ;  /* 0x0000000b04157c11 */ /* 0x000fe400098f0c0f */
[----:B------:R-:W-:Y:S02]  /*0830*/  LEA.HI.X.SX32 R23, R13, UR11, 0x1, P4 ;  /* 0x0000000b0d177c11 */ /* 0x000fe4000a0f0eff */
[C---:B------:R-:W-:Y:S02]  /*0840*/  IADD3.X R17, PT, PT, R15.reuse, UR9, RZ, P2, !PT ;  /* 0x000000090f117c10 */ /* 0x040fe400097fe4ff */
[----:B------:R-:W-:Y:S01]  /*0850*/  LEA.HI.X.SX32 R19, R12, UR11, 0x1, P1 ;  /* 0x0000000b0c137c11 */ /* 0x000fe200088f0eff */
[----:B------:R-:W5:Y:S01]  /*0860*/  LDG.E.U8 R21, desc[UR4][R20.64] ;  /* 0x0000000414157981 */ /* 0x000f62000c1e1100 */
[----:B------:R-:W-:-:S03]  /*0870*/  IADD3.X R15, PT, PT, R15, UR15, RZ, P0, !PT ;  /* 0x0000000f0f0f7c10 */ /* 0x000fc600087fe4ff */
[----:B------:R-:W5:Y:S04]  /*0880*/  LDG.E.U8 R18, desc[UR4][R18.64] ;  /* 0x0000000412127981 */ /* 0x000f68000c1e1100 */
[----:B------:R-:W2:Y:S04]  /*0890*/  LDG.E.U8 R23, desc[UR4][R22.64] ;  /* 0x0000000416177981 */ /* 0x000ea8000c1e1100 */
[----:B------:R-:W3:Y:S04]  /*08a0*/  LDG.E.U8.CONSTANT R17, desc[UR4][R16.64] ;  /* 0x0000000410117981 */ /* 0x000ee8000c1e9100 */
[----:B------:R-:W3:Y:S01]  /*08b0*/  LDG.E.S8 R14, desc[UR4][R14.64] ;  /* 0x000000040e0e7981 */ /* 0x000ee2000c1e1300 */
[----:B----4-:R-:W-:-:S02]  /*08c0*/  PRMT R12, R11, 0x3340, R8 ;  /* 0x000033400b0c7816 */ /* 0x010fc40000000008 */
[----:B-----5:R-:W-:Y:S02]  /*08d0*/  PRMT R5, R21, 0x3340, R18 ;  /* 0x0000334015057816 */ /* 0x020fe40000000012 */
[----:B--2---:R-:W-:Y:S02]  /*08e0*/  PRMT R4, R23, 0x3340, R24 ;  /* 0x0000334017047816 */ /* 0x004fe40000000018 */
[----:B---3--:R-:W-:Y:S01]  /*08f0*/  PRMT R13, R17, 0x3340, R6 ;  /* 0x00003340110d7816 */ /* 0x008fe20000000006 */
[----:B------:R-:W0:Y:S01]  /*0900*/  I2F.S16 R0, R14 ;  /* 0x0000000e00007306 */ /* 0x000e220000101400 */
[----:B------:R-:W-:Y:S02]  /*0910*/  PRMT R4, R5, 0x5410, R4 ;  /* 0x0000541005047816 */ /* 0x000fe40000000004 */
[----:B------:R-:W-:-:S05]  /*0920*/  PRMT R13, R13, 0x5410, R12 ;  /* 0x000054100d0d7816 */ /* 0x000fca000000000c */
[----:B------:R-:W-:Y:S01]  /*0930*/  IDP.4A.S8.S8 R13, R4, R13, RZ ;  /* 0x0000000d040d7226 */ /* 0x000fe200000006ff */
[----:B------:R-:W-:-:S04]  /*0940*/  LEA R4, P0, R2, UR12, 0x2 ;  /* 0x0000000c02047c11 */ /* 0x000fc8000f8010ff */
[----:B------:R-:W-:Y:S01]  /*0950*/  I2FP.F32.S32 R13, R13 ;  /* 0x0000000d000d7245 */ /* 0x000fe20000201400 */
[----:B0-----:R-:W-:Y:S01]  /*0960*/  FMUL R0, R0, -UR8 ;  /* 0x8000000800007c20 */ /* 0x001fe20008400000 */
[----:B------:R-:W-:-:S03]  /*0970*/  LEA.HI.X R5, R2, UR13, R3, 0x2, P0 ;  /* 0x0000000d02057c11 */ /* 0x000fc600080f1403 */
[----:B------:R-:W-:-:S05]  /*0980*/  FMUL R13, R0, R13 ;  /* 0x0000000d000d7220 */ /* 0x000fca0000400000 */
[----:B------:R-:W-:Y:S01]  /*0990*/  STG.E desc[UR4][R4.64], R13 ;  /* 0x0000000d04007986 */ /* 0x000fe2000c101904 */
[----:B------:R-:W-:Y:S05]  /*09a0*/  EXIT ;  /* 0x000000000000794d */ /* 0x000fea0003800000 */
        .weak           $__internal_0_$__cuda_sm20_div_s64
        .type           $__internal_0_$__cuda_sm20_div_s64,@function
        .size           $__internal_0_$__cuda_sm20_div_s64,(.L_x_179 - $__internal_0_$__cuda_sm20_div_s64)
$__internal_0_$__cuda_sm20_div_s64:
[----:B------:R-:W0:Y:S01]  /*09b0*/  LDCU.64 UR6, c[0x0][0x3a8] ;  /* 0x00007500ff0677ac */ /* 0x000e220008000a00 */
[----:B------:R-:W-:Y:S01]  /*09c0*/  ISETP.GE.AND P3, PT, R3, RZ, PT ;  /* 0x000000ff0300720c */ /* 0x000fe20003f66270 */
[----:B0-----:R-:W-:Y:S02]  /*09d0*/  UIADD3 UR4, UP1, UPT, URZ, -UR6, URZ ;  /* 0x80000006ff047290 */ /* 0x001fe4000ff3e0ff */
[----:B------:R-:W-:Y:S02]  /*09e0*/  UISETP.GE.AND UP0, UPT, UR7, URZ, UPT ;  /* 0x000000ff0700728c */ /* 0x000fe4000bf06270 */
[----:B------:R-:W-:Y:S02]  /*09f0*/  UIADD3.X UR5, UPT, UPT, URZ, ~UR7, URZ, UP1, !UPT ;  /* 0x80000007ff057290 */ /* 0x000fe40008ffe4ff */
[----:B------:R-:W-:Y:S02]  /*0a00*/  USEL UR4, UR4, UR6, !UP0 ;  /* 0x0000000604047287 */ /* 0x000fe4000c000000 */
[----:B------:R-:W-:-:S09]  /*0a10*/  USEL UR5, UR5, UR7, !UP0 ;  /* 0x0000000705057287 */ /* 0x000fd2000c000000 */
[----:B------:R-:W0:Y:S08]  /*0a20*/  I2F.U64.RP R8, UR4 ;  /* 0x0000000400087d12 */ /* 0x000e300008309000 */
[----:B0-----:R-:W0:Y:S02]  /*0a30*/  MUFU.RCP R8, R8 ;  /* 0x0000000800087308 */ /* 0x001e240000001000 */
[----:B0-----:R-:W-:-:S06]  /*0a40*/  VIADD R4, R8, 0x1ffffffe ;  /* 0x1ffffffe08047836 */ /* 0x001fcc0000000000 */
[----:B------:R-:W0:Y:S02]  /*0a50*/  F2I.U64.TRUNC R4, R4 ;  /* 0x0000000400047311 */ /* 0x000e24000020d800 */
[----:B0-----:R-:W-:-:S04]  /*0a60*/  IMAD.WIDE.U32 R6, R4, UR4, RZ ;  /* 0x0000000404067c25 */ /* 0x001fc8000f8e00ff */
[----:B------:R-:W-:Y:S01]  /*0a70*/  IMAD R7, R4, UR5, R7 ;  /* 0x0000000504077c24 */ /* 0x000fe2000f8e0207 */
[----:B------:R-:W-:-:S03]  /*0a80*/  IADD3 R9, P0, PT, RZ, -R6, RZ ;  /* 0x80000006ff097210 */ /* 0x000fc60007f1e0ff */
[----:B------:R-:W-:Y:S02]  /*0a90*/  IMAD R7, R5, UR4, R7 ;  /* 0x0000000405077c24 */ /* 0x000fe4000f8e0207 */
[----:B------:R-:W-:-:S04]  /*0aa0*/  IMAD.HI.U32 R6, R4, R9, RZ ;  /* 0x0000000904067227 */ /* 0x000fc800078e00ff */
[----:B------:R-:W-:Y:S02]  /*0ab0*/  IMAD.X R11, RZ, RZ, ~R7, P0 ;  /* 0x000000ffff0b7224 */ /* 0x000fe400000e0e07 */
[----:B------:R-:W-:Y:S02]  /*0ac0*/  IMAD.MOV.U32 R7, RZ, RZ, R4 ;  /* 0x000000ffff077224 */ /* 0x000fe400078e0004 */
[-C--:B------:R-:W-:Y:S02]  /*0ad0*/  IMAD R13, R5, R11.reuse, RZ ;  /* 0x0000000b050d7224 */ /* 0x080fe400078e02ff */
[----:B------:R-:W-:-:S04]  /*0ae0*/  IMAD.WIDE.U32 R6, P0, R4, R11, R6 ;  /* 0x0000000b04067225 */ /* 0x000fc80007800006 */
[----:B------:R-:W-:-:S04]  /*0af0*/  IMAD.HI.U32 R11, R5, R11, RZ ;  /* 0x0000000b050b7227 */ /* 0x000fc800078e00ff */
[----:B------:R-:W-:-:S05]  /*0b00*/  IMAD.HI.U32 R6, P1, R5, R9, R6 ;  /* 0x0000000905067227 */ /* 0x000fca0007820006 */
[----:B------:R-:W-:Y:S01]  /*0b10*/  IADD3 R7, P2, PT, R13, R6, RZ ;  /* 0x000000060d077210 */ /* 0x000fe20007f5e0ff */
[----:B------:R-:W-:-:S04]  /*0b20*/  IMAD.X R6, R11, 0x1, R5, P0 ;  /* 0x000000010b067824 */ /* 0x000fc800000e0605 */
[----:B------:R-:W-:Y:S01]  /*0b30*/  IMAD.WIDE.U32 R4, R7, UR4, RZ ;  /* 0x0000000407047c25 */ /* 0x000fe2000f8e00ff */
[----:B------:R-:W-:-:S03]  /*0b40*/  IADD3.X R9, PT, PT, RZ, RZ, R6, P2, P1 ;  /* 0x000000ffff097210 */ /* 0x000fc600017e2406 */
[----:B------:R-:W-:Y:S01]  /*0b50*/  IMAD R6, R7, UR5, R5 ;  /* 0x0000000507067c24 */ /* 0x000fe2000f8e0205 */
[----:B------:R-:W-:Y:S02]  /*0b60*/  IADD3 R11, P0, PT, RZ, -R4, RZ ;  /* 0x80000004ff0b7210 */ /* 0x000fe40007f1e0ff */
[-C--:B------:R-:W-:Y:S01]  /*0b70*/  IADD3 R5, P4, PT, RZ, -R2.reuse, RZ ;  /* 0x80000002ff057210 */ /* 0x080fe20007f9e0ff */
[----:B------:R-:W-:Y:S02]  /*0b80*/  IMAD R4, R9, UR4, R6 ;  /* 0x0000000409047c24 */ /* 0x000fe4000f8e0206 */
[----:B------:R-:W-:Y:S01]  /*0b90*/  IMAD.HI.U32 R6, R7, R11, RZ ;  /* 0x0000000b07067227 */ /* 0x000fe200078e00ff */
[----:B------:R-:W-:-:S03]  /*0ba0*/  SEL R8, R5, R2, !P3 ;  /* 0x0000000205087207 */ /* 0x000fc60005800000 */
[----:B------:R-:W-:Y:S02]  /*0bb0*/  IMAD.X R4, RZ, RZ, ~R4, P0 ;  /* 0x000000ffff047224 */ /* 0x000fe400000e0e04 */
[----:B------:R-:W-:Y:S02]  /*0bc0*/  IMAD.X R5, RZ, RZ, ~R3, P4 ;  /* 0x000000ffff057224 */ /* 0x000fe400020e0e03 */
[----:B------:R-:W-:-:S03]  /*0bd0*/  IMAD.WIDE.U32 R6, P0, R7, R4, R6 ;  /* 0x0000000407067225 */ /* 0x000fc60007800006 */
[----:B------:R-:W-:Y:S01]  /*0be0*/  SEL R10, R5, R3, !P3 ;  /* 0x00000003050a7207 */ /* 0x000fe20005800000 */
[----:B------:R-:W-:Y:S02]  /*0bf0*/  IMAD.MOV.U32 R5, RZ, RZ, RZ ;  /* 0x000000ffff057224 */ /* 0x000fe400078e00ff */
[----:B------:R-:W-:-:S04]  /*0c00*/  IMAD.HI.U32 R7, P1, R9, R11, R6 ;  /* 0x0000000b09077227 */ /* 0x000fc80007820006 */
[CC--:B------:R-:W-:Y:S02]  /*0c10*/  IMAD R6, R9.reuse, R4.reuse, RZ ;  /* 0x0000000409067224 */ /* 0x0c0fe400078e02ff */
[----:B------:R-:W-:-:S03]  /*0c20*/  IMAD.HI.U32 R4, R9, R4, RZ ;  /* 0x0000000409047227 */ /* 0x000fc600078e00ff */
[----:B------:R-:W-:Y:S01]  /*0c30*/  IADD3 R7, P2, PT, R6, R7, RZ ;  /* 0x0000000706077210 */ /* 0x000fe20007f5e0ff */
[----:B------:R-:W-:-:S04]  /*0c40*/  IMAD.X R9, R4, 0x1, R9, P0 ;  /* 0x0000000104097824 */ /* 0x000fc800000e0609 */
[----:B------:R-:W-:Y:S01]  /*0c50*/  IMAD.HI.U32 R4, R7, R8, RZ ;  /* 0x0000000807047227 */ /* 0x000fe200078e00ff */
[----:B------:R-:W-:-:S03]  /*0c60*/  IADD3.X R9, PT, PT, RZ, RZ, R9, P2, P1 ;  /* 0x000000ffff097210 */ /* 0x000fc600017e2409 */
[----:B------:R-:W-:-:S04]  /*0c70*/  IMAD.WIDE.U32 R4, R7, R10, R4 ;  /* 0x0000000a07047225 */ /* 0x000fc800078e0004 */
[C---:B------:R-:W-:Y:S02]  /*0c80*/  IMAD R7, R9.reuse, R10, RZ ;  /* 0x0000000a09077224 */ /* 0x040fe400078e02ff */
[----:B------:R-:W-:-:S04]  /*0c90*/  IMAD.HI.U32 R4, P0, R9, R8, R4 ;  /* 0x0000000809047227 */ /* 0x000fc80007800004 */
[----:B------:R-:W-:Y:S01]  /*0ca0*/  IMAD.HI.U32 R6, R9, R10, RZ ;  /* 0x0000000a09067227 */ /* 0x000fe200078e00ff */
[----:B------:R-:W-:-:S03]  /*0cb0*/  IADD3 R7, P1, PT, R7, R4, RZ ;  /* 0x0000000407077210 */ /* 0x000fc60007f3e0ff */
[----:B------:R-:W-:Y:S02]  /*0cc0*/  IMAD.X R6, RZ, RZ, R6, P0 ;  /* 0x000000ffff067224 */ /* 0x000fe400000e0606 */
[----:B------:R-:W-:-:S04]  /*0cd0*/  IMAD.WIDE.U32 R4, R7, UR4, RZ ;  /* 0x0000000407047c25 */ /* 0x000fc8000f8e00ff */
[----:B------:R-:W-:Y:S01]  /*0ce0*/  IMAD.X R6, RZ, RZ, R6, P1 ;  /* 0x000000ffff067224 */ /* 0x000fe200008e0606 */
[----:B------:R-:W-:Y:S01]  /*0cf0*/  IADD3 R8, P1, PT, -R4, R8, RZ ;  /* 0x0000000804087210 */ /* 0x000fe20007f3e1ff */
[C---:B------:R-:W-:Y:S02]  /*0d00*/  IMAD R5, R7.reuse, UR5, R5 ;  /* 0x0000000507057c24 */ /* 0x040fe4000f8e0205 */
[----:B------:R-:W-:Y:S01]  /*0d10*/  VIADD R4, R7, 0x1 ;  /* 0x0000000107047836 */ /* 0x000fe20000000000 */
[----:B------:R-:W-:Y:S01]  /*0d20*/  ISETP.GE.U32.AND P0, PT, R8, UR4, PT ;  /* 0x0000000408007c0c */ /* 0x000fe2000bf06070 */
[----:B------:R-:W-:-:S04]  /*0d30*/  IMAD R5, R6, UR4, R5 ;  /* 0x0000000406057c24 */ /* 0x000fc8000f8e0205 */
[----:B------:R-:W-:Y:S01]  /*0d40*/  IMAD.X R9, R10, 0x1, ~R5, P1 ;  /* 0x000000010a097824 */ /* 0x000fe200008e0e05 */
[----:B------:R-:W-:-:S04]  /*0d50*/  IADD3 R5, P1, PT, R8, -UR4, RZ ;  /* 0x8000000408057c10 */ /* 0x000fc8000ff3e0ff */
[C---:B------:R-:W-:Y:S02]  /*0d60*/  ISETP.GE.U32.AND.EX P0, PT, R9.reuse, UR5, PT, P0 ;  /* 0x0000000509007c0c */ /* 0x040fe4000bf06100 */
[----:B------:R-:W-:Y:S02]  /*0d70*/  IADD3.X R6, PT, PT, R9, ~UR5, RZ, P1, !PT ;  /* 0x8000000509067c10 */ /* 0x000fe40008ffe4ff */
[----:B------:R-:W-:Y:S02]  /*0d80*/  SEL R5, R5, R8, P0 ;  /* 0x0000000805057207 */ /* 0x000fe40000000000 */
[----:B------:R-:W-:Y:S02]  /*0d90*/  SEL R7, R4, R7, P0 ;  /* 0x0000000704077207 */ /* 0x000fe40000000000 */
[----:B------:R-:W-:Y:S02]  /*0da0*/  SEL R6, R6, R9, P0 ;  /* 0x0000000906067207 */ /* 0x000fe40000000000 */
[----:B------:R-:W-:Y:S01]  /*0db0*/  ISETP.GE.U32.AND P0, PT, R5, UR4, PT ;  /* 0x0000000405007c0c */ /* 0x000fe2000bf06070 */
[----:B------:R-:W-:Y:S01]  /*0dc0*/  VIADD R10, R7, 0x1 ;  /* 0x00000001070a7836 */ /* 0x000fe20000000000 */
[----:B------:R-:W-:-:S02]  /*0dd0*/  LOP3.LUT R4, R3, UR7, RZ, 0x3c, !PT ;  /* 0x0000000703047c12 */ /* 0x000fc4000f8e3cff */
[----:B------:R-:W-:Y:S02]  /*0de0*/  ISETP.GE.U32.AND.EX P0, PT, R6, UR5, PT, P0 ;  /* 0x0000000506007c0c */ /* 0x000fe4000bf06100 */
[----:B------:R-:W-:Y:S01]  /*0df0*/  ISETP.GE.AND P1, PT, R4, RZ, PT ;  /* 0x000000ff0400720c */ /* 0x000fe20003f26270 */
[----:B------:R-:W-:Y:S01]  /*0e00*/  IMAD.MOV.U32 R4, RZ, RZ, R0 ;  /* 0x000000ffff047224 */ /* 0x000fe200078e0000 */
[----:B------:R-:W-:Y:S02]  /*0e10*/  SEL R10, R10, R7, P0 ;  /* 0x000000070a0a7207 */ /* 0x000fe40000000000 */
[----:B------:R-:W-:-:S03]  /*0e20*/  ISETP.NE.U32.AND P0, PT, RZ, UR6, PT ;  /* 0x00000006ff007c0c */ /* 0x000fc6000bf05070 */
[----:B------:R-:W-:Y:S01]  /*0e30*/  IMAD.MOV R5, RZ, RZ, -R10 ;  /* 0x000000ffff057224 */ /* 0x000fe200078e0a0a */
[----:B------:R-:W-:-:S04]  /*0e40*/  ISETP.NE.AND.EX P0, PT, RZ, UR7, PT, P0 ;  /* 0x00000007ff007c0c */ /* 0x000fc8000bf05300 */
[----:B------:R-:W-:Y:S01]  /*0e50*/  SEL R10, R5, R10, !P1 ;  /* 0x0000000a050a7207 */ /* 0x000fe20004800000 */
[----:B------:R-:W-:-:S03]  /*0e60*/  IMAD.MOV.U32 R5, RZ, RZ, 0x0 ;  /* 0x00000000ff057424 */ /* 0x000fc600078e00ff */
[----:B------:R-:W-:Y:S01]  /*0e70*/  SEL R10, R10, 0xffffffff, P0 ;  /* 0xffffffff0a0a7807 */ /* 0x000fe20000000000 */
[----:B------:R-:W-:Y:S06]  /*0e80*/  RET.REL.NODEC R4 `(_Z11calc_energyILb1EEvPfPaS1_S1_xxf) ;  /* 0xfffffff0045c7950 */ /* 0x000fec0003c3ffff */
.L_x_176:
        /* <DEDUP_REMOVED lines=15> */
.L_x_179:


//--------------------- .text._Z10init_spinsPaPKfxx --------------------------
	.section	.text._Z10init_spinsPaPKfxx,"ax",@progbits
	.align	128
        .global         _Z10init_spinsPaPKfxx
        .type           _Z10init_spinsPaPKfxx,@function
        .size           _Z10init_spinsPaPKfxx,(.L_x_185 - _Z10init_spinsPaPKfxx)
        .other          _Z10init_spinsPaPKfxx,@"STO_CUDA_ENTRY STV_DEFAULT"
_Z10init_spinsPaPKfxx:
.text._Z10init_spinsPaPKfxx:
[----:B------:R-:W-:Y:S01]  /*0000*/  LDC R1, c[0x0][0x37c] ;  /* 0x0000df00ff017b82 */ /* 0x000fe20000000800 */
[----:B------:R-:W0:Y:S01]  /*0010*/  S2R R5, SR_CTAID.X ;  /* 0x0000000000057919 */ /* 0x000e220000002500 */
[----:B------:R-:W1:Y:S01]  /*0020*/  LDCU.128 UR8, c[0x0][0x390] ;  /* 0x00007200ff0877ac */ /* 0x000e620008000c00 */
[----:B------:R-:W-:Y:S01]  /*0030*/  IMAD.MOV.U32 R3, RZ, RZ, RZ ;  /* 0x000000ffff037224 */ /* 0x000fe200078e00ff */
[----:B------:R-:W0:Y:S01]  /*0040*/  S2R R2, SR_TID.X ;  /* 0x0000000000027919 */ /* 0x000e220000002100 */
[----:B------:R-:W0:Y:S01]  /*0050*/  LDCU UR7, c[0x0][0x360] ;  /* 0x00006c00ff0777ac */ /* 0x000e220008000800 */
[----:B-1----:R-:W-:Y:S02]  /*0060*/  UIMAD UR6, UR11, UR8, URZ ;  /* 0x000000080b0672a4 */ /* 0x002fe4000f8e02ff */
[----:B------:R-:W-:Y:S02]  /*0070*/  UIMAD.WIDE.U32 UR4, UR10, UR8, URZ ;  /* 0x000000080a0472a5 */ /* 0x000fe4000f8e00ff */
[----:B------:R-:W-:-:S04]  /*0080*/  UIMAD UR6, UR10, UR9, UR6 ;  /* 0x000000090a0672a4 */ /* 0x000fc8000f8e0206 */
[----:B------:R-:W-:Y:S01]  /*0090*/  UIADD3 UR5, UPT, UPT, UR5, UR6, URZ ;  /* 0x0000000605057290 */ /* 0x000fe2000fffe0ff */
[----:B0-----:R-:W-:-:S03]  /*00a0*/  IMAD.WIDE.U32 R2, R5, UR7, R2 ;  /* 0x0000000705027c25 */ /* 0x001fc6000f8e0002 */
[----:B------:R-:W-:-:S04]  /*00b0*/  ISETP.GE.U32.AND P0, PT, R2, UR4, PT ;  /* 0x0000000402007c0c */ /* 0x000fc8000bf06070 */
[----:B------:R-:W-:-:S13]  /*00c0*/  ISETP.GE.AND.EX P0, PT, R3, UR5, PT, P0 ;  /* 0x0000000503007c0c */ /* 0x000fda000bf06300 */
[----:B------:R-:W-:Y:S05]  /*00d0*/  @P0 EXIT ;  /* 0x000000000000094d */ /* 0x000fea0003800000 */
[----:B------:R-:W0:Y:S01]  /*00e0*/  LDCU.128 UR8, c[0x0][0x380] ;  /* 0x00007000ff0877ac */ /* 0x000e220008000c00 */
[----:B------:R-:W1:Y:S01]  /*00f0*/  LDCU.64 UR4, c[0x0][0x358] ;  /* 0x00006b00ff0477ac */ /* 0x000e620008000a00 */
[----:B0-----:R-:W-:-:S04]  /*0100*/  LEA R4, P0, R2, UR10, 0x2 ;  /* 0x0000000a02047c11 */ /* 0x001fc8000f8010ff */
[----:B------:R-:W-:-:S05]  /*0110*/  LEA.HI.X R5, R2, UR11, R3, 0x2, P0 ;  /* 0x0000000b02057c11 */ /* 0x000fca00080f1403 */
[----:B-1----:R-:W2:Y:S01]  /*0120*/  LDG.E.CONSTANT R4, desc[UR4][R4.64] ;  /* 0x0000000404047981 */ /* 0x002ea2000c1e9900 */
[----:B------:R-:W-:Y:S01]  /*0130*/  IMAD.MOV.U32 R7, RZ, RZ, 0xffff ;  /* 0x0000ffffff077424 */ /* 0x000fe200078e00ff */
[----:B------:R-:W-:-:S04]  /*0140*/  IADD3 R2, P1, PT, R2, UR8, RZ ;  /* 0x0000000802027c10 */ /* 0x000fc8000ff3e0ff */
[----:B------:R-:W-:Y:S02]  /*0150*/  IADD3.X R3, PT, PT, R3, UR9, RZ, P1, !PT ;  /* 0x0000000903037c10 */ /* 0x000fe40008ffe4ff */
[----:B--2---:R-:W-:-:S04]  /*0160*/  FSETP.GEU.AND P0, PT, R4, 0.5, PT ;  /* 0x3f0000000400780b */ /* 0x004fc80003f0e000 */
[----:B------:R-:W-:-:S05]  /*0170*/  SEL R7, R7, 0x1, !P0 ;  /* 0x0000000107077807 */ /* 0x000fca0004000000 */
[----:B------:R-:W-:Y:S01]  /*0180*/  STG.E.U8 desc[UR4][R2.64], R7 ;  /* 0x0000000702007986 */ /* 0x000fe2000c101104 */
[----:B------:R-:W-:Y:S05]  /*0190*/  EXIT ;  /* 0x000000000000794d */ /* 0x000fea0003800000 */
.L_x_177:
        /* <DEDUP_REMOVED lines=14> */
.L_x_185:


//--------------------- .text._Z15init_randombondPaPKfxxf --------------------------
	.section	.text._Z15init_randombondPaPKfxxf,"ax",@progbits
	.align	128
        .global         _Z15init_randombondPaPKfxxf
        .type           _Z15init_randombondPaPKfxxf,@function
        .size           _Z15init_randombondPaPKfxxf,(.L_x_186 - _Z15init_randombondPaPKfxxf)
        .other          _Z15init_randombondPaPKfxxf,@"STO_CUDA_ENTRY STV_DEFAULT"
_Z15init_randombondPaPKfxxf:
.text._Z15init_randombondPaPKfxxf:
[----:B------:R-:W-:Y:S01]  /*0000*/  LDC R1, c[0x0][0x37c] ;  /* 0x0000df00ff017b82 */ /* 0x000fe20000000800 */
[----:B------:R-:W0:Y:S01]  /*0010*/  S2R R4, SR_TID.X ;  /* 0x0000000000047919 */ /* 0x000e220000002100 */
[----:B------:R-:W1:Y:S06]  /*0020*/  LDCU.128 UR8, c[0x0][0x390] ;  /* 0x00007200ff0877ac */ /* 0x000e6c0008000c00 */
[----:B------:R-:W0:Y:S08]  /*0030*/  S2UR UR7, SR_CTAID.X ;  /* 0x00000000000779c3 */ /* 0x000e300000002500 */
[----:B------:R-:W0:Y:S01]  /*0040*/  LDC R3, c[0x0][0x360] ;  /* 0x0000d800ff037b82 */ /* 0x000e220000000800 */
[----:B-1----:R-:W-:-:S02]  /*0050*/  UIMAD UR6, UR9, UR10, URZ ;  /* 0x0000000a090672a4 */ /* 0x002fc4000f8e02ff */
[----:B------:R-:W-:Y:S02]  /*0060*/  UIMAD.WIDE.U32 UR4, UR8, UR10, URZ ;  /* 0x0000000a080472a5 */ /* 0x000fe4000f8e00ff */
[----:B------:R-:W-:-:S04]  /*0070*/  UIMAD UR6, UR8, UR11, UR6 ;  /* 0x0000000b080672a4 */ /* 0x000fc8000f8e0206 */
[----:B------:R-:W-:Y:S02]  /*0080*/  UIADD3 UR5, UPT, UPT, UR5, UR6, URZ ;  /* 0x0000000605057290 */ /* 0x000fe4000fffe0ff */
[----:B------:R-:W-:Y:S02]  /*0090*/  USHF.L.U32 UR6, UR4, 0x1, URZ ;  /* 0x0000000104067899 */ /* 0x000fe400080006ff */
[----:B------:R-:W-:Y:S01]  /*00a0*/  USHF.L.U64.HI UR4, UR4, 0x1, UR5 ;  /* 0x0000000104047899 */ /* 0x000fe20008010205 */
[----:B0-----:R-:W-:-:S05]  /*00b0*/  IMAD R4, R3, UR7, R4 ;  /* 0x0000000703047c24 */ /* 0x001fca000f8e0204 */
[----:B------:R-:W-:Y:S01]  /*00c0*/  IMAD.U32 R0, RZ, RZ, UR4 ;  /* 0x00000004ff007e24 */ /* 0x000fe2000f8e00ff */
[----:B------:R-:W-:-:S04]  /*00d0*/  ISETP.LT.U32.AND P0, PT, R4, UR6, PT ;  /* 0x0000000604007c0c */ /* 0x000fc8000bf01070 */
[----:B------:R-:W-:-:S13]  /*00e0*/  ISETP.GT.AND.EX P0, PT, R0, RZ, PT, P0 ;  /* 0x000000ff0000720c */ /* 0x000fda0003f04300 */
[----:B------:R-:W-:Y:S05]  /*00f0*/  @!P0 EXIT ;  /* 0x000000000000894d */ /* 0x000fea0003800000 */
[----:B------:R-:W0:Y:S01]  /*0100*/  LDCU.128 UR8, c[0x0][0x380] ;  /* 0x00007000ff0877ac */ /* 0x000e220008000c00 */
[----:B------:R-:W1:Y:S01]  /*0110*/  LDCU.64 UR4, c[0x0][0x358] ;  /* 0x00006b00ff0477ac */ /* 0x000e620008000a00 */
[----:B------:R-:W2:Y:S01]  /*0120*/  LDCU UR6, c[0x0][0x3a0] ;  /* 0x00007400ff0677ac */ /* 0x000ea20008000800 */
[----:B0-----:R-:W-:-:S04]  /*0130*/  LEA R2, P0, R4, UR10, 0x2 ;  /* 0x0000000a04027c11 */ /* 0x001fc8000f8010ff */
[----:B------:R-:W-:-:S05]  /*0140*/  LEA.HI.X R3, R4, UR11, RZ, 0x2, P0 ;  /* 0x0000000b04037c11 */ /* 0x000fca00080f14ff */
[----:B-1----:R-:W2:Y:S01]  /*0150*/  LDG.E.CONSTANT R2, desc[UR4][R2.64] ;  /* 0x0000000402027981 */ /* 0x002ea2000c1e9900 */
[----:B------:R-:W-:Y:S01]  /*0160*/  IMAD.MOV.U32 R7, RZ, RZ, 0xffff ;  /* 0x0000ffffff077424 */ /* 0x000fe200078e00ff */
[----:B------:R-:W-:-:S05]  /*0170*/  IADD3 R4, P1, PT, R4, UR8, RZ ;  /* 0x0000000804047c10 */ /* 0x000fca000ff3e0ff */
[----:B------:R-:W-:Y:S01]  /*0180*/  IMAD.X R5, RZ, RZ, UR9, P1 ;  /* 0x00000009ff057e24 */ /* 0x000fe200088e06ff */
[----:B--2---:R-:W-:-:S04]  /*0190*/  FSETP.GEU.AND P0, PT, R2, UR6, PT ;  /* 0x0000000602007c0b */ /* 0x004fc8000bf0e000 */
[----:B------:R-:W-:-:S05]  /*01a0*/  SEL R7, R7, 0x1, !P0 ;  /* 0x0000000107077807 */ /* 0x000fca0004000000 */
[----:B------:R-:W-:Y:S01]  /*01b0*/  STG.E.U8 desc[UR4][R4.64], R7 ;  /* 0x0000000704007986 */ /* 0x000fe2000c101104 */
[----:B------:R-:W-:Y:S05]  /*01c0*/  EXIT ;  /* 0x000000000000794d */ /* 0x000fea0003800000 */
.L_x_178:
        /* <DEDUP_REMOVED lines=11> */
.L_x_186:


//--------------------- .nv.shared._ZN3cub18CUB_300001_SM_10006detail6reduce28DeviceReduceSingleTileKernelINS2_10policy_hubIfyN4cuda3std3__44plusIvEEE10Policy1000EPfSC_iS9_ffNS7_10__identityEEEvT0_T1_T2_T3_T4_T6_ --------------------------
	.section	.nv.shared._ZN3cub18CUB_300001_SM_10006detail6reduce28DeviceReduceSingleTileKernelINS2_10policy_hubIfyN4cuda3std3__44plusIvEEE10Policy1000EPfSC_iS9_ffNS7_10__identityEEEvT0_T1_T2_T3_T4_T6_,"aw",@nobits
	.sectionflags	@""
	.align	4
.nv.shared._ZN3cub18CUB_300001_SM_10006detail6reduce28DeviceReduceSingleTileKernelINS2_10policy_hubIfyN4cuda3std3__44plusIvEEE10Policy1000EPfSC_iS9_ffNS7_10__identityEEEvT0_T1_T2_T3_T4_T6_:
	.zero		1068


//--------------------- .nv.shared.reserved.0     --------------------------
	.section	.nv.shared.reserved.0,"aw",@nobits
	.weak		__nv_reservedSMEM_offset_0_alias
	.size		__nv_reservedSMEM_offset_0_alias, 0, 64
	.other		__nv_reservedSMEM_offset_0_alias,@"STO_CUDA_RESERVED_SHARED STV_DEFAULT"
__nv_reservedSMEM_offset_0_alias:
	.zero		0
	.zero		64


//--------------------- .nv.global                --------------------------
	.section	.nv.global,"aw",@nobits
.nv.global:
	.type		_ZN34_INTERNAL_9ad916f6_4_k_cu_439ec72d6thrust24THRUST_300001_SM_1000_NS12placeholders2_5E,@object
	.size		_ZN34_INTERNAL_9ad916f6_4_k_cu_439ec72d6thrust24THRUST_300001_SM_1000_NS12placeholders2_5E,(_ZN34_INTERNAL_9ad916f6_4_k_cu_439ec72d4cuda3std3__45__cpo6cbeginE - _ZN34_INTERNAL_9ad916f6_4_k_cu_439ec72d6thrust24THRUST_300001_SM_1000_NS12placeholders2_5E)
_ZN34_INTERNAL_9ad916f6_4_k_cu_439ec72d6thrust24THRUST_300001_SM_1000_NS12placeholders2_5E:
	.zero		1
	.type		_ZN34_INTERNAL_9ad916f6_4_k_cu_439ec72d4cuda3std3__45__cpo6cbeginE,@object
	.size		_ZN34_INTERNAL_9ad916f6_4_k_cu_439ec72d4cuda3std3__45__cpo6cbeginE,(_ZN34_INTERNAL_9ad916f6_4_k_cu_439ec72d4cuda3std6ranges3__45__cpo6cbeginE - _ZN34_INTERNAL_9ad916f6_4_k_cu_439ec72d4cuda3std3__45__cpo6cbeginE)
_ZN34_INTERNAL_9ad916f6_4_k_cu_439ec72d4cuda3std3__45__cpo6cbeginE:
	.zero		1
	.type		_ZN34_INTERNAL_9ad916f6_4_k_cu_439ec72d4cuda3std6ranges3__45__cpo6cbeginE,@object
	.size		_ZN34_INTERNAL_9ad916f6_4_k_cu_439ec72d4cuda3std6ranges3__45__cpo6cbeginE,(_ZN34_INTERNAL_9ad916f6_4_k_cu_439ec72d4cuda3std3__48in_placeE - _ZN34_INTERNAL_9ad916f6_4_k_cu_439ec72d4cuda3std6ranges3__45__cpo6cbeginE)
_ZN34_INTERNAL_9ad916f6_4_k_cu_439ec72d4cuda3std6ranges3__45__cpo6cbeginE:
	.zero		1
	.type		_ZN34_INTERNAL_9ad916f6_4_k_cu_439ec72d4cuda3std3__48in_placeE,@object
	.size		_ZN34_INTERNAL_9ad916f6_4_k_cu_439ec72d4cuda3std3__48in_placeE,(_ZN34_INTERNAL_9ad916f6_4_k_cu_439ec72d4cuda3std6ranges3__45__cpo4sizeE - _ZN34_INTERNAL_9ad916f6_4_k_cu_439ec72d4cuda3std3__48in_placeE)
_ZN34_INTERNAL_9ad916f6_4_k_cu_439ec72d4cuda3std3__48in_placeE:
	.zero		1
	.type		_ZN34_INTERNAL_9ad916f6_4_k_cu_439ec72d4cuda3std6ranges3__45__cpo4sizeE,@object
	.size		_ZN34_INTERNAL_9ad916f6_4_k_cu_439ec72d4cuda3std6ranges3__45__cpo4sizeE,(_ZN34_INTERNAL_9ad916f6_4_k_cu_439ec72d6thrust24THRUST_300001_SM_1000_NS12placeholders2_9E - _ZN34_INTERNAL_9ad916f6_4_k_cu_439ec72d4cuda3std6ranges3__45__cpo4sizeE)
_ZN34_INTERNAL_9ad916f6_4_k_cu_439ec72d4cuda3std6ranges3__45__cpo4sizeE:
	.zero		1
	.type		_ZN34_INTERNAL_9ad916f6_4_k_cu_439ec72d6thrust24THRUST_300001_SM_1000_NS12placeholders2_9E,@object
	.size		_ZN34_INTERNAL_9ad916f6_4_k_cu_439ec72d6thrust24THRUST_300001_SM_1000_NS12placeholders2_9E,(_ZN34_INTERNAL_9ad916f6_4_k_cu_439ec72d4cuda3std3__45__cpo7crbeginE - _ZN34_INTERNAL_9ad916f6_4_k_cu_439ec72d6thrust24THRUST_300001_SM_1000_NS12placeholders2_9E)
_ZN34_INTERNAL_9ad916f6_4_k_cu_439ec72d6thrust24THRUST_300001_SM_1000_NS12placeholders2_9E:
	.zero		1
	.type		_ZN34_INTERNAL_9ad916f6_4_k_cu_439ec72d4cuda3std3__45__cpo7crbeginE,@object
	.size		_ZN34_INTERNAL_9ad916f6_4_k_cu_439ec72d4cuda3std3__45__cpo7crbeginE,(_ZN34_INTERNAL_9ad916f6_4_k_cu_439ec72d4cuda3std6ranges3__45__cpo4nextE - _ZN34_INTERNAL_9ad916f6_4_k_cu_439ec72d4cuda3std3__45__cpo7crbeginE)
_ZN34_INTERNAL_9ad916f6_4_k_cu_439ec72d4cuda3std3__45__cpo7crbeginE:
	.zero		1
	.type		_ZN34_INTERNAL_9ad916f6_4_k_cu_439ec72d4cuda3std6ranges3__45__cpo4nextE,@object
	.size		_ZN34_INTERNAL_9ad916f6_4_k_cu_439ec72d4cuda3std6ranges3__45__cpo4nextE,(_ZN34_INTERNAL_9ad916f6_4_k_cu_439ec72d4cuda3std6ranges3__45__cpo4swapE - _ZN34_INTERNAL_9ad916f6_4_k_cu_439ec72d4cuda3std6ranges3__45__cpo4nextE)
_ZN34_INTERNAL_9ad916f6_4_k_cu_439ec72d4cuda3std6ranges3__45__cpo4nextE:
	.zero		1
	.type		_ZN34_INTERNAL_9ad916f6_4_k_cu_439ec72d4cuda3std6ranges3__45__cpo4swapE,@object
	.size		_ZN34_INTERNAL_9ad916f6_4_k_cu_439ec72d4cuda3std6ranges3__45__cpo4swapE,(_ZN34_INTERNAL_9ad916f6_4_k_cu_439ec72d6thrust24THRUST_300001_SM_1000_NS12placeholders2_1E - _ZN34_INTERNAL_9ad916f6_4_k_cu_439ec72d4cuda3std6ranges3__45__cpo4swapE)
_ZN34_INTERNAL_9ad916f6_4_k_cu_439ec72d4cuda3std6ranges3__45__cpo4swapE:
	.zero		1
	.type		_ZN34_INTERNAL_9ad916f6_4_k_cu_439ec72d6thrust24THRUST_300001_SM_1000_NS12placeholders2_1E,@object
	.size		_ZN34_INTERNAL_9ad916f6_4_k_cu_439ec72d6thrust24THRUST_300001_SM_1000_NS12placeholders2_1E,(_ZN34_INTERNAL_9ad916f6_4_k_cu_439ec72d6thrust24THRUST_300001_SM_1000_NS12placeholders2_3E - _ZN34_INTERNAL_9ad916f6_4_k_cu_439ec72d6thrust24THRUST_300001_SM_1000_NS12placeholders2_1E)
_ZN34_INTERNAL_9ad916f6_4_k_cu_439ec72d6thrust24THRUST_300001_SM_1000_NS12placeholders2_1E:
	.zero		1
	.type		_ZN34_INTERNAL_9ad916f6_4_k_cu_439ec72d6thrust24THRUST_300001_SM_1000_NS12placeholders2_3E,@object
	.size		_ZN34_INTERNAL_9ad916f6_4_k_cu_439ec72d6thrust24THRUST_300001_SM_1000_NS12placeholders2_3E,(_ZN34_INTERNAL_9ad916f6_4_k_cu_439ec72d4cuda3std3__45__cpo5beginE - _ZN34_INTERNAL_9ad916f6_4_k_cu_439ec72d6thrust24THRUST_300001_SM_1000_NS12placeholders2_3E)
_ZN34_INTERNAL_9ad916f6_4_k_cu_439ec72d6thrust24THRUST_300001_SM_1000_NS12placeholders2_3E:
	.zero		1
	.type		_ZN34_INTERNAL_9ad916f6_4_k_cu_439ec72d4cuda3std3__45__cpo5beginE,@object
	.size		_ZN34_INTERNAL_9ad916f6_4_k_cu_439ec72d4cuda3std3__45__cpo5beginE,(_ZN34_INTERNAL_9ad916f6_4_k_cu_439ec72d4cuda3std6ranges3__45__cpo5beginE - _ZN34_INTERNAL_9ad916f6_4_k_cu_439ec72d4cuda3std3__45__cpo5beginE)
_ZN34_INTERNAL_9ad916f6_4_k_cu_439ec72d4cuda3std3__45__cpo5beginE:
	.zero		1
	.type		_ZN34_INTERNAL_9ad916f6_4_k_cu_439ec72d4cuda3std6ranges3__45__cpo5beginE,@object
	.size		_ZN34_INTERNAL_9ad916f6_4_k_cu_439ec72d4cuda3std6ranges3__45__cpo5beginE,(_ZN34_INTERNAL_9ad916f6_4_k_cu_439ec72d4cuda3std3__436_GLOBAL__N__9ad916f6_4_k_cu_439ec72d6ignoreE - _ZN34_INTERNAL_9ad916f6_4_k_cu_439ec72d4cuda3std6ranges3__45__cpo5beginE)
_ZN34_INTERNAL_9ad916f6_4_k_cu_439ec72d4cuda3std6ranges3__45__cpo5beginE:
	.zero		1
	.type		_ZN34_INTERNAL_9ad916f6_4_k_cu_439ec72d4cuda3std3__436_GLOBAL__N__9ad916f6_4_k_cu_439ec72d6ignoreE,@object
	.size		_ZN34_INTERNAL_9ad916f6_4_k_cu_439ec72d4cuda3std3__436_GLOBAL__N__9ad916f6_4_k_cu_439ec72d6ignoreE,(_ZN34_INTERNAL_9ad916f6_4_k_cu_439ec72d4cuda3std6ranges3__45__cpo4dataE - _ZN34_INTERNAL_9ad916f6_4_k_cu_439ec72d4cuda3std3__436_GLOBAL__N__9ad916f6_4_k_cu_439ec72d6ignoreE)
_ZN34_INTERNAL_9ad916f6_4_k_cu_439ec72d4cuda3std3__436_GLOBAL__N__9ad916f6_4_k_cu_439ec72d6ignoreE:
	.zero		1
	.type		_ZN34_INTERNAL_9ad916f6_4_k_cu_439ec72d4cuda3std6ranges3__45__cpo4dataE,@object
	.size		_ZN34_INTERNAL_9ad916f6_4_k_cu_439ec72d4cuda3std6ranges3__45__cpo4dataE,(_ZN34_INTERNAL_9ad916f6_4_k_cu_439ec72d6thrust24THRUST_300001_SM_1000_NS12placeholders2_7E - _ZN34_INTERNAL_9ad916f6_4_k_cu_439ec72d4cuda3std6ranges3__45__cpo4dataE)
_ZN34_INTERNAL_9ad916f6_4_k_cu_439ec72d4cuda3std6ranges3__45__cpo4dataE:
	.zero		1
	.type		_ZN34_INTERNAL_9ad916f6_4_k_cu_439ec72d6thrust24THRUST_300001_SM_1000_NS12placeholders2_7E,@object
	.size		_ZN34_INTERNAL_9ad916f6_4_k_cu_439ec72d6thrust24THRUST_300001_SM_1000_NS12placeholders2_7E,(_ZN34_INTERNAL_9ad916f6_4_k_cu_439ec72d4cuda3std3__45__cpo6rbeginE - _ZN34_INTERNAL_9ad916f6_4_k_cu_439ec72d6thrust24THRUST_300001_SM_1000_NS12placeholders2_7E)
_ZN34_INTERNAL_9ad916f6_4_k_cu_439ec72d6thrust24THRUST_300001_SM_1000_NS12placeholders2_7E:
	.zero		1
	.type		_ZN34_INTERNAL_9ad916f6_4_k_cu_439ec72d4cuda3std3__45__cpo6rbeginE,@object
	.size		_ZN34_INTERNAL_9ad916f6_4_k_cu_439ec72d4cuda3std3__45__cpo6rbeginE,(_ZN34_INTERNAL_9ad916f6_4_k_cu_439ec72d4cuda3std6ranges3__45__cpo7advanceE - _ZN34_INTERNAL_9ad916f6_4_k_cu_439ec72d4cuda3std3__45__cpo6rbeginE)
_ZN34_INTERNAL_9ad916f6_4_k_cu_439ec72d4cuda3std3__45__cpo6rbeginE:
	.zero		1
	.type		_ZN34_INTERNAL_9ad916f6_4_k_cu_439ec72d4cuda3std6ranges3__45__cpo7advanceE,@object
	.size		_ZN34_INTERNAL_9ad916f6_4_k_cu_439ec72d4cuda3std6ranges3__45__cpo7advanceE,(_ZN34_INTERNAL_9ad916f6_4_k_cu_439ec72d4cuda3std3__47nulloptE - _ZN34_INTERNAL_9ad916f6_4_k_cu_439ec72d4cuda3std6ranges3__45__cpo7advanceE)
_ZN34_INTERNAL_9ad916f6_4_k_cu_439ec72d4cuda3std6ranges3__45__cpo7advanceE:
	.zero		1
	.type		_ZN34_INTERNAL_9ad916f6_4_k_cu_439ec72d4cuda3std3__47nulloptE,@object
	.size		_ZN34_INTERNAL_9ad916f6_4_k_cu_439ec72d4cuda3std3__47nulloptE,(_ZN34_INTERNAL_9ad916f6_4_k_cu_439ec72d4cuda3std6ranges3__45__cpo8distanceE - _ZN34_INTERNAL_9ad916f6_4_k_cu_439ec72d4cuda3std3__47nulloptE)
_ZN34_INTERNAL_9ad916f6_4_k_cu_439ec72d4cuda3std3__47nulloptE:
	.zero		1
	.type		_ZN34_INTERNAL_9ad916f6_4_k_cu_439ec72d4cuda3std6ranges3__45__cpo8distanceE,@object
	.size		_ZN34_INTERNAL_9ad916f6_4_k_cu_439ec72d4cuda3std6ranges3__45__cpo8distanceE,(_ZN34_INTERNAL_9ad916f6_4_k_cu_439ec72d6thrust24THRUST_300001_SM_1000_NS12placeholders2_6E - _ZN34_INTERNAL_9ad916f6_4_k_cu_439ec72d4cuda3std6ranges3__45__cpo8distanceE)
_ZN34_INTERNAL_9ad916f6_4_k_cu_439ec72d4cuda3std6ranges3__45__cpo8distanceE:
	.zero		1
	.type		_ZN34_INTERNAL_9ad916f6_4_k_cu_439ec72d6thrust24THRUST_300001_SM_1000_NS12placeholders2_6E,@object
	.size		_ZN34_INTERNAL_9ad916f6_4_k_cu_439ec72d6thrust24THRUST_300001_SM_1000_NS12placeholders2_6E,(_ZN34_INTERNAL_9ad916f6_4_k_cu_439ec72d4cuda3std3__45__cpo4cendE - _ZN34_INTERNAL_9ad916f6_4_k_cu_439ec72d6thrust24THRUST_300001_SM_1000_NS12placeholders2_6E)
_ZN34_INTERNAL_9ad916f6_4_k_cu_439ec72d6thrust24THRUST_300001_SM_1000_NS12placeholders2_6E:
	.zero		1
	.type		_ZN34_INTERNAL_9ad916f6_4_k_cu_439ec72d4cuda3std3__45__cpo4cendE,@object
	.size		_ZN34_INTERNAL_9ad916f6_4_k_cu_439ec72d4cuda3std3__45__cpo4cendE,(_ZN34_INTERNAL_9ad916f6_4_k_cu_439ec72d4cuda3std6ranges3__45__cpo4cendE - _ZN34_INTERNAL_9ad916f6_4_k_cu_439ec72d4cuda3std3__45__cpo4cendE)
_ZN34_INTERNAL_9ad916f6_4_k_cu_439ec72d4cuda3std3__45__cpo4cendE:
	.zero		1
	.type		_ZN34_INTERNAL_9ad916f6_4_k_cu_439ec72d4cuda3std6ranges3__45__cpo4cendE,@object
	.size		_ZN34_INTERNAL_9ad916f6_4_k_cu_439ec72d4cuda3std6ranges3__45__cpo4cendE,(_ZN34_INTERNAL_9ad916f6_4_k_cu_439ec72d4cuda3std3__420unreachable_sentinelE - _ZN34_INTERNAL_9ad916f6_4_k_cu_439ec72d4cuda3std6ranges3__45__cpo4cendE)
_ZN34_INTERNAL_9ad916f6_4_k_cu_439ec72d4cuda3std6ranges3__45__cpo4cendE:
	.zero		1
	.type		_ZN34_INTERNAL_9ad916f6_4_k_cu_439ec72d4cuda3std3__420unreachable_sentinelE,@object
	.size		_ZN34_INTERNAL_9ad916f6_4_k_cu_439ec72d4cuda3std3__420unreachable_sentinelE,(_ZN34_INTERNAL_9ad916f6_4_k_cu_439ec72d4cuda3std6ranges3__45__cpo5ssizeE - _ZN34_INTERNAL_9ad916f6_4_k_cu_439ec72d4cuda3std3__420unreachable_sentinelE)
_ZN34_INTERNAL_9ad916f6_4_k_cu_439ec72d4cuda3std3__420unreachable_sentinelE:
	.zero		1
	.type		_ZN34_INTERNAL_9ad916f6_4_k_cu_439ec72d4cuda3std6ranges3__45__cpo5ssizeE,@object
	.size		_ZN34_INTERNAL_9ad916f6_4_k_cu_439ec72d4cuda3std6ranges3__45__cpo5ssizeE,(_ZN34_INTERNAL_9ad916f6_4_k_cu_439ec72d6thrust24THRUST_300001_SM_1000_NS12placeholders3_10E - _ZN34_INTERNAL_9ad916f6_4_k_cu_439ec72d4cuda3std6ranges3__45__cpo5ssizeE)
_ZN34_INTERNAL_9ad916f6_4_k_cu_439ec72d4cuda3std6ranges3__45__cpo5ssizeE:
	.zero		1
	.type		_ZN34_INTERNAL_9ad916f6_4_k_cu_439ec72d6thrust24THRUST_300001_SM_1000_NS12placeholders3_10E,@object
	.size		_ZN34_INTERNAL_9ad916f6_4_k_cu_439ec72d6thrust24THRUST_300001_SM_1000_NS12placeholders3_10E,(_ZN34_INTERNAL_9ad916f6_4_k_cu_439ec72d4cuda3std3__45__cpo5crendE - _ZN34_INTERNAL_9ad916f6_4_k_cu_439ec72d6thrust24THRUST_300001_SM_1000_NS12placeholders3_10E)
_ZN34_INTERNAL_9ad916f6_4_k_cu_439ec72d6thrust24THRUST_300001_SM_1000_NS12placeholders3_10E:
	.zero		1
	.type		_ZN34_INTERNAL_9ad916f6_4_k_cu_439ec72d4cuda3std3__45__cpo5crendE,@object
	.size		_ZN34_INTERNAL_9ad916f6_4_k_cu_439ec72d4cuda3std3__45__cpo5crendE,(_ZN34_INTERNAL_9ad916f6_4_k_cu_439ec72d4cuda3std6ranges3__45__cpo4prevE - _ZN34_INTERNAL_9ad916f6_4_k_cu_439ec72d4cuda3std3__45__cpo5crendE)
_ZN34_INTERNAL_9ad916f6_4_k_cu_439ec72d4cuda3std3__45__cpo5crendE:
	.zero		1
	.type		_ZN34_INTERNAL_9ad916f6_4_k_cu_439ec72d4cuda3std6ranges3__45__cpo4prevE,@object
	.size		_ZN34_INTERNAL_9ad916f6_4_k_cu_439ec72d4cuda3std6ranges3__45__cpo4prevE,(_ZN34_INTERNAL_9ad916f6_4_k_cu_439ec72d4cuda3std6ranges3__45__cpo9iter_moveE - _ZN34_INTERNAL_9ad916f6_4_k_cu_439ec72d4cuda3std6ranges3__45__cpo4prevE)
_ZN34_INTERNAL_9ad916f6_4_k_cu_439ec72d4cuda3std6ranges3__45__cpo4prevE:
	.zero		1
	.type		_ZN34_INTERNAL_9ad916f6_4_k_cu_439ec72d4cuda3std6ranges3__45__cpo9iter_moveE,@object
	.size		_ZN34_INTERNAL_9ad916f6_4_k_cu_439ec72d4cuda3std6ranges3__45__cpo9iter_moveE,(_ZN34_INTERNAL_9ad916f6_4_k_cu_439ec72d6thrust24THRUST_300001_SM_1000_NS12placeholders2_2E - _ZN34_INTERNAL_9ad916f6_4_k_cu_439ec72d4cuda3std6ranges3__45__cpo9iter_moveE)
_ZN34_INTERNAL_9ad916f6_4_k_cu_439ec72d4cuda3std6ranges3__45__cpo9iter_moveE:
	.zero		1
	.type		_ZN34_INTERNAL_9ad916f6_4_k_cu_439ec72d6thrust24THRUST_300001_SM_1000_NS12placeholders2_2E,@object
	.size		_ZN34_INTERNAL_9ad916f6_4_k_cu_439ec72d6thrust24THRUST_300001_SM_1000_NS12placeholders2_2E,(_ZN34_INTERNAL_9ad916f6_4_k_cu_439ec72d6thrust24THRUST_300001_SM_1000_NS12placeholders2_4E - _ZN34_INTERNAL_9ad916f6_4_k_cu_439ec72d6thrust24THRUST_300001_SM_1000_NS12placeholders2_2E)
_ZN34_INTERNAL_9ad916f6_4_k_cu_439ec72d6thrust24THRUST_300001_SM_1000_NS12placeholders2_2E:
	.zero		1
	.type		_ZN34_INTERNAL_9ad916f6_4_k_cu_439ec72d6thrust24THRUST_300001_SM_1000_NS12placeholders2_4E,@object
	.size		_ZN34_INTERNAL_9ad916f6_4_k_cu_439ec72d6thrust24THRUST_300001_SM_1000_NS12placeholders2_4E,(_ZN34_INTERNAL_9ad916f6_4_k_cu_439ec72d4cuda3std3__45__cpo3endE - _ZN34_INTERNAL_9ad916f6_4_k_cu_439ec72d6thrust24THRUST_300001_SM_1000_NS12placeholders2_4E)
_ZN34_INTERNAL_9ad916f6_4_k_cu_439ec72d6thrust24THRUST_300001_SM_1000_NS12placeholders2_4E:
	.zero		1
	.type		_ZN34_INTERNAL_9ad916f6_4_k_cu_439ec72d4cuda3std3__45__cpo3endE,@object
	.size		_ZN34_INTERNAL_9ad916f6_4_k_cu_439ec72d4cuda3std3__45__cpo3endE,(_ZN34_INTERNAL_9ad916f6_4_k_cu_439ec72d4cuda3std6ranges3__45__cpo3endE - _ZN34_INTERNAL_9ad916f6_4_k_cu_439ec72d4cuda3std3__45__cpo3endE)
_ZN34_INTERNAL_9ad916f6_4_k_cu_439ec72d4cuda3std3__45__cpo3endE:
	.zero		1
	.type		_ZN34_INTERNAL_9ad916f6_4_k_cu_439ec72d4cuda3std6ranges3__45__cpo3endE,@object
	.size		_ZN34_INTERNAL_9ad916f6_4_k_cu_439ec72d4cuda3std6ranges3__45__cpo3endE,(_ZN34_INTERNAL_9ad916f6_4_k_cu_439ec72d4cuda3std3__419piecewise_constructE - _ZN34_INTERNAL_9ad916f6_4_k_cu_439ec72d4cuda3std6ranges3__45__cpo3endE)
_ZN34_INTERNAL_9ad916f6_4_k_cu_439ec72d4cuda3std6ranges3__45__cpo3endE:
	.zero		1
	.type		_ZN34_INTERNAL_9ad916f6_4_k_cu_439ec72d4cuda3std3__419piecewise_constructE,@object
	.size		_ZN34_INTERNAL_9ad916f6_4_k_cu_439ec72d4cuda3std3__419piecewise_constructE,(_ZN34_INTERNAL_9ad916f6_4_k_cu_439ec72d4cuda3std6ranges3__45__cpo5cdataE - _ZN34_INTERNAL_9ad916f6_4_k_cu_439ec72d4cuda3std3__419piecewise_constructE)
_ZN34_INTERNAL_9ad916f6_4_k_cu_439ec72d4cuda3std3__419piecewise_constructE:
	.zero		1
	.type		_ZN34_INTERNAL_9ad916f6_4_k_cu_439ec72d4cuda3std6ranges3__45__cpo5cdataE,@object
	.size		_ZN34_INTERNAL_9ad916f6_4_k_cu_439ec72d4cuda3std6ranges3__45__cpo5cdataE,(_ZN34_INTERNAL_9ad916f6_4_k_cu_439ec72d6thrust24THRUST_300001_SM_1000_NS12placeholders2_8E - _ZN34_INTERNAL_9ad916f6_4_k_cu_439ec72d4cuda3std6ranges3__45__cpo5cdataE)
_ZN34_INTERNAL_9ad916f6_4_k_cu_439ec72d4cuda3std6ranges3__45__cpo5cdataE:
	.zero		1
	.type		_ZN34_INTERNAL_9ad916f6_4_k_cu_439ec72d6thrust24THRUST_300001_SM_1000_NS12placeholders2_8E,@object
	.size		_ZN34_INTERNAL_9ad916f6_4_k_cu_439ec72d6thrust24THRUST_300001_SM_1000_NS12placeholders2_8E,(_ZN34_INTERNAL_9ad916f6_4_k_cu_439ec72d4cuda3std3__45__cpo4rendE - _ZN34_INTERNAL_9ad916f6_4_k_cu_439ec72d6thrust24THRUST_300001_SM_1000_NS12placeholders2_8E)
_ZN34_INTERNAL_9ad916f6_4_k_cu_439ec72d6thrust24THRUST_300001_SM_1000_NS12placeholders2_8E:
	.zero		1
	.type		_ZN34_INTERNAL_9ad916f6_4_k_cu_439ec72d4cuda3std3__45__cpo4rendE,@object
	.size		_ZN34_INTERNAL_9ad916f6_4_k_cu_439ec72d4cuda3std3__45__cpo4rendE,(_ZN34_INTERNAL_9ad916f6_4_k_cu_439ec72d4cuda3std6ranges3__45__cpo9iter_swapE - _ZN34_INTERNAL_9ad916f6_4_k_cu_439ec72d4cuda3std3__45__cpo4rendE)
_ZN34_INTERNAL_9ad916f6_4_k_cu_439ec72d4cuda3std3__45__cpo4rendE:
	.zero		1
	.type		_ZN34_INTERNAL_9ad916f6_4_k_cu_439ec72d4cuda3std6ranges3__45__cpo9iter_swapE,@object
	.size		_ZN34_INTERNAL_9ad916f6_4_k_cu_439ec72d4cuda3std6ranges3__45__cpo9iter_swapE,(_ZN34_INTERNAL_9ad916f6_4_k_cu_439ec72d4cuda3std3__48unexpectE - _ZN34_INTERNAL_9ad916f6_4_k_cu_439ec72d4cuda3std6ranges3__45__cpo9iter_swapE)
_ZN34_INTERNAL_9ad916f6_4_k_cu_439ec72d4cuda3std6ranges3__45__cpo9iter_swapE:
	.zero		1
	.type		_ZN34_INTERNAL_9ad916f6_4_k_cu_439ec72d4cuda3std3__48unexpectE,@object
	.size		_ZN34_INTERNAL_9ad916f6_4_k_cu_439ec72d4cuda3std3__48unexpectE,(_ZN34_INTERNAL_9ad916f6_4_k_cu_439ec72d6thrust24THRUST_300001_SM_1000_NS6system6detail10sequential3seqE - _ZN34_INTERNAL_9ad916f6_4_k_cu_439ec72d4cuda3std3__48unexpectE)
_ZN34_INTERNAL_9ad916f6_4_k_cu_439ec72d4cuda3std3__48unexpectE:
	.zero		1
	.type		_ZN34_INTERNAL_9ad916f6_4_k_cu_439ec72d6thrust24THRUST_300001_SM_1000_NS6system6detail10sequential3seqE,@object
	.size		_ZN34_INTERNAL_9ad916f6_4_k_cu_439ec72d6thrust24THRUST_300001_SM_1000_NS6system6detail10sequential3seqE,(.L_29 - _ZN34_INTERNAL_9ad916f6_4_k_cu_439ec72d6thrust24THRUST_300001_SM_1000_NS6system6detail10sequential3seqE)
_ZN34_INTERNAL_9ad916f6_4_k_cu_439ec72d6thrust24THRUST_300001_SM_1000_NS6system6detail10sequential3seqE:
	.zero		1
.L_29:


//--------------------- .nv.shared._ZN3cub18CUB_300001_SM_10006detail6reduce18DeviceReduceKernelINS2_10policy_hubIfyN4cuda3std3__44plusIvEEE10Policy1000EPfyS9_fNS7_10__identityEEEvT0_PT3_T1_NS0_13GridEvenShareISH_EET2_T4_ --------------------------
	.section	.nv.shared._ZN3cub18CUB_300001_SM_10006detail6reduce18DeviceReduceKernelINS2_10policy_hubIfyN4cuda3std3__44plusIvEEE10Policy1000EPfyS9_fNS7_10__identityEEEvT0_PT3_T1_NS0_13GridEvenShareISH_EET2_T4_,"aw",@nobits
	.sectionflags	@""
	.align	4
.nv.shared._ZN3cub18CUB_300001_SM_10006detail6reduce18DeviceReduceKernelINS2_10policy_hubIfyN4cuda3std3__44plusIvEEE10Policy1000EPfyS9_fNS7_10__identityEEEvT0_PT3_T1_NS0_13GridEvenShareISH_EET2_T4_:
	.zero		1068


//--------------------- .nv.shared._ZN3cub18CUB_300001_SM_10006detail6reduce28DeviceReduceSingleTileKernelINS2_10policy_hubIfyN4cuda3std3__44plusIvEEE10Policy1000EPfSC_yS9_ffNS7_10__identityEEEvT0_T1_T2_T3_T4_T6_ --------------------------
	.section	.nv.shared._ZN3cub18CUB_300001_SM_10006detail6reduce28DeviceReduceSingleTileKernelINS2_10policy_hubIfyN4cuda3std3__44plusIvEEE10Policy1000EPfSC_yS9_ffNS7_10__identityEEEvT0_T1_T2_T3_T4_T6_,"aw",@nobits
	.sectionflags	@""
	.align	4
.nv.shared._ZN3cub18CUB_300001_SM_10006detail6reduce28DeviceReduceSingleTileKernelINS2_10policy_hubIfyN4cuda3std3__44plusIvEEE10Policy1000EPfSC_yS9_ffNS7_10__identityEEEvT0_T1_T2_T3_T4_T6_:
	.zero		1068


//--------------------- .nv.constant0._ZN3cub18CUB_300001_SM_10006detail6reduce28DeviceReduceSingleTileKernelINS2_10policy_hubIfyN4cuda3std3__44plusIvEEE10Policy1000EPfSC_iS9_ffNS7_10__identityEEEvT0_T1_T2_T3_T4_T6_ --------------------------
	.section	.nv.constant0._ZN3cub18CUB_300001_SM_10006detail6reduce28DeviceReduceSingleTileKernelINS2_10policy_hubIfyN4cuda3std3__44plusIvEEE10Policy1000EPfSC_iS9_ffNS7_10__identityEEEvT0_T1_T2_T3_T4_T6_,"a",@progbits
	.sectionflags	@""
	.align	4
.nv.constant0._ZN3cub18CUB_300001_SM_10006detail6reduce28DeviceReduceSingleTileKernelINS2_10policy_hubIfyN4cuda3std3__44plusIvEEE10Policy1000EPfSC_iS9_ffNS7_10__identityEEEvT0_T1_T2_T3_T4_T6_:
	.zero		925


//--------------------- .nv.constant0._ZN3cub18CUB_300001_SM_10006detail6reduce18DeviceReduceKernelINS2_10policy_hubIfyN4cuda3std3__44plusIvEEE10Policy1000EPfyS9_fNS7_10__identityEEEvT0_PT3_T1_NS0_13GridEvenShareISH_EET2_T4_ --------------------------
	.section	.nv.constant0._ZN3cub18CUB_300001_SM_10006detail6reduce18DeviceReduceKernelINS2_10policy_hubIfyN4cuda3std3__44plusIvEEE10Policy1000EPfyS9_fNS7_10__identityEEEvT0_PT3_T1_NS0_13GridEvenShareISH_EET2_T4_,"a",@progbits
	.sectionflags	@""
	.align	4
.nv.constant0._ZN3cub18CUB_300001_SM_10006detail6reduce18DeviceReduceKernelINS2_10policy_hubIfyN4cuda3std3__44plusIvEEE10Policy1000EPfyS9_fNS7_10__identityEEEvT0_PT3_T1_NS0_13GridEvenShareISH_EET2_T4_:
	.zero		994


//--------------------- .nv.constant0._ZN3cub18CUB_300001_SM_10006detail6reduce28DeviceReduceSingleTileKernelINS2_10policy_hubIfyN4cuda3std3__44plusIvEEE10Policy1000EPfSC_yS9_ffNS7_10__identityEEEvT0_T1_T2_T3_T4_T6_ --------------------------
	.section	.nv.constant0._ZN3cub18CUB_300001_SM_10006detail6reduce28DeviceReduceSingleTileKernelINS2_10policy_hubIfyN4cuda3std3__44plusIvEEE10Policy1000EPfSC_yS9_ffNS7_10__identityEEEvT0_T1_T2_T3_T4_T6_,"a",@progbits
	.sectionflags	@""
	.align	4
.nv.constant0._ZN3cub18CUB_300001_SM_10006detail6reduce28DeviceReduceSingleTileKernelINS2_10policy_hubIfyN4cuda3std3__44plusIvEEE10Policy1000EPfSC_yS9_ffNS7_10__identityEEEvT0_T1_T2_T3_T4_T6_:
	.zero		929


//--------------------- .nv.constant0._ZN3cub18CUB_300001_SM_10006detail11EmptyKernelIvEEvv --------------------------
	.section	.nv.constant0._ZN3cub18CUB_300001_SM_10006detail11EmptyKernelIvEEvv,"a",@progbits
	.sectionflags	@""
	.align	4
.nv.constant0._ZN3cub18CUB_300001_SM_10006detail11EmptyKernelIvEEvv:
	.zero		896


//--------------------- .nv.constant0._Z11calc_energyILb1EEvPfPaS1_S1_xxf --------------------------
	.section	.nv.constant0._Z11calc_energyILb1EEvPfPaS1_S1_xxf,"a",@progbits
	.sectionflags	@""
	.align	4
.nv.constant0._Z11calc_energyILb1EEvPfPaS1_S1_xxf:
	.zero		948


//--------------------- .nv.constant0._Z10init_spinsPaPKfxx --------------------------
	.section	.nv.constant0._Z10init_spinsPaPKfxx,"a",@progbits
	.sectionflags	@""
	.align	4
.nv.constant0._Z10init_spinsPaPKfxx:
	.zero		928


//--------------------- .nv.constant0._Z15init_randombondPaPKfxxf --------------------------
	.section	.nv.constant0._Z15init_randombondPaPKfxxf,"a",@progbits
	.sectionflags	@""
	.align	4
.nv.constant0._Z15init_randombondPaPKfxxf:
	.zero		932


//--------------------- SYMBOLS --------------------------

	.type		.nv.reservedSmem.offset0,@object
	.size		.nv.reservedSmem.offset0,0x4
	.type		.nv.reservedSmem.cap,@object
	.size		.nv.reservedSmem.cap,0x4
